// auto-generated by cutlass_sweep.gemm — config: {"arch": "sm_100", "cluster_m": 2, "cluster_n": 1, "dtype": "mxfp4", "dtype_b": "mxfp4", "layout": "nt", "stages": 0, "tile_k": 128, "tile_m": 256, "tile_n": 256}
#include "cutlass/cutlass.h"
#include "cutlass/gemm/collective/collective_builder.hpp"
#include "cutlass/gemm/device/gemm_universal_adapter.h"
#include "cutlass/gemm/kernel/gemm_universal.hpp"
#include "cutlass/epilogue/collective/collective_builder.hpp"

using ElemA = cutlass::mx_float4_t<cutlass::float_e2m1_t>;
using ElemB = cutlass::mx_float4_t<cutlass::float_e2m1_t>;
using ElemCD = cutlass::bfloat16_t;
using Acc  = float;
using TileShape    = cute::Shape<cute::_256, cute::_256, cute::_128>;
using ClusterShape = cute::Shape<cute::_2, cute::_1, cute::_1>;

using CollectiveEpilogue = typename cutlass::epilogue::collective::CollectiveBuilder<
    cutlass::arch::Sm100, cutlass::arch::OpClassTensorOp,
    TileShape, ClusterShape,
    cutlass::epilogue::collective::EpilogueTileAuto,
    Acc, Acc,
    ElemCD, cutlass::layout::RowMajor, 128 / cutlass::sizeof_bits<ElemCD>::value,
    ElemCD, cutlass::layout::RowMajor, 128 / cutlass::sizeof_bits<ElemCD>::value,
    cutlass::epilogue::collective::EpilogueScheduleAuto
  >::CollectiveOp;

using CollectiveMainloop = typename cutlass::gemm::collective::CollectiveBuilder<
    cutlass::arch::Sm100, cutlass::arch::OpClassBlockScaledTensorOp,
    ElemA, cutlass::layout::RowMajor, 32,
    ElemB, cutlass::layout::ColumnMajor, 32,
    Acc,
    TileShape, ClusterShape,
    cutlass::gemm::collective::StageCountAutoCarveout<static_cast<int>(sizeof(typename CollectiveEpilogue::SharedStorage))>,
    cutlass::gemm::collective::KernelScheduleAuto
  >::CollectiveOp;

using GemmKernel = cutlass::gemm::kernel::GemmUniversal<
    cute::Shape<int,int,int,int>,
    CollectiveMainloop,
    CollectiveEpilogue
>;
using Gemm = cutlass::gemm::device::GemmUniversalAdapter<GemmKernel>;

// Force the device kernel symbol into the cubin without needing a host main.
auto* _anchor = &cutlass::device_kernel<GemmKernel>;


// ===== COMPILED SASS (sm_100a) =====

	.target	sm_100a

	.elftype	@"ET_EXEC"


//--------------------- .note.nv.tkinfo           --------------------------
	.section	.note.nv.tkinfo,"",@"SHT_NOTE"
	.sectionflags	@"SHF_NOTE_NV_TKINFO"
	.tkinfo
        /*0018*/ 	.word	0x00000002
        /*0030*/ 	.string	""
        /*0030*/ 	.string	"ptxas"
        /*0030*/ 	.string	"Cuda compilation tools, release 13.0, V13.0.88"
        /*0030*/ 	.string	"Build cuda_13.0.r13.0/compiler.36424714_0"
        /*0030*/ 	.string	"-arch sm_100a -m 64 "



//--------------------- .note.nv.cuinfo           --------------------------
	.section	.note.nv.cuinfo,"",@"SHT_NOTE"
	.sectionflags	@"SHF_NOTE_NV_CUINFO"
        /*0018*/ 	.short	0x0002
        /*001a*/ 	.short	0x0064
        /*001c*/ 	.short	0x0082
	.zero		2


//--------------------- .nv.info                  --------------------------
	.section	.nv.info,"",@"SHT_CUDA_INFO"
	.align	4


	//----- nvinfo : EIATTR_REGCOUNT
	.align		4
        /*0000*/ 	.byte	0x04, 0x2f
        /*0002*/ 	.short	(.L_19 - .L_18)
	.align		4
.L_18:
        /*0004*/ 	.word	index@(_ZN7cutlass13device_kernelINS_4gemm6kernel13GemmUniversalIN4cute5tupleIJiiiiEEENS1_10collective13CollectiveMmaINS1_46MainloopSm100TmaUmmaWarpSpecializedBlockScaledILi9ELi2ELi1ENS5_IJNS4_1CILi2EEENSA_ILi1EEESC_EEEEENS5_IJNSA_ILi256EEESF_NSA_ILi128EEEEEENS5_IJNS_12float_e2m1_tENS_13float_ue8m0_tEEEENS5_IJNS5_IJlSC_lEEENS4_6LayoutINS5_IJNS5_IJNS5_IJNSA_ILi32EEENSA_ILi4EEEEEEiEEESQ_NS5_IJSC_iEEEEEENS5_IJNS5_IJNS5_IJNSA_ILi16EEESO_EEEiEEENS5_IJNS5_IJNSA_ILi0EEESC_EEENSA_ILi512EEEEEENS5_IJSW_iEEEEEEEEEEESK_S13_NS4_8TiledMMAINS4_8MMA_AtomIJNS4_23SM100_MMA_MXF4_2x1SM_SSISI_SI_fSJ_Li256ELi256ELi32ELNS4_4UMMA5MajorE0ELS18_0ELNS17_7ScaleInE0ELS19_0EEEEEENSM_INS5_IJSC_SC_SC_EEENS5_IJSW_SW_SW_EEEEENS5_IJNS4_10UnderscoreES1F_S1F_EEEEENS5_IJNS4_18SM100_TMA_2SM_LOADES1I_EEENS5_IJNS4_14ComposedLayoutINS4_7SwizzleILi2ELi4ELi3EEENS4_18smem_ptr_flag_bitsILi4EEENSM_INS5_IJNSA_ILi8EEESG_EEENS5_IJSG_SC_EEEEEEENSM_INS5_IJNS5_IJNS5_IJSP_SC_EEENS5_IJSN_SB_EEEEEESC_NS5_IJSB_SC_EEEEEENS5_IJNS5_IJNS5_IJSU_SY_EEESX_EEESW_NS5_IJSB_SY_EEEEEEEEEEEvNS4_8identityENS5_IJS1I_NS4_28SM100_TMA_2SM_LOAD_MULTICASTEEEENS5_IJS1T_NSM_INS5_IJNS5_IJNS5_IJSP_SB_EEES1V_EEESC_S1X_EEENS5_IJS20_SW_NS5_IJSB_NSA_ILi1024EEEEEEEEEEEEEEvS25_EENS_8epilogue10collective18CollectiveEpilogueINS2H_23Sm100TmaWarpSpecializedILi4ELi2ELi64ELb1ELb0EEEJNS5_IJSG_SF_SG_EEENS5_IJNSM_ISG_SC_EENSM_INSA_ILi64EEESC_EEEEENS_10bfloat16_tESL_S2R_SL_NS2H_6fusion15FusionCallbacksIS2L_NS2S_17LinearCombinationIS2R_fS2R_fLNS_15FloatRoundStyleE2EEES2M_S2Q_JEEENS4_5SM1004TMEM4LOAD26SM100_TMEM_LOAD_32dp32b64xENS4_13SM90_TMA_LOADENS1K_INS1L_ILi3ELi4ELi3EEENS1N_ILi16EEENSM_INS5_IJS1P_S2O_EEENS5_IJS2O_SC_EEEEEEENS4_39AutoVectorizingCopyWithAssumedAlignmentILi128EEENS4_14SM90_TMA_STOREES38_S3A_S3A_EEEvvEEEEvNT_6ParamsE)
        /*0008*/ 	.word	0x000000a8


	//----- nvinfo : EIATTR_FRAME_SIZE
	.align		4
.L_19:
        /*000c*/ 	.byte	0x04, 0x11
        /*000e*/ 	.short	(.L_21 - .L_20)
	.align		4
.L_20:
        /*0010*/ 	.word	index@($__internal_2_$__cuda_sm10x_tcgen05_guardrail_trap_unallocated_columns_being_dealloced)
        /*0014*/ 	.word	0x00000000


	//----- nvinfo : EIATTR_FRAME_SIZE
	.align		4
.L_21:
        /*0018*/ 	.byte	0x04, 0x11
        /*001a*/ 	.short	(.L_23 - .L_22)
	.align		4
.L_22:
        /*001c*/ 	.word	index@($__internal_1_$__cuda_sm10x_tcgen05_guardrail_trap_phase_invalid_during_alloc)
        /*0020*/ 	.word	0x00000000


	//----- nvinfo : EIATTR_FRAME_SIZE
	.align		4
.L_23:
        /*0024*/ 	.byte	0x04, 0x11
        /*0026*/ 	.short	(.L_25 - .L_24)
	.align		4
.L_24:
        /*0028*/ 	.word	index@($__internal_0_$__cuda_sm10x_tcgen05_guardrail_trap_col_being_dealloced_not_returned_by_alloc)
        /*002c*/ 	.word	0x00000000


	//----- nvinfo : EIATTR_FRAME_SIZE
	.align		4
.L_25:
        /*0030*/ 	.byte	0x04, 0x11
        /*0032*/ 	.short	(.L_27 - .L_26)
	.align		4
.L_26:
        /*0034*/ 	.word	index@(_ZN7cutlass13device_kernelINS_4gemm6kernel13GemmUniversalIN4cute5tupleIJiiiiEEENS1_10collective13CollectiveMmaINS1_46MainloopSm100TmaUmmaWarpSpecializedBlockScaledILi9ELi2ELi1ENS5_IJNS4_1CILi2EEENSA_ILi1EEESC_EEEEENS5_IJNSA_ILi256EEESF_NSA_ILi128EEEEEENS5_IJNS_12float_e2m1_tENS_13float_ue8m0_tEEEENS5_IJNS5_IJlSC_lEEENS4_6LayoutINS5_IJNS5_IJNS5_IJNSA_ILi32EEENSA_ILi4EEEEEEiEEESQ_NS5_IJSC_iEEEEEENS5_IJNS5_IJNS5_IJNSA_ILi16EEESO_EEEiEEENS5_IJNS5_IJNSA_ILi0EEESC_EEENSA_ILi512EEEEEENS5_IJSW_iEEEEEEEEEEESK_S13_NS4_8TiledMMAINS4_8MMA_AtomIJNS4_23SM100_MMA_MXF4_2x1SM_SSISI_SI_fSJ_Li256ELi256ELi32ELNS4_4UMMA5MajorE0ELS18_0ELNS17_7ScaleInE0ELS19_0EEEEEENSM_INS5_IJSC_SC_SC_EEENS5_IJSW_SW_SW_EEEEENS5_IJNS4_10UnderscoreES1F_S1F_EEEEENS5_IJNS4_18SM100_TMA_2SM_LOADES1I_EEENS5_IJNS4_14ComposedLayoutINS4_7SwizzleILi2ELi4ELi3EEENS4_18smem_ptr_flag_bitsILi4EEENSM_INS5_IJNSA_ILi8EEESG_EEENS5_IJSG_SC_EEEEEEENSM_INS5_IJNS5_IJNS5_IJSP_SC_EEENS5_IJSN_SB_EEEEEESC_NS5_IJSB_SC_EEEEEENS5_IJNS5_IJNS5_IJSU_SY_EEESX_EEESW_NS5_IJSB_SY_EEEEEEEEEEEvNS4_8identityENS5_IJS1I_NS4_28SM100_TMA_2SM_LOAD_MULTICASTEEEENS5_IJS1T_NSM_INS5_IJNS5_IJNS5_IJSP_SB_EEES1V_EEESC_S1X_EEENS5_IJS20_SW_NS5_IJSB_NSA_ILi1024EEEEEEEEEEEEEEvS25_EENS_8epilogue10collective18CollectiveEpilogueINS2H_23Sm100TmaWarpSpecializedILi4ELi2ELi64ELb1ELb0EEEJNS5_IJSG_SF_SG_EEENS5_IJNSM_ISG_SC_EENSM_INSA_ILi64EEESC_EEEEENS_10bfloat16_tESL_S2R_SL_NS2H_6fusion15FusionCallbacksIS2L_NS2S_17LinearCombinationIS2R_fS2R_fLNS_15FloatRoundStyleE2EEES2M_S2Q_JEEENS4_5SM1004TMEM4LOAD26SM100_TMEM_LOAD_32dp32b64xENS4_13SM90_TMA_LOADENS1K_INS1L_ILi3ELi4ELi3EEENS1N_ILi16EEENSM_INS5_IJS1P_S2O_EEENS5_IJS2O_SC_EEEEEEENS4_39AutoVectorizingCopyWithAssumedAlignmentILi128EEENS4_14SM90_TMA_STOREES38_S3A_S3A_EEEvvEEEEvNT_6ParamsE)
        /*0038*/ 	.word	0x00000000


	//----- nvinfo : EIATTR_MIN_STACK_SIZE
	.align		4
.L_27:
        /*003c*/ 	.byte	0x04, 0x12
        /*003e*/ 	.short	(.L_29 - .L_28)
	.align		4
.L_28:
        /*0040*/ 	.word	index@(_ZN7cutlass13device_kernelINS_4gemm6kernel13GemmUniversalIN4cute5tupleIJiiiiEEENS1_10collective13CollectiveMmaINS1_46MainloopSm100TmaUmmaWarpSpecializedBlockScaledILi9ELi2ELi1ENS5_IJNS4_1CILi2EEENSA_ILi1EEESC_EEEEENS5_IJNSA_ILi256EEESF_NSA_ILi128EEEEEENS5_IJNS_12float_e2m1_tENS_13float_ue8m0_tEEEENS5_IJNS5_IJlSC_lEEENS4_6LayoutINS5_IJNS5_IJNS5_IJNSA_ILi32EEENSA_ILi4EEEEEEiEEESQ_NS5_IJSC_iEEEEEENS5_IJNS5_IJNS5_IJNSA_ILi16EEESO_EEEiEEENS5_IJNS5_IJNSA_ILi0EEESC_EEENSA_ILi512EEEEEENS5_IJSW_iEEEEEEEEEEESK_S13_NS4_8TiledMMAINS4_8MMA_AtomIJNS4_23SM100_MMA_MXF4_2x1SM_SSISI_SI_fSJ_Li256ELi256ELi32ELNS4_4UMMA5MajorE0ELS18_0ELNS17_7ScaleInE0ELS19_0EEEEEENSM_INS5_IJSC_SC_SC_EEENS5_IJSW_SW_SW_EEEEENS5_IJNS4_10UnderscoreES1F_S1F_EEEEENS5_IJNS4_18SM100_TMA_2SM_LOADES1I_EEENS5_IJNS4_14ComposedLayoutINS4_7SwizzleILi2ELi4ELi3EEENS4_18smem_ptr_flag_bitsILi4EEENSM_INS5_IJNSA_ILi8EEESG_EEENS5_IJSG_SC_EEEEEEENSM_INS5_IJNS5_IJNS5_IJSP_SC_EEENS5_IJSN_SB_EEEEEESC_NS5_IJSB_SC_EEEEEENS5_IJNS5_IJNS5_IJSU_SY_EEESX_EEESW_NS5_IJSB_SY_EEEEEEEEEEEvNS4_8identityENS5_IJS1I_NS4_28SM100_TMA_2SM_LOAD_MULTICASTEEEENS5_IJS1T_NSM_INS5_IJNS5_IJNS5_IJSP_SB_EEES1V_EEESC_S1X_EEENS5_IJS20_SW_NS5_IJSB_NSA_ILi1024EEEEEEEEEEEEEEvS25_EENS_8epilogue10collective18CollectiveEpilogueINS2H_23Sm100TmaWarpSpecializedILi4ELi2ELi64ELb1ELb0EEEJNS5_IJSG_SF_SG_EEENS5_IJNSM_ISG_SC_EENSM_INSA_ILi64EEESC_EEEEENS_10bfloat16_tESL_S2R_SL_NS2H_6fusion15FusionCallbacksIS2L_NS2S_17LinearCombinationIS2R_fS2R_fLNS_15FloatRoundStyleE2EEES2M_S2Q_JEEENS4_5SM1004TMEM4LOAD26SM100_TMEM_LOAD_32dp32b64xENS4_13SM90_TMA_LOADENS1K_INS1L_ILi3ELi4ELi3EEENS1N_ILi16EEENSM_INS5_IJS1P_S2O_EEENS5_IJS2O_SC_EEEEEEENS4_39AutoVectorizingCopyWithAssumedAlignmentILi128EEENS4_14SM90_TMA_STOREES38_S3A_S3A_EEEvvEEEEvNT_6ParamsE)
        /*0044*/ 	.word	0x00000000
.L_29:


//--------------------- .nv.compat                --------------------------
	.section	.nv.compat,"",@"SHT_CUDA_COMPAT_INFO"
	.align	4
        /*0000*/ 	.byte	0x02, 0x09, 0x01, 0x00, 0x02, 0x02, 0x02, 0x00, 0x02, 0x05, 0x05, 0x00, 0x03, 0x07, 0x01, 0x01
        /*0010*/ 	.byte	0x02, 0x03, 0x01, 0x00, 0x02, 0x06, 0x01, 0x00, 0x04, 0x0b, 0x08, 0x00, 0x09, 0x00, 0x00, 0x00
        /*0020*/ 	.byte	0x00, 0x00, 0x00, 0x00


//--------------------- .nv.info._ZN7cutlass13device_kernelINS_4gemm6kernel13GemmUniversalIN4cute5tupleIJiiiiEEENS1_10collective13CollectiveMmaINS1_46MainloopSm100TmaUmmaWarpSpecializedBlockScaledILi9ELi2ELi1ENS5_IJNS4_1CILi2EEENSA_ILi1EEESC_EEEEENS5_IJNSA_ILi256EEESF_NSA_ILi128EEEEEENS5_IJNS_12float_e2m1_tENS_13float_ue8m0_tEEEENS5_IJNS5_IJlSC_lEEENS4_6LayoutINS5_IJNS5_IJNS5_IJNSA_ILi32EEENSA_ILi4EEEEEEiEEESQ_NS5_IJSC_iEEEEEENS5_IJNS5_IJNS5_IJNSA_ILi16EEESO_EEEiEEENS5_IJNS5_IJNSA_ILi0EEESC_EEENSA_ILi512EEEEEENS5_IJSW_iEEEEEEEEEEESK_S13_NS4_8TiledMMAINS4_8MMA_AtomIJNS4_23SM100_MMA_MXF4_2x1SM_SSISI_SI_fSJ_Li256ELi256ELi32ELNS4_4UMMA5MajorE0ELS18_0ELNS17_7ScaleInE0ELS19_0EEEEEENSM_INS5_IJSC_SC_SC_EEENS5_IJSW_SW_SW_EEEEENS5_IJNS4_10UnderscoreES1F_S1F_EEEEENS5_IJNS4_18SM100_TMA_2SM_LOADES1I_EEENS5_IJNS4_14ComposedLayoutINS4_7SwizzleILi2ELi4ELi3EEENS4_18smem_ptr_flag_bitsILi4EEENSM_INS5_IJNSA_ILi8EEESG_EEENS5_IJSG_SC_EEEEEEENSM_INS5_IJNS5_IJNS5_IJSP_SC_EEENS5_IJSN_SB_EEEEEESC_NS5_IJSB_SC_EEEEEENS5_IJNS5_IJNS5_IJSU_SY_EEESX_EEESW_NS5_IJSB_SY_EEEEEEEEEEEvNS4_8identityENS5_IJS1I_NS4_28SM100_TMA_2SM_LOAD_MULTICASTEEEENS5_IJS1T_NSM_INS5_IJNS5_IJNS5_IJSP_SB_EEES1V_EEESC_S1X_EEENS5_IJS20_SW_NS5_IJSB_NSA_ILi1024EEEEEEEEEEEEEEvS25_EENS_8epilogue10collective18CollectiveEpilogueINS2H_23Sm100TmaWarpSpecializedILi4ELi2ELi64ELb1ELb0EEEJNS5_IJSG_SF_SG_EEENS5_IJNSM_ISG_SC_EENSM_INSA_ILi64EEESC_EEEEENS_10bfloat16_tESL_S2R_SL_NS2H_6fusion15FusionCallbacksIS2L_NS2S_17LinearCombinationIS2R_fS2R_fLNS_15FloatRoundStyleE2EEES2M_S2Q_JEEENS4_5SM1004TMEM4LOAD26SM100_TMEM_LOAD_32dp32b64xENS4_13SM90_TMA_LOADENS1K_INS1L_ILi3ELi4ELi3EEENS1N_ILi16EEENSM_INS5_IJS1P_S2O_EEENS5_IJS2O_SC_EEEEEEENS4_39AutoVectorizingCopyWithAssumedAlignmentILi128EEENS4_14SM90_TMA_STOREES38_S3A_S3A_EEEvvEEEEvNT_6ParamsE --------------------------
	.section	.nv.info._ZN7cutlass13device_kernelINS_4gemm6kernel13GemmUniversalIN4cute5tupleIJiiiiEEENS1_10collective13CollectiveMmaINS1_46MainloopSm100TmaUmmaWarpSpecializedBlockScaledILi9ELi2ELi1ENS5_IJNS4_1CILi2EEENSA_ILi1EEESC_EEEEENS5_IJNSA_ILi256EEESF_NSA_ILi128EEEEEENS5_IJNS_12float_e2m1_tENS_13float_ue8m0_tEEEENS5_IJNS5_IJlSC_lEEENS4_6LayoutINS5_IJNS5_IJNS5_IJNSA_ILi32EEENSA_ILi4EEEEEEiEEESQ_NS5_IJSC_iEEEEEENS5_IJNS5_IJNS5_IJNSA_ILi16EEESO_EEEiEEENS5_IJNS5_IJNSA_ILi0EEESC_EEENSA_ILi512EEEEEENS5_IJSW_iEEEEEEEEEEESK_S13_NS4_8TiledMMAINS4_8MMA_AtomIJNS4_23SM100_MMA_MXF4_2x1SM_SSISI_SI_fSJ_Li256ELi256ELi32ELNS4_4UMMA5MajorE0ELS18_0ELNS17_7ScaleInE0ELS19_0EEEEEENSM_INS5_IJSC_SC_SC_EEENS5_IJSW_SW_SW_EEEEENS5_IJNS4_10UnderscoreES1F_S1F_EEEEENS5_IJNS4_18SM100_TMA_2SM_LOADES1I_EEENS5_IJNS4_14ComposedLayoutINS4_7SwizzleILi2ELi4ELi3EEENS4_18smem_ptr_flag_bitsILi4EEENSM_INS5_IJNSA_ILi8EEESG_EEENS5_IJSG_SC_EEEEEEENSM_INS5_IJNS5_IJNS5_IJSP_SC_EEENS5_IJSN_SB_EEEEEESC_NS5_IJSB_SC_EEEEEENS5_IJNS5_IJNS5_IJSU_SY_EEESX_EEESW_NS5_IJSB_SY_EEEEEEEEEEEvNS4_8identityENS5_IJS1I_NS4_28SM100_TMA_2SM_LOAD_MULTICASTEEEENS5_IJS1T_NSM_INS5_IJNS5_IJNS5_IJSP_SB_EEES1V_EEESC_S1X_EEENS5_IJS20_SW_NS5_IJSB_NSA_ILi1024EEEEEEEEEEEEEEvS25_EENS_8epilogue10collective18CollectiveEpilogueINS2H_23Sm100TmaWarpSpecializedILi4ELi2ELi64ELb1ELb0EEEJNS5_IJSG_SF_SG_EEENS5_IJNSM_ISG_SC_EENSM_INSA_ILi64EEESC_EEEEENS_10bfloat16_tESL_S2R_SL_NS2H_6fusion15FusionCallbacksIS2L_NS2S_17LinearCombinationIS2R_fS2R_fLNS_15FloatRoundStyleE2EEES2M_S2Q_JEEENS4_5SM1004TMEM4LOAD26SM100_TMEM_LOAD_32dp32b64xENS4_13SM90_TMA_LOADENS1K_INS1L_ILi3ELi4ELi3EEENS1N_ILi16EEENSM_INS5_IJS1P_S2O_EEENS5_IJS2O_SC_EEEEEEENS4_39AutoVectorizingCopyWithAssumedAlignmentILi128EEENS4_14SM90_TMA_STOREES38_S3A_S3A_EEEvvEEEEvNT_6ParamsE,"",@"SHT_CUDA_INFO"
	.sectionflags	@""
	.align	4


	//----- nvinfo : EIATTR_CUDA_API_VERSION
	.align		4
        /*0000*/ 	.byte	0x04, 0x37
        /*0002*/ 	.short	(.L_31 - .L_30)
.L_30:
        /*0004*/ 	.word	0x00000082


	//----- nvinfo : EIATTR_KPARAM_INFO
	.align		4
.L_31:
        /*0008*/ 	.byte	0x04, 0x17
        /*000a*/ 	.short	(.L_33 - .L_32)
.L_32:
        /*000c*/ 	.word	0x00000000
        /*0010*/ 	.short	0x0000
        /*0012*/ 	.short	0x0000
        /*0014*/ 	.byte	0x00, 0xf0, 0x01, 0x30


	//----- nvinfo : EIATTR_AT_ENTRY_FRAGMENTS
	.align		4
.L_33:
        /*0018*/ 	.byte	0x04, 0x4f
        /*001a*/ 	.short	(.L_35 - .L_34)


	//   ....[0]....
.L_34:
        /*001c*/ 	.word	0x00000007


	//----- nvinfo : EIATTR_RESERVED_SMEM_USED
	.align		4
.L_35:
        /*0020*/ 	.byte	0x01, 0x41
	.zero		2


	//----- nvinfo : EIATTR_SPARSE_MMA_MASK
	.align		4
        /*0024*/ 	.byte	0x03, 0x50
        /*0026*/ 	.short	0x0000


	//----- nvinfo : EIATTR_TCGEN05_2CTA_USED
	.align		4
        /*0028*/ 	.byte	0x01, 0x52
	.zero		2


	//----- nvinfo : EIATTR_MAXREG_COUNT
	.align		4
        /*002c*/ 	.byte	0x03, 0x1b
        /*002e*/ 	.short	0x00ff


	//----- nvinfo : EIATTR_NUM_BARRIERS
	.align		4
        /*0030*/ 	.byte	0x02, 0x4c
        /*0032*/ 	.byte	0x07
	.zero		1


	//----- nvinfo : EIATTR_EXTERNS
	.align		4
        /*0034*/ 	.byte	0x04, 0x0f
        /*0036*/ 	.short	(.L_37 - .L_36)


	//   ....[0]....
	.align		4
.L_36:
        /*0038*/ 	.word	index@(__assertfail)


	//----- nvinfo : EIATTR_MERCURY_ISA_VERSION
	.align		4
.L_37:
        /*003c*/ 	.byte	0x03, 0x5f
        /*003e*/ 	.short	0x0101


	//----- nvinfo : EIATTR_INT_WARP_WIDE_INSTR_OFFSETS
	.align		4
        /*0040*/ 	.byte	0x04, 0x31
        /*0042*/ 	.short	(.L_39 - .L_38)


	//   ....[0]....
.L_38:
        /*0044*/ 	.word	0x00000e60


	//   ....[1]....
        /*0048*/ 	.word	0x00000f10


	//   ....[2]....
        /*004c*/ 	.word	0x00004a00


	//   ....[3]....
        /*0050*/ 	.word	0x00004a20


	//   ....[4]....
        /*0054*/ 	.word	0x00004a50


	//   ....[5]....
        /*0058*/ 	.word	0x00005670


	//   ....[6]....
        /*005c*/ 	.word	0x000056f0


	//   ....[7]....
        /*0060*/ 	.word	0x00005810


	//   ....[8]....
        /*0064*/ 	.word	0x000058c0


	//   ....[9]....
        /*0068*/ 	.word	0x00005990


	//   ....[10]....
        /*006c*/ 	.word	0x00005a40


	//   ....[11]....
        /*0070*/ 	.word	0x00005b80


	//   ....[12]....
        /*0074*/ 	.word	0x00005c20


	//----- nvinfo : EIATTR_COOP_GROUP_MASK_REGIDS
	.align		4
.L_39:
        /*0078*/ 	.byte	0x04, 0x29
        /*007a*/ 	.short	(.L_41 - .L_40)


	//   ....[0]....
.L_40:
        /*007c*/ 	.word	0xffffffff


	//   ....[1]....
        /*0080*/ 	.word	0xffffffff


	//   ....[2]....
        /*0084*/ 	.word	0xffffffff


	//   ....[3]....
        /*0088*/ 	.word	0xffffffff


	//   ....[4]....
        /*008c*/ 	.word	0xffffffff


	//   ....[5]....
        /*0090*/ 	.word	0xffffffff


	//   ....[6]....
        /*0094*/ 	.word	0xffffffff


	//   ....[7]....
        /*0098*/ 	.word	0xffffffff


	//   ....[8]....
        /*009c*/ 	.word	0xffffffff


	//   ....[9]....
        /*00a0*/ 	.word	0xffffffff


	//   ....[10]....
        /*00a4*/ 	.word	0xffffffff


	//   ....[11]....
        /*00a8*/ 	.word	0xffffffff


	//   ....[12]....
        /*00ac*/ 	.word	0xffffffff


	//   ....[13]....
        /*00b0*/ 	.word	0xffffffff


	//----- nvinfo : EIATTR_COOP_GROUP_INSTR_OFFSETS
	.align		4
.L_41:
        /*00b4*/ 	.byte	0x04, 0x28
        /*00b6*/ 	.short	(.L_43 - .L_42)


	//   ....[0]....
.L_42:
        /*00b8*/ 	.word	0x000000a0


	//   ....[1]....
        /*00bc*/ 	.word	0x00000570


	//   ....[2]....
        /*00c0*/ 	.word	0x000007d0


	//   ....[3]....
        /*00c4*/ 	.word	0x00000970


	//   ....[4]....
        /*00c8*/ 	.word	0x00000a70


	//   ....[5]....
        /*00cc*/ 	.word	0x00000be0


	//   ....[6]....
        /*00d0*/ 	.word	0x00000d20


	//   ....[7]....
        /*00d4*/ 	.word	0x00000f80


	//   ....[8]....
        /*00d8*/ 	.word	0x00002510


	//   ....[9]....
        /*00dc*/ 	.word	0x000036d0


	//   ....[10]....
        /*00e0*/ 	.word	0x00003bc0


	//   ....[11]....
        /*00e4*/ 	.word	0x00003bf0


	//   ....[12]....
        /*00e8*/ 	.word	0x000048e0


	//   ....[13]....
        /*00ec*/ 	.word	0x00004b10


	//----- nvinfo : EIATTR_VRC_CTA_INIT_COUNT
	.align		4
.L_43:
        /*00f0*/ 	.byte	0x02, 0x4a
        /*00f2*/ 	.byte	0x80
	.zero		1


	//----- nvinfo : EIATTR_SYSCALL_OFFSETS
	.align		4
        /*00f4*/ 	.byte	0x04, 0x46
        /*00f6*/ 	.short	(.L_45 - .L_44)


	//   ....[0]....
.L_44:
        /*00f8*/ 	.word	0x00006910


	//   ....[1]....
        /*00fc*/ 	.word	0x00006a00


	//   ....[2]....
        /*0100*/ 	.word	0x00007420


	//   ....[3]....
        /*0104*/ 	.word	0x000088f0


	//   ....[4]....
        /*0108*/ 	.word	0x00009d50


	//   ....[5]....
        /*010c*/ 	.word	0x0000b190


	//----- nvinfo : EIATTR_MBARRIER_INSTR_OFFSETS
	.align		4
.L_45:
        /*0110*/ 	.byte	0x04, 0x39
        /*0112*/ 	.short	(.L_47 - .L_46)


	//   ....[0]....
.L_46:
        /*0114*/ 	.word	0x00000690
        /*0118*/ 	.word	0x000000ff
        /*011c*/ 	.word	0x00000000
        /*0120*/ 	.short	0x0100
        /*0122*/ 	.byte	0x04
	.zero		1


	//   ....[1]....
        /*0124*/ 	.word	0x000006a0
        /*0128*/ 	.word	0x000000ff
        /*012c*/ 	.word	0x00000048
        /*0130*/ 	.short	0x0100
        /*0132*/ 	.byte	0x04
	.zero		1


	//   ....[2]....
        /*0134*/ 	.word	0x000006b0
        /*0138*/ 	.word	0x000000ff
        /*013c*/ 	.word	0x00000008
        /*0140*/ 	.short	0x0100
        /*0142*/ 	.byte	0x04
	.zero		1


	//   ....[3]....
        /*0144*/ 	.word	0x000006c0
        /*0148*/ 	.word	0x000000ff
        /*014c*/ 	.word	0x00000050
        /*0150*/ 	.short	0x0100
        /*0152*/ 	.byte	0x04
	.zero		1


	//   ....[4]....
        /*0154*/ 	.word	0x000006d0
        /*0158*/ 	.word	0x000000ff
        /*015c*/ 	.word	0x00000010
        /*0160*/ 	.short	0x0100
        /*0162*/ 	.byte	0x04
	.zero		1


	//   ....[5]....
        /*0164*/ 	.word	0x000006e0
        /*0168*/ 	.word	0x000000ff
        /*016c*/ 	.word	0x00000058
        /*0170*/ 	.short	0x0100
        /*0172*/ 	.byte	0x04
	.zero		1


	//   ....[6]....
        /*0174*/ 	.word	0x000006f0
        /*0178*/ 	.word	0x000000ff
        /*017c*/ 	.word	0x00000018
        /*0180*/ 	.short	0x0100
        /*0182*/ 	.byte	0x04
	.zero		1


	//   ....[7]....
        /*0184*/ 	.word	0x00000700
        /*0188*/ 	.word	0x000000ff
        /*018c*/ 	.word	0x00000060
        /*0190*/ 	.short	0x0100
        /*0192*/ 	.byte	0x04
	.zero		1


	//   ....[8]....
        /*0194*/ 	.word	0x00000710
        /*0198*/ 	.word	0x000000ff
        /*019c*/ 	.word	0x00000020
        /*01a0*/ 	.short	0x0100
        /*01a2*/ 	.byte	0x04
	.zero		1


	//   ....[9]....
        /*01a4*/ 	.word	0x00000720
        /*01a8*/ 	.word	0x000000ff
        /*01ac*/ 	.word	0x00000068
        /*01b0*/ 	.short	0x0100
        /*01b2*/ 	.byte	0x04
	.zero		1


	//   ....[10]....
        /*01b4*/ 	.word	0x00000730
        /*01b8*/ 	.word	0x000000ff
        /*01bc*/ 	.word	0x00000028
        /*01c0*/ 	.short	0x0100
        /*01c2*/ 	.byte	0x04
	.zero		1


	//   ....[11]....
        /*01c4*/ 	.word	0x00000740
        /*01c8*/ 	.word	0x000000ff
        /*01cc*/ 	.word	0x00000070
        /*01d0*/ 	.short	0x0100
        /*01d2*/ 	.byte	0x04
	.zero		1


	//   ....[12]....
        /*01d4*/ 	.word	0x00000750
        /*01d8*/ 	.word	0x000000ff
        /*01dc*/ 	.word	0x00000030
        /*01e0*/ 	.short	0x0100
        /*01e2*/ 	.byte	0x04
	.zero		1


	//   ....[13]....
        /*01e4*/ 	.word	0x00000760
        /*01e8*/ 	.word	0x000000ff
        /*01ec*/ 	.word	0x00000078
        /*01f0*/ 	.short	0x0100
        /*01f2*/ 	.byte	0x04
	.zero		1


	//   ....[14]....
        /*01f4*/ 	.word	0x00000770
        /*01f8*/ 	.word	0x000000ff
        /*01fc*/ 	.word	0x00000038
        /*0200*/ 	.short	0x0100
        /*0202*/ 	.byte	0x04
	.zero		1


	//   ....[15]....
        /*0204*/ 	.word	0x00000780
        /*0208*/ 	.word	0x000000ff
        /*020c*/ 	.word	0x00000080
        /*0210*/ 	.short	0x0100
        /*0212*/ 	.byte	0x04
	.zero		1


	//   ....[16]....
        /*0214*/ 	.word	0x00000790
        /*0218*/ 	.word	0x000000ff
        /*021c*/ 	.word	0x00000040
        /*0220*/ 	.short	0x0100
        /*0222*/ 	.byte	0x04
	.zero		1


	//   ....[17]....
        /*0224*/ 	.word	0x000007a0
        /*0228*/ 	.word	0x000000ff
        /*022c*/ 	.word	0x00000088
        /*0230*/ 	.short	0x0100
        /*0232*/ 	.byte	0x04
	.zero		1


	//   ....[18]....
        /*0234*/ 	.word	0x000008e0
        /*0238*/ 	.word	0x000000ff
        /*023c*/ 	.word	0x00000090
        /*0240*/ 	.short	0x0100
        /*0242*/ 	.byte	0x04
	.zero		1


	//   ....[19]....
        /*0244*/ 	.word	0x000008f0
        /*0248*/ 	.word	0x000000ff
        /*024c*/ 	.word	0x000000b0
        /*0250*/ 	.short	0x0100
        /*0252*/ 	.byte	0x04
	.zero		1


	//   ....[20]....
        /*0254*/ 	.word	0x00000900
        /*0258*/ 	.word	0x000000ff
        /*025c*/ 	.word	0x00000098
        /*0260*/ 	.short	0x0100
        /*0262*/ 	.byte	0x04
	.zero		1


	//   ....[21]....
        /*0264*/ 	.word	0x00000910
        /*0268*/ 	.word	0x000000ff
        /*026c*/ 	.word	0x000000b8
        /*0270*/ 	.short	0x0100
        /*0272*/ 	.byte	0x04
	.zero		1


	//   ....[22]....
        /*0274*/ 	.word	0x00000920
        /*0278*/ 	.word	0x000000ff
        /*027c*/ 	.word	0x000000a0
        /*0280*/ 	.short	0x0100
        /*0282*/ 	.byte	0x04
	.zero		1


	//   ....[23]....
        /*0284*/ 	.word	0x00000930
        /*0288*/ 	.word	0x000000ff
        /*028c*/ 	.word	0x000000c0
        /*0290*/ 	.short	0x0100
        /*0292*/ 	.byte	0x04
	.zero		1


	//   ....[24]....
        /*0294*/ 	.word	0x00000940
        /*0298*/ 	.word	0x000000ff
        /*029c*/ 	.word	0x000000a8
        /*02a0*/ 	.short	0x0100
        /*02a2*/ 	.byte	0x04
	.zero		1


	//   ....[25]....
        /*02a4*/ 	.word	0x00000950
        /*02a8*/ 	.word	0x000000ff
        /*02ac*/ 	.word	0x000000c8
        /*02b0*/ 	.short	0x0100
        /*02b2*/ 	.byte	0x04
	.zero		1


	//   ....[26]....
        /*02b4*/ 	.word	0x00000a40
        /*02b8*/ 	.word	0x000000ff
        /*02bc*/ 	.word	0x000000d0
        /*02c0*/ 	.short	0x0100
        /*02c2*/ 	.byte	0x06
	.zero		1


	//   ....[27]....
        /*02c4*/ 	.word	0x00000a50
        /*02c8*/ 	.word	0x000000ff
        /*02cc*/ 	.word	0x000000d8
        /*02d0*/ 	.short	0x0100
        /*02d2*/ 	.byte	0x06
	.zero		1


	//   ....[28]....
        /*02d4*/ 	.word	0x00000b90
        /*02d8*/ 	.word	0x000000ff
        /*02dc*/ 	.word	0x000000e0
        /*02e0*/ 	.short	0x0100
        /*02e2*/ 	.byte	0x06
	.zero		1


	//   ....[29]....
        /*02e4*/ 	.word	0x00000ba0
        /*02e8*/ 	.word	0x000000ff
        /*02ec*/ 	.word	0x000000f0
        /*02f0*/ 	.short	0x0100
        /*02f2*/ 	.byte	0x06
	.zero		1


	//   ....[30]....
        /*02f4*/ 	.word	0x00000bb0
        /*02f8*/ 	.word	0x000000ff
        /*02fc*/ 	.word	0x000000e8
        /*0300*/ 	.short	0x0100
        /*0302*/ 	.byte	0x06
	.zero		1


	//   ....[31]....
        /*0304*/ 	.word	0x00000bc0
        /*0308*/ 	.word	0x000000ff
        /*030c*/ 	.word	0x000000f8
        /*0310*/ 	.short	0x0100
        /*0312*/ 	.byte	0x06
	.zero		1


	//   ....[32]....
        /*0314*/ 	.word	0x00000cf0
        /*0318*/ 	.word	0x000000ff
        /*031c*/ 	.word	0x00000100
        /*0320*/ 	.short	0x0100
        /*0322*/ 	.byte	0x04
	.zero		1


	//   ....[33]....
        /*0324*/ 	.word	0x00000d00
        /*0328*/ 	.word	0x000000ff
        /*032c*/ 	.word	0x00000108
        /*0330*/ 	.short	0x0100
        /*0332*/ 	.byte	0x04
	.zero		1


	//   ....[34]....
        /*0334*/ 	.word	0x00000e00
        /*0338*/ 	.word	0x000000ff
        /*033c*/ 	.word	0x00000110
        /*0340*/ 	.short	0x0100
        /*0342*/ 	.byte	0x04
	.zero		1


	//   ....[35]....
        /*0344*/ 	.word	0x00000e10
        /*0348*/ 	.word	0x000000ff
        /*034c*/ 	.word	0x00000120
        /*0350*/ 	.short	0x0100
        /*0352*/ 	.byte	0x04
	.zero		1


	//   ....[36]....
        /*0354*/ 	.word	0x00000e20
        /*0358*/ 	.word	0x000000ff
        /*035c*/ 	.word	0x00000118
        /*0360*/ 	.short	0x0100
        /*0362*/ 	.byte	0x04
	.zero		1


	//   ....[37]....
        /*0364*/ 	.word	0x00000e30
        /*0368*/ 	.word	0x000000ff
        /*036c*/ 	.word	0x00000128
        /*0370*/ 	.short	0x0100
        /*0372*/ 	.byte	0x04
	.zero		1


	//   ....[38]....
        /*0374*/ 	.word	0x00000f30
        /*0378*/ 	.word	0x000000ff
        /*037c*/ 	.word	0x00000130
        /*0380*/ 	.short	0x0100
        /*0382*/ 	.byte	0x06
	.zero		1


	//   ....[39]....
        /*0384*/ 	.word	0x00001a90
        /*0388*/ 	.word	0x00000000
        /*038c*/ 	.word	0x00000120
        /*0390*/ 	.short	0x010a
        /*0392*/ 	.byte	0xff
	.zero		1


	//   ....[40]....
        /*0394*/ 	.word	0x00001ab0
        /*0398*/ 	.word	0x00000000
        /*039c*/ 	.word	0x00000110
        /*03a0*/ 	.short	0x0101
        /*03a2*/ 	.byte	0xff
	.zero		1


	//   ....[41]....
        /*03a4*/ 	.word	0x00001b70
        /*03a8*/ 	.word	0x000000ff
        /*03ac*/ 	.word	0x00000048
        /*03b0*/ 	.short	0x010a
        /*03b2*/ 	.byte	0x04
	.zero		1


	//   ....[42]....
        /*03b4*/ 	.word	0x00001c60
        /*03b8*/ 	.word	0x000000ff
        /*03bc*/ 	.word	0x00000048
        /*03c0*/ 	.short	0x010a
        /*03c2*/ 	.byte	0x06
	.zero		1


	//   ....[43]....
        /*03c4*/ 	.word	0x00001dd0
        /*03c8*/ 	.word	0x000000ff
        /*03cc*/ 	.word	0x00000048
        /*03d0*/ 	.short	0x010a
        /*03d2*/ 	.byte	0x05
	.zero		1


	//   ....[44]....
        /*03d4*/ 	.word	0x00002080
        /*03d8*/ 	.word	0x000000ff
        /*03dc*/ 	.word	0x000000d8
        /*03e0*/ 	.short	0x0101
        /*03e2*/ 	.byte	0x0e
	.zero		1


	//   ....[45]....
        /*03e4*/ 	.word	0x000020a0
        /*03e8*/ 	.word	0x000000ff
        /*03ec*/ 	.word	0x00000048
        /*03f0*/ 	.short	0x010a
        /*03f2*/ 	.byte	0x04
	.zero		1


	//   ....[46]....
        /*03f4*/ 	.word	0x00002120
        /*03f8*/ 	.word	0x000000ff
        /*03fc*/ 	.word	0x00000048
        /*0400*/ 	.short	0x010a
        /*0402*/ 	.byte	0x06
	.zero		1


	//   ....[47]....
        /*0404*/ 	.word	0x00002260
        /*0408*/ 	.word	0x000000ff
        /*040c*/ 	.word	0x00000048
        /*0410*/ 	.short	0x010a
        /*0412*/ 	.byte	0x04
	.zero		1


	//   ....[48]....
        /*0414*/ 	.word	0x00002540
        /*0418*/ 	.word	0x00000003
        /*041c*/ 	.word	0x000000e0
        /*0420*/ 	.short	0x010a
        /*0422*/ 	.byte	0xff
	.zero		1


	//   ....[49]....
        /*0424*/ 	.word	0x00002690
        /*0428*/ 	.word	0x00000000
        /*042c*/ 	.word	0x00000000
        /*0430*/ 	.short	0x0101
        /*0432*/ 	.byte	0xff
	.zero		1


	//   ....[50]....
        /*0434*/ 	.word	0x00002c50
        /*0438*/ 	.word	0x000000ff
        /*043c*/ 	.word	0x00000000
        /*0440*/ 	.short	0x010a
        /*0442*/ 	.byte	0x04
	.zero		1


	//   ....[51]....
        /*0444*/ 	.word	0x00002ce0
        /*0448*/ 	.word	0x000000ff
        /*044c*/ 	.word	0x00000000
        /*0450*/ 	.short	0x010a
        /*0452*/ 	.byte	0x05
	.zero		1


	//   ....[52]....
        /*0454*/ 	.word	0x00002d70
        /*0458*/ 	.word	0x000000ff
        /*045c*/ 	.word	0x00000000
        /*0460*/ 	.short	0x010a
        /*0462*/ 	.byte	0x05
	.zero		1


	//   ....[53]....
        /*0464*/ 	.word	0x00002e00
        /*0468*/ 	.word	0x000000ff
        /*046c*/ 	.word	0x00000000
        /*0470*/ 	.short	0x010a
        /*0472*/ 	.byte	0x05
	.zero		1


	//   ....[54]....
        /*0474*/ 	.word	0x00002e90
        /*0478*/ 	.word	0x000000ff
        /*047c*/ 	.word	0x00000000
        /*0480*/ 	.short	0x010a
        /*0482*/ 	.byte	0x05
	.zero		1


	//   ....[55]....
        /*0484*/ 	.word	0x00002f20
        /*0488*/ 	.word	0x000000ff
        /*048c*/ 	.word	0x00000000
        /*0490*/ 	.short	0x010a
        /*0492*/ 	.byte	0x05
	.zero		1


	//   ....[56]....
        /*0494*/ 	.word	0x00002fb0
        /*0498*/ 	.word	0x000000ff
        /*049c*/ 	.word	0x00000000
        /*04a0*/ 	.short	0x010a
        /*04a2*/ 	.byte	0x05
	.zero		1


	//   ....[57]....
        /*04a4*/ 	.word	0x00003040
        /*04a8*/ 	.word	0x000000ff
        /*04ac*/ 	.word	0x00000000
        /*04b0*/ 	.short	0x010a
        /*04b2*/ 	.byte	0x05
	.zero		1


	//   ....[58]....
        /*04b4*/ 	.word	0x000030e0
        /*04b8*/ 	.word	0x00000000
        /*04bc*/ 	.word	0x00000000
        /*04c0*/ 	.short	0x010a
        /*04c2*/ 	.byte	0xff
	.zero		1


	//   ....[59]....
        /*04c4*/ 	.word	0x00003220
        /*04c8*/ 	.word	0x00000000
        /*04cc*/ 	.word	0x00000110
        /*04d0*/ 	.short	0x010a
        /*04d2*/ 	.byte	0xff
	.zero		1


	//   ....[60]....
        /*04d4*/ 	.word	0x00003290
        /*04d8*/ 	.word	0x00000004
        /*04dc*/ 	.word	0x00000000
        /*04e0*/ 	.short	0x0101
        /*04e2*/ 	.byte	0xff
	.zero		1


	//   ....[61]....
        /*04e4*/ 	.word	0x000032b0
        /*04e8*/ 	.word	0x000000ff
        /*04ec*/ 	.word	0x000000f0
        /*04f0*/ 	.short	0x010a
        /*04f2*/ 	.byte	0x04
	.zero		1


	//   ....[62]....
        /*04f4*/ 	.word	0x000033d0
        /*04f8*/ 	.word	0x00000000
        /*04fc*/ 	.word	0x000000e0
        /*0500*/ 	.short	0x010a
        /*0502*/ 	.byte	0xff
	.zero		1


	//   ....[63]....
        /*0504*/ 	.word	0x000034d0
        /*0508*/ 	.word	0x00000000
        /*050c*/ 	.word	0x00000000
        /*0510*/ 	.short	0x0101
        /*0512*/ 	.byte	0xff
	.zero		1


	//   ....[64]....
        /*0514*/ 	.word	0x00003560
        /*0518*/ 	.word	0x000000ff
        /*051c*/ 	.word	0x000000f0
        /*0520*/ 	.short	0x0106
        /*0522*/ 	.byte	0x04
	.zero		1


	//   ....[65]....
        /*0524*/ 	.word	0x00003580
        /*0528*/ 	.word	0x000000ff
        /*052c*/ 	.word	0x000000f0
        /*0530*/ 	.short	0x010a
        /*0532*/ 	.byte	0x04
	.zero		1


	//   ....[66]....
        /*0534*/ 	.word	0x00003610
        /*0538*/ 	.word	0x000000ff
        /*053c*/ 	.word	0x000000f0
        /*0540*/ 	.short	0x0106
        /*0542*/ 	.byte	0x07
	.zero		1


	//   ....[67]....
        /*0544*/ 	.word	0x00003650
        /*0548*/ 	.word	0x00000000
        /*054c*/ 	.word	0x000000f0
        /*0550*/ 	.short	0x010a
        /*0552*/ 	.byte	0xff
	.zero		1


	//   ....[68]....
        /*0554*/ 	.word	0x000038c0
        /*0558*/ 	.word	0x000000ff
        /*055c*/ 	.word	0x00000008
        /*0560*/ 	.short	0x010a
        /*0562*/ 	.byte	0x05
	.zero		1


	//   ....[69]....
        /*0564*/ 	.word	0x000038e0
        /*0568*/ 	.word	0x000000ff
        /*056c*/ 	.word	0x00000008
        /*0570*/ 	.short	0x010a
        /*0572*/ 	.byte	0x05
	.zero		1


	//   ....[70]....
        /*0574*/ 	.word	0x00003a70
        /*0578*/ 	.word	0x000000ff
        /*057c*/ 	.word	0x00000008
        /*0580*/ 	.short	0x010a
        /*0582*/ 	.byte	0x05
	.zero		1


	//   ....[71]....
        /*0584*/ 	.word	0x00003a90
        /*0588*/ 	.word	0x000000ff
        /*058c*/ 	.word	0x00000008
        /*0590*/ 	.short	0x010a
        /*0592*/ 	.byte	0x05
	.zero		1


	//   ....[72]....
        /*0594*/ 	.word	0x00003b50
        /*0598*/ 	.word	0x000000ff
        /*059c*/ 	.word	0x00000000
        /*05a0*/ 	.short	0x0101
        /*05a2*/ 	.byte	0x04
	.zero		1


	//   ....[73]....
        /*05a4*/ 	.word	0x00003fe0
        /*05a8*/ 	.word	0x00000000
        /*05ac*/ 	.word	0x000000e0
        /*05b0*/ 	.short	0x010a
        /*05b2*/ 	.byte	0xff
	.zero		1


	//   ....[74]....
        /*05b4*/ 	.word	0x000040a0
        /*05b8*/ 	.word	0x00000000
        /*05bc*/ 	.word	0x00000000
        /*05c0*/ 	.short	0x0101
        /*05c2*/ 	.byte	0xff
	.zero		1


	//   ....[75]....
        /*05c4*/ 	.word	0x00004180
        /*05c8*/ 	.word	0x000000ff
        /*05cc*/ 	.word	0x00000000
        /*05d0*/ 	.short	0x010a
        /*05d2*/ 	.byte	0x05
	.zero		1


	//   ....[76]....
        /*05d4*/ 	.word	0x000041a0
        /*05d8*/ 	.word	0x000000ff
        /*05dc*/ 	.word	0x00000000
        /*05e0*/ 	.short	0x010a
        /*05e2*/ 	.byte	0x05
	.zero		1


	//   ....[77]....
        /*05e4*/ 	.word	0x000042e0
        /*05e8*/ 	.word	0x000000ff
        /*05ec*/ 	.word	0x00000000
        /*05f0*/ 	.short	0x010a
        /*05f2*/ 	.byte	0x07
	.zero		1


	//   ....[78]....
        /*05f4*/ 	.word	0x00004320
        /*05f8*/ 	.word	0x000000ff
        /*05fc*/ 	.word	0x00000108
        /*0600*/ 	.short	0x010a
        /*0602*/ 	.byte	0x19
	.zero		1


	//   ....[79]....
        /*0604*/ 	.word	0x000044f0
        /*0608*/ 	.word	0x000000ff
        /*060c*/ 	.word	0x00000000
        /*0610*/ 	.short	0x010a
        /*0612*/ 	.byte	0x06
	.zero		1


	//   ....[80]....
        /*0614*/ 	.word	0x00004630
        /*0618*/ 	.word	0x000000ff
        /*061c*/ 	.word	0x00000000
        /*0620*/ 	.short	0x010a
        /*0622*/ 	.byte	0x04
	.zero		1


	//   ....[81]....
        /*0624*/ 	.word	0x000048c0
        /*0628*/ 	.word	0x000000ff
        /*062c*/ 	.word	0x00000130
        /*0630*/ 	.short	0x010a
        /*0632*/ 	.byte	0x19
	.zero		1


	//   ....[82]....
        /*0634*/ 	.word	0x00004e20
        /*0638*/ 	.word	0x00000008
        /*063c*/ 	.word	0x000000e0
        /*0640*/ 	.short	0x010a
        /*0642*/ 	.byte	0xff
	.zero		1


	//   ....[83]....
        /*0644*/ 	.word	0x00004f90
        /*0648*/ 	.word	0x00000000
        /*064c*/ 	.word	0x00000000
        /*0650*/ 	.short	0x0101
        /*0652*/ 	.byte	0xff
	.zero		1


	//   ....[84]....
        /*0654*/ 	.word	0x00005470
        /*0658*/ 	.word	0x000000ff
        /*065c*/ 	.word	0x000000d8
        /*0660*/ 	.short	0x010a
        /*0662*/ 	.byte	0x15
	.zero		1


	//   ....[85]....
        /*0664*/ 	.word	0x00005600
        /*0668*/ 	.word	0x000000ff
        /*066c*/ 	.word	0x000000b0
        /*0670*/ 	.short	0x010a
        /*0672*/ 	.byte	0x15
	.zero		1


	//   ....[86]....
        /*0674*/ 	.word	0x000057d0
        /*0678*/ 	.word	0x000000ff
        /*067c*/ 	.word	0x00000090
        /*0680*/ 	.short	0x010b
        /*0682*/ 	.byte	0x15
	.zero		1


	//   ....[87]....
        /*0684*/ 	.word	0x000057e0
        /*0688*/ 	.word	0x000000ff
        /*068c*/ 	.word	0x00000000
        /*0690*/ 	.short	0x0101
        /*0692*/ 	.byte	0x31
	.zero		1


	//   ....[88]....
        /*0694*/ 	.word	0x000057f0
        /*0698*/ 	.word	0x000000ff
        /*069c*/ 	.word	0x000000b8
        /*06a0*/ 	.short	0x010a
        /*06a2*/ 	.byte	0x15
	.zero		1


	//   ....[89]....
        /*06a4*/ 	.word	0x00005950
        /*06a8*/ 	.word	0x000000ff
        /*06ac*/ 	.word	0x00000098
        /*06b0*/ 	.short	0x010b
        /*06b2*/ 	.byte	0x15
	.zero		1


	//   ....[90]....
        /*06b4*/ 	.word	0x00005960
        /*06b8*/ 	.word	0x000000ff
        /*06bc*/ 	.word	0x00000000
        /*06c0*/ 	.short	0x0101
        /*06c2*/ 	.byte	0x30
	.zero		1


	//   ....[91]....
        /*06c4*/ 	.word	0x00005970
        /*06c8*/ 	.word	0x000000ff
        /*06cc*/ 	.word	0x000000c0
        /*06d0*/ 	.short	0x010a
        /*06d2*/ 	.byte	0x15
	.zero		1


	//   ....[92]....
        /*06d4*/ 	.word	0x00005ad0
        /*06d8*/ 	.word	0x000000ff
        /*06dc*/ 	.word	0x000000a0
        /*06e0*/ 	.short	0x010b
        /*06e2*/ 	.byte	0x15
	.zero		1


	//   ....[93]....
        /*06e4*/ 	.word	0x00005ae0
        /*06e8*/ 	.word	0x000000ff
        /*06ec*/ 	.word	0x00000000
        /*06f0*/ 	.short	0x0101
        /*06f2*/ 	.byte	0x2f
	.zero		1


	//   ....[94]....
        /*06f4*/ 	.word	0x00005af0
        /*06f8*/ 	.word	0x000000ff
        /*06fc*/ 	.word	0x000000c8
        /*0700*/ 	.short	0x010a
        /*0702*/ 	.byte	0x15
	.zero		1


	//   ....[95]....
        /*0704*/ 	.word	0x00005d60
        /*0708*/ 	.word	0x000000ff
        /*070c*/ 	.word	0x000000a8
        /*0710*/ 	.short	0x010b
        /*0712*/ 	.byte	0x15
	.zero		1


	//   ....[96]....
        /*0714*/ 	.word	0x00005d70
        /*0718*/ 	.word	0x000000ff
        /*071c*/ 	.word	0x00000000
        /*0720*/ 	.short	0x0101
        /*0722*/ 	.byte	0x2e
	.zero		1


	//   ....[97]....
        /*0724*/ 	.word	0x00005da0
        /*0728*/ 	.word	0x000000ff
        /*072c*/ 	.word	0x000000b0
        /*0730*/ 	.short	0x010a
        /*0732*/ 	.byte	0x15
	.zero		1


	//   ....[98]....
        /*0734*/ 	.word	0x00005dc0
        /*0738*/ 	.word	0x000000ff
        /*073c*/ 	.word	0x000000b8
        /*0740*/ 	.short	0x010a
        /*0742*/ 	.byte	0x15
	.zero		1


	//   ....[99]....
        /*0744*/ 	.word	0x00005de0
        /*0748*/ 	.word	0x000000ff
        /*074c*/ 	.word	0x000000c0
        /*0750*/ 	.short	0x010a
        /*0752*/ 	.byte	0x15
	.zero		1


	//   ....[100]....
        /*0754*/ 	.word	0x00005e20
        /*0758*/ 	.word	0x00000000
        /*075c*/ 	.word	0x000000c8
        /*0760*/ 	.short	0x010a
        /*0762*/ 	.byte	0xff
	.zero		1


	//   ....[101]....
        /*0764*/ 	.word	0x000061a0
        /*0768*/ 	.word	0x00000008
        /*076c*/ 	.word	0x000000e0
        /*0770*/ 	.short	0x010a
        /*0772*/ 	.byte	0xff
	.zero		1


	//   ....[102]....
        /*0774*/ 	.word	0x00006320
        /*0778*/ 	.word	0x00000000
        /*077c*/ 	.word	0x00000000
        /*0780*/ 	.short	0x0101
        /*0782*/ 	.byte	0xff
	.zero		1


	//   ....[103]....
        /*0784*/ 	.word	0x00006f00
        /*0788*/ 	.word	0x000000ff
        /*078c*/ 	.word	0x00000090
        /*0790*/ 	.short	0x010a
        /*0792*/ 	.byte	0x2e
	.zero		1


	//   ....[104]....
        /*0794*/ 	.word	0x00007000
        /*0798*/ 	.word	0x000000ff
        /*079c*/ 	.word	0x00000100
        /*07a0*/ 	.short	0x010a
        /*07a2*/ 	.byte	0x2e
	.zero		1


	//   ....[105]....
        /*07a4*/ 	.word	0x000071c0
        /*07a8*/ 	.word	0x000000ff
        /*07ac*/ 	.word	0x00000090
        /*07b0*/ 	.short	0x010a
        /*07b2*/ 	.byte	0x2e
	.zero		1


	//   ....[106]....
        /*07b4*/ 	.word	0x00007300
        /*07b8*/ 	.word	0x000000ff
        /*07bc*/ 	.word	0x00000100
        /*07c0*/ 	.short	0x010a
        /*07c2*/ 	.byte	0x2e
	.zero		1


	//   ....[107]....
        /*07c4*/ 	.word	0x000074f0
        /*07c8*/ 	.word	0x000000ff
        /*07cc*/ 	.word	0x00000000
        /*07d0*/ 	.short	0x0101
        /*07d2*/ 	.byte	0x05
	.zero		1


	//   ....[108]....
        /*07d4*/ 	.word	0x00008560
        /*07d8*/ 	.word	0x00000000
        /*07dc*/ 	.word	0x00000000
        /*07e0*/ 	.short	0x0101
        /*07e2*/ 	.byte	0xff
	.zero		1


	//   ....[109]....
        /*07e4*/ 	.word	0x00008570
        /*07e8*/ 	.word	0x00000003
        /*07ec*/ 	.word	0x00000090
        /*07f0*/ 	.short	0x010a
        /*07f2*/ 	.byte	0xff
	.zero		1


	//   ....[110]....
        /*07f4*/ 	.word	0x00008680
        /*07f8*/ 	.word	0x00000003
        /*07fc*/ 	.word	0x00000090
        /*0800*/ 	.short	0x010a
        /*0802*/ 	.byte	0xff
	.zero		1


	//   ....[111]....
        /*0804*/ 	.word	0x000099d0
        /*0808*/ 	.word	0x00000000
        /*080c*/ 	.word	0x00000000
        /*0810*/ 	.short	0x0101
        /*0812*/ 	.byte	0xff
	.zero		1


	//   ....[112]....
        /*0814*/ 	.word	0x00009a10
        /*0818*/ 	.word	0x0000005f
        /*081c*/ 	.word	0x00000090
        /*0820*/ 	.short	0x010a
        /*0822*/ 	.byte	0xff
	.zero		1


	//   ....[113]....
        /*0824*/ 	.word	0x00009ae0
        /*0828*/ 	.word	0x0000005f
        /*082c*/ 	.word	0x00000090
        /*0830*/ 	.short	0x010a
        /*0832*/ 	.byte	0xff
	.zero		1


	//   ....[114]....
        /*0834*/ 	.word	0x0000ae30
        /*0838*/ 	.word	0x00000000
        /*083c*/ 	.word	0x00000000
        /*0840*/ 	.short	0x0101
        /*0842*/ 	.byte	0xff
	.zero		1


	//   ....[115]....
        /*0844*/ 	.word	0x0000ae50
        /*0848*/ 	.word	0x00000010
        /*084c*/ 	.word	0x00000090
        /*0850*/ 	.short	0x010a
        /*0852*/ 	.byte	0xff
	.zero		1


	//   ....[116]....
        /*0854*/ 	.word	0x0000af20
        /*0858*/ 	.word	0x00000010
        /*085c*/ 	.word	0x00000090
        /*0860*/ 	.short	0x010a
        /*0862*/ 	.byte	0xff
	.zero		1


	//   ....[117]....
        /*0864*/ 	.word	0x0000c260
        /*0868*/ 	.word	0x00000000
        /*086c*/ 	.word	0x00000000
        /*0870*/ 	.short	0x0101
        /*0872*/ 	.byte	0xff
	.zero		1


	//   ....[118]....
        /*0874*/ 	.word	0x0000c3b0
        /*0878*/ 	.word	0x000000ff
        /*087c*/ 	.word	0x00000000
        /*0880*/ 	.short	0x0101
        /*0882*/ 	.byte	0x04
	.zero		1


	//   ....[119]....
        /*0884*/ 	.word	0x0000c3c0
        /*0888*/ 	.word	0x000000ff
        /*088c*/ 	.word	0x00000130
        /*0890*/ 	.short	0x0101
        /*0892*/ 	.byte	0x2e
	.zero		1


	//   ....[120]....
        /*0894*/ 	.word	0x0000c550
        /*0898*/ 	.word	0x000000ff
        /*089c*/ 	.word	0x00000000
        /*08a0*/ 	.short	0x0101
        /*08a2*/ 	.byte	0x04
	.zero		1


	//   ....[121]....
        /*08a4*/ 	.word	0x0000c570
        /*08a8*/ 	.word	0x00000000
        /*08ac*/ 	.word	0x00000120
        /*08b0*/ 	.short	0x010a
        /*08b2*/ 	.byte	0xff
	.zero		1


	//   ....[122]....
        /*08b4*/ 	.word	0x0000c5d0
        /*08b8*/ 	.word	0x00000000
        /*08bc*/ 	.word	0x00000048
        /*08c0*/ 	.short	0x010a
        /*08c2*/ 	.byte	0xff
	.zero		1


	//   ....[123]....
        /*08c4*/ 	.word	0x0000c630
        /*08c8*/ 	.word	0x00000000
        /*08cc*/ 	.word	0x00000048
        /*08d0*/ 	.short	0x010a
        /*08d2*/ 	.byte	0xff
	.zero		1


	//   ....[124]....
        /*08d4*/ 	.word	0x0000c680
        /*08d8*/ 	.word	0x00000003
        /*08dc*/ 	.word	0x000000e0
        /*08e0*/ 	.short	0x010a
        /*08e2*/ 	.byte	0xff
	.zero		1


	//   ....[125]....
        /*08e4*/ 	.word	0x0000c6e0
        /*08e8*/ 	.word	0x00000000
        /*08ec*/ 	.word	0x00000000
        /*08f0*/ 	.short	0x010a
        /*08f2*/ 	.byte	0xff
	.zero		1


	//   ....[126]....
        /*08f4*/ 	.word	0x0000c740
        /*08f8*/ 	.word	0x00000000
        /*08fc*/ 	.word	0x00000000
        /*0900*/ 	.short	0x010a
        /*0902*/ 	.byte	0xff
	.zero		1


	//   ....[127]....
        /*0904*/ 	.word	0x0000c7a0
        /*0908*/ 	.word	0x00000000
        /*090c*/ 	.word	0x00000000
        /*0910*/ 	.short	0x010a
        /*0912*/ 	.byte	0xff
	.zero		1


	//   ....[128]....
        /*0914*/ 	.word	0x0000c800
        /*0918*/ 	.word	0x00000000
        /*091c*/ 	.word	0x00000000
        /*0920*/ 	.short	0x010a
        /*0922*/ 	.byte	0xff
	.zero		1


	//   ....[129]....
        /*0924*/ 	.word	0x0000c860
        /*0928*/ 	.word	0x00000000
        /*092c*/ 	.word	0x00000000
        /*0930*/ 	.short	0x010a
        /*0932*/ 	.byte	0xff
	.zero		1


	//   ....[130]....
        /*0934*/ 	.word	0x0000c8c0
        /*0938*/ 	.word	0x00000000
        /*093c*/ 	.word	0x00000000
        /*0940*/ 	.short	0x010a
        /*0942*/ 	.byte	0xff
	.zero		1


	//   ....[131]....
        /*0944*/ 	.word	0x0000c920
        /*0948*/ 	.word	0x00000000
        /*094c*/ 	.word	0x00000000
        /*0950*/ 	.short	0x010a
        /*0952*/ 	.byte	0xff
	.zero		1


	//   ....[132]....
        /*0954*/ 	.word	0x0000c980
        /*0958*/ 	.word	0x00000000
        /*095c*/ 	.word	0x00000000
        /*0960*/ 	.short	0x010a
        /*0962*/ 	.byte	0xff
	.zero		1


	//   ....[133]....
        /*0964*/ 	.word	0x0000c9d0
        /*0968*/ 	.word	0x00000000
        /*096c*/ 	.word	0x00000110
        /*0970*/ 	.short	0x010a
        /*0972*/ 	.byte	0xff
	.zero		1


	//   ....[134]....
        /*0974*/ 	.word	0x0000ca30
        /*0978*/ 	.word	0x00000000
        /*097c*/ 	.word	0x000000f0
        /*0980*/ 	.short	0x010a
        /*0982*/ 	.byte	0xff
	.zero		1


	//   ....[135]....
        /*0984*/ 	.word	0x0000ca80
        /*0988*/ 	.word	0x00000000
        /*098c*/ 	.word	0x000000e0
        /*0990*/ 	.short	0x010a
        /*0992*/ 	.byte	0xff
	.zero		1


	//   ....[136]....
        /*0994*/ 	.word	0x0000cae0
        /*0998*/ 	.word	0x00000000
        /*099c*/ 	.word	0x000000f0
        /*09a0*/ 	.short	0x010a
        /*09a2*/ 	.byte	0xff
	.zero		1


	//   ....[137]....
        /*09a4*/ 	.word	0x0000cb40
        /*09a8*/ 	.word	0x00000005
        /*09ac*/ 	.word	0x00000008
        /*09b0*/ 	.short	0x010a
        /*09b2*/ 	.byte	0xff
	.zero		1


	//   ....[138]....
        /*09b4*/ 	.word	0x0000cc20
        /*09b8*/ 	.word	0x00000003
        /*09bc*/ 	.word	0x00000008
        /*09c0*/ 	.short	0x010a
        /*09c2*/ 	.byte	0xff
	.zero		1


	//   ....[139]....
        /*09c4*/ 	.word	0x0000cc70
        /*09c8*/ 	.word	0x00000000
        /*09cc*/ 	.word	0x000000e0
        /*09d0*/ 	.short	0x010a
        /*09d2*/ 	.byte	0xff
	.zero		1


	//   ....[140]....
        /*09d4*/ 	.word	0x0000ccd0
        /*09d8*/ 	.word	0x00000000
        /*09dc*/ 	.word	0x00000000
        /*09e0*/ 	.short	0x010a
        /*09e2*/ 	.byte	0xff
	.zero		1


	//   ....[141]....
        /*09e4*/ 	.word	0x0000cd30
        /*09e8*/ 	.word	0x00000000
        /*09ec*/ 	.word	0x00000108
        /*09f0*/ 	.short	0x010a
        /*09f2*/ 	.byte	0xff
	.zero		1


	//   ....[142]....
        /*09f4*/ 	.word	0x0000cd90
        /*09f8*/ 	.word	0x00000000
        /*09fc*/ 	.word	0x00000000
        /*0a00*/ 	.short	0x010a
        /*0a02*/ 	.byte	0xff
	.zero		1


	//   ....[143]....
        /*0a04*/ 	.word	0x0000cdf0
        /*0a08*/ 	.word	0x00000000
        /*0a0c*/ 	.word	0x00000130
        /*0a10*/ 	.short	0x010a
        /*0a12*/ 	.byte	0xff
	.zero		1


	//   ....[144]....
        /*0a14*/ 	.word	0x0000ce40
        /*0a18*/ 	.word	0x00000008
        /*0a1c*/ 	.word	0x000000e0
        /*0a20*/ 	.short	0x010a
        /*0a22*/ 	.byte	0xff
	.zero		1


	//   ....[145]....
        /*0a24*/ 	.word	0x0000cea0
        /*0a28*/ 	.word	0x00000000
        /*0a2c*/ 	.word	0x000000d8
        /*0a30*/ 	.short	0x010a
        /*0a32*/ 	.byte	0xff
	.zero		1


	//   ....[146]....
        /*0a34*/ 	.word	0x0000cf00
        /*0a38*/ 	.word	0x00000005
        /*0a3c*/ 	.word	0x000000b0
        /*0a40*/ 	.short	0x010a
        /*0a42*/ 	.byte	0xff
	.zero		1


	//   ....[147]....
        /*0a44*/ 	.word	0x0000cf60
        /*0a48*/ 	.word	0x00000005
        /*0a4c*/ 	.word	0x000000b8
        /*0a50*/ 	.short	0x010a
        /*0a52*/ 	.byte	0xff
	.zero		1


	//   ....[148]....
        /*0a54*/ 	.word	0x0000cfc0
        /*0a58*/ 	.word	0x00000005
        /*0a5c*/ 	.word	0x000000c0
        /*0a60*/ 	.short	0x010a
        /*0a62*/ 	.byte	0xff
	.zero		1


	//   ....[149]....
        /*0a64*/ 	.word	0x0000d020
        /*0a68*/ 	.word	0x00000005
        /*0a6c*/ 	.word	0x000000c8
        /*0a70*/ 	.short	0x010a
        /*0a72*/ 	.byte	0xff
	.zero		1


	//   ....[150]....
        /*0a74*/ 	.word	0x0000d080
        /*0a78*/ 	.word	0x00000000
        /*0a7c*/ 	.word	0x000000b0
        /*0a80*/ 	.short	0x010a
        /*0a82*/ 	.byte	0xff
	.zero		1


	//   ....[151]....
        /*0a84*/ 	.word	0x0000d0e0
        /*0a88*/ 	.word	0x00000000
        /*0a8c*/ 	.word	0x000000b8
        /*0a90*/ 	.short	0x010a
        /*0a92*/ 	.byte	0xff
	.zero		1


	//   ....[152]....
        /*0a94*/ 	.word	0x0000d140
        /*0a98*/ 	.word	0x00000000
        /*0a9c*/ 	.word	0x000000c0
        /*0aa0*/ 	.short	0x010a
        /*0aa2*/ 	.byte	0xff
	.zero		1


	//   ....[153]....
        /*0aa4*/ 	.word	0x0000d190
        /*0aa8*/ 	.word	0x00000008
        /*0aac*/ 	.word	0x000000e0
        /*0ab0*/ 	.short	0x010a
        /*0ab2*/ 	.byte	0xff
	.zero		1


	//   ....[154]....
        /*0ab4*/ 	.word	0x0000d1f0
        /*0ab8*/ 	.word	0x00000003
        /*0abc*/ 	.word	0x00000090
        /*0ac0*/ 	.short	0x010a
        /*0ac2*/ 	.byte	0xff
	.zero		1


	//   ....[155]....
        /*0ac4*/ 	.word	0x0000d250
        /*0ac8*/ 	.word	0x00000003
        /*0acc*/ 	.word	0x00000100
        /*0ad0*/ 	.short	0x010a
        /*0ad2*/ 	.byte	0xff
	.zero		1


	//   ....[156]....
        /*0ad4*/ 	.word	0x0000d2a0
        /*0ad8*/ 	.word	0x00000003
        /*0adc*/ 	.word	0x00000090
        /*0ae0*/ 	.short	0x010a
        /*0ae2*/ 	.byte	0xff
	.zero		1


	//   ....[157]....
        /*0ae4*/ 	.word	0x0000d2f0
        /*0ae8*/ 	.word	0x0000005f
        /*0aec*/ 	.word	0x00000090
        /*0af0*/ 	.short	0x010a
        /*0af2*/ 	.byte	0xff
	.zero		1


	//   ....[158]....
        /*0af4*/ 	.word	0x0000d340
        /*0af8*/ 	.word	0x00000010
        /*0afc*/ 	.word	0x00000090
        /*0b00*/ 	.short	0x010a
        /*0b02*/ 	.byte	0xff
	.zero		1


	//----- nvinfo : EIATTR_NUM_MBARRIERS
	.align		4
.L_47:
        /*0b04*/ 	.byte	0x03, 0x38
        /*0b06*/ 	.short	0x0027


	//----- nvinfo : EIATTR_EXIT_INSTR_OFFSETS
	.align		4
        /*0b08*/ 	.byte	0x04, 0x1c
        /*0b0a*/ 	.short	(.L_49 - .L_48)


	//   ....[0]....
.L_48:
        /*0b0c*/ 	.word	0x00003110


	//   ....[1]....
        /*0b10*/ 	.word	0x00003620


	//   ....[2]....
        /*0b14*/ 	.word	0x00003680


	//   ....[3]....
        /*0b18*/ 	.word	0x00004b20


	//   ....[4]....
        /*0b1c*/ 	.word	0x00005e50


	//   ....[5]....
        /*0b20*/ 	.word	0x00005e90


	//   ....[6]....
        /*0b24*/ 	.word	0x0000c430


	//   ....[7]....
        /*0b28*/ 	.word	0x0000c4b0


	//   ....[8]....
        /*0b2c*/ 	.word	0x0000c4e0


	//   ....[9]....
        /*0b30*/ 	.word	0x0000c560


	//----- nvinfo : EIATTR_MAX_THREADS
	.align		4
.L_49:
        /*0b34*/ 	.byte	0x04, 0x05
        /*0b36*/ 	.short	(.L_51 - .L_50)
.L_50:
        /*0b38*/ 	.word	0x00000100
        /*0b3c*/ 	.word	0x00000001
        /*0b40*/ 	.word	0x00000001


	//----- nvinfo : EIATTR_CRS_STACK_SIZE
	.align		4
.L_51:
        /*0b44*/ 	.byte	0x04, 0x1e
        /*0b46*/ 	.short	(.L_53 - .L_52)
.L_52:
        /*0b48*/ 	.word	0x00000000


	//----- nvinfo : EIATTR_CBANK_PARAM_SIZE
	.align		4
.L_53:
        /*0b4c*/ 	.byte	0x03, 0x19
        /*0b4e*/ 	.short	0x0c00


	//----- nvinfo : EIATTR_PARAM_CBANK
	.align		4
        /*0b50*/ 	.byte	0x04, 0x0a
        /*0b52*/ 	.short	(.L_55 - .L_54)
	.align		4
.L_54:
        /*0b54*/ 	.word	index@(.nv.constant0._ZN7cutlass13device_kernelINS_4gemm6kernel13GemmUniversalIN4cute5tupleIJiiiiEEENS1_10collective13CollectiveMmaINS1_46MainloopSm100TmaUmmaWarpSpecializedBlockScaledILi9ELi2ELi1ENS5_IJNS4_1CILi2EEENSA_ILi1EEESC_EEEEENS5_IJNSA_ILi256EEESF_NSA_ILi128EEEEEENS5_IJNS_12float_e2m1_tENS_13float_ue8m0_tEEEENS5_IJNS5_IJlSC_lEEENS4_6LayoutINS5_IJNS5_IJNS5_IJNSA_ILi32EEENSA_ILi4EEEEEEiEEESQ_NS5_IJSC_iEEEEEENS5_IJNS5_IJNS5_IJNSA_ILi16EEESO_EEEiEEENS5_IJNS5_IJNSA_ILi0EEESC_EEENSA_ILi512EEEEEENS5_IJSW_iEEEEEEEEEEESK_S13_NS4_8TiledMMAINS4_8MMA_AtomIJNS4_23SM100_MMA_MXF4_2x1SM_SSISI_SI_fSJ_Li256ELi256ELi32ELNS4_4UMMA5MajorE0ELS18_0ELNS17_7ScaleInE0ELS19_0EEEEEENSM_INS5_IJSC_SC_SC_EEENS5_IJSW_SW_SW_EEEEENS5_IJNS4_10UnderscoreES1F_S1F_EEEEENS5_IJNS4_18SM100_TMA_2SM_LOADES1I_EEENS5_IJNS4_14ComposedLayoutINS4_7SwizzleILi2ELi4ELi3EEENS4_18smem_ptr_flag_bitsILi4EEENSM_INS5_IJNSA_ILi8EEESG_EEENS5_IJSG_SC_EEEEEEENSM_INS5_IJNS5_IJNS5_IJSP_SC_EEENS5_IJSN_SB_EEEEEESC_NS5_IJSB_SC_EEEEEENS5_IJNS5_IJNS5_IJSU_SY_EEESX_EEESW_NS5_IJSB_SY_EEEEEEEEEEEvNS4_8identityENS5_IJS1I_NS4_28SM100_TMA_2SM_LOAD_MULTICASTEEEENS5_IJS1T_NSM_INS5_IJNS5_IJNS5_IJSP_SB_EEES1V_EEESC_S1X_EEENS5_IJS20_SW_NS5_IJSB_NSA_ILi1024EEEEEEEEEEEEEEvS25_EENS_8epilogue10collective18CollectiveEpilogueINS2H_23Sm100TmaWarpSpecializedILi4ELi2ELi64ELb1ELb0EEEJNS5_IJSG_SF_SG_EEENS5_IJNSM_ISG_SC_EENSM_INSA_ILi64EEESC_EEEEENS_10bfloat16_tESL_S2R_SL_NS2H_6fusion15FusionCallbacksIS2L_NS2S_17LinearCombinationIS2R_fS2R_fLNS_15FloatRoundStyleE2EEES2M_S2Q_JEEENS4_5SM1004TMEM4LOAD26SM100_TMEM_LOAD_32dp32b64xENS4_13SM90_TMA_LOADENS1K_INS1L_ILi3ELi4ELi3EEENS1N_ILi16EEENSM_INS5_IJS1P_S2O_EEENS5_IJS2O_SC_EEEEEEENS4_39AutoVectorizingCopyWithAssumedAlignmentILi128EEENS4_14SM90_TMA_STOREES38_S3A_S3A_EEEvvEEEEvNT_6ParamsE)
        /*0b58*/ 	.short	0x0380
        /*0b5a*/ 	.short	0x0c00


	//----- nvinfo : EIATTR_SW_WAR
	.align		4
.L_55:
        /*0b5c*/ 	.byte	0x04, 0x36
        /*0b5e*/ 	.short	(.L_57 - .L_56)
.L_56:
        /*0b60*/ 	.word	0x00000008
.L_57:


//--------------------- .nv.callgraph             --------------------------
	.section	.nv.callgraph,"",@"SHT_CUDA_CALLGRAPH"
	.align	4
	.sectionentsize	8
	.align		4
        /*0000*/ 	.word	0x00000000
	.align		4
        /*0004*/ 	.word	0xffffffff
	.align		4
        /*0008*/ 	.word	index@(_ZN7cutlass13device_kernelINS_4gemm6kernel13GemmUniversalIN4cute5tupleIJiiiiEEENS1_10collective13CollectiveMmaINS1_46MainloopSm100TmaUmmaWarpSpecializedBlockScaledILi9ELi2ELi1ENS5_IJNS4_1CILi2EEENSA_ILi1EEESC_EEEEENS5_IJNSA_ILi256EEESF_NSA_ILi128EEEEEENS5_IJNS_12float_e2m1_tENS_13float_ue8m0_tEEEENS5_IJNS5_IJlSC_lEEENS4_6LayoutINS5_IJNS5_IJNS5_IJNSA_ILi32EEENSA_ILi4EEEEEEiEEESQ_NS5_IJSC_iEEEEEENS5_IJNS5_IJNS5_IJNSA_ILi16EEESO_EEEiEEENS5_IJNS5_IJNSA_ILi0EEESC_EEENSA_ILi512EEEEEENS5_IJSW_iEEEEEEEEEEESK_S13_NS4_8TiledMMAINS4_8MMA_AtomIJNS4_23SM100_MMA_MXF4_2x1SM_SSISI_SI_fSJ_Li256ELi256ELi32ELNS4_4UMMA5MajorE0ELS18_0ELNS17_7ScaleInE0ELS19_0EEEEEENSM_INS5_IJSC_SC_SC_EEENS5_IJSW_SW_SW_EEEEENS5_IJNS4_10UnderscoreES1F_S1F_EEEEENS5_IJNS4_18SM100_TMA_2SM_LOADES1I_EEENS5_IJNS4_14ComposedLayoutINS4_7SwizzleILi2ELi4ELi3EEENS4_18smem_ptr_flag_bitsILi4EEENSM_INS5_IJNSA_ILi8EEESG_EEENS5_IJSG_SC_EEEEEEENSM_INS5_IJNS5_IJNS5_IJSP_SC_EEENS5_IJSN_SB_EEEEEESC_NS5_IJSB_SC_EEEEEENS5_IJNS5_IJNS5_IJSU_SY_EEESX_EEESW_NS5_IJSB_SY_EEEEEEEEEEEvNS4_8identityENS5_IJS1I_NS4_28SM100_TMA_2SM_LOAD_MULTICASTEEEENS5_IJS1T_NSM_INS5_IJNS5_IJNS5_IJSP_SB_EEES1V_EEESC_S1X_EEENS5_IJS20_SW_NS5_IJSB_NSA_ILi1024EEEEEEEEEEEEEEvS25_EENS_8epilogue10collective18CollectiveEpilogueINS2H_23Sm100TmaWarpSpecializedILi4ELi2ELi64ELb1ELb0EEEJNS5_IJSG_SF_SG_EEENS5_IJNSM_ISG_SC_EENSM_INSA_ILi64EEESC_EEEEENS_10bfloat16_tESL_S2R_SL_NS2H_6fusion15FusionCallbacksIS2L_NS2S_17LinearCombinationIS2R_fS2R_fLNS_15FloatRoundStyleE2EEES2M_S2Q_JEEENS4_5SM1004TMEM4LOAD26SM100_TMEM_LOAD_32dp32b64xENS4_13SM90_TMA_LOADENS1K_INS1L_ILi3ELi4ELi3EEENS1N_ILi16EEENSM_INS5_IJS1P_S2O_EEENS5_IJS2O_SC_EEEEEEENS4_39AutoVectorizingCopyWithAssumedAlignmentILi128EEENS4_14SM90_TMA_STOREES38_S3A_S3A_EEEvvEEEEvNT_6ParamsE)
	.align		4
        /*000c*/ 	.word	index@(__assertfail)
	.align		4
        /*0010*/ 	.word	0x00000000
	.align		4
        /*0014*/ 	.word	0xfffffffe
	.align		4
        /*0018*/ 	.word	0x00000000
	.align		4
        /*001c*/ 	.word	0xfffffffd
	.align		4
        /*0020*/ 	.word	0x00000000
	.align		4
        /*0024*/ 	.word	0xfffffffc


//--------------------- .nv.constant4             --------------------------
	.section	.nv.constant4,"a",@progbits
	.align	8
	.align		8
.nv.constant4:
        /*0000*/ 	.dword	__assertfail
	.align		8
        /*0008*/ 	.dword	__unnamed_1
	.align		8
        /*0010*/ 	.dword	__unnamed_2
	.align		8
        /*0018*/ 	.dword	_ZN40_INTERNAL_fc121d9f_4_k_cu_a214c5e3_380694cuda3std3__45__cpo5beginE
	.align		8
        /*0020*/ 	.dword	_ZN40_INTERNAL_fc121d9f_4_k_cu_a214c5e3_380694cuda3std3__45__cpo3endE
	.align		8
        /*0028*/ 	.dword	_ZN40_INTERNAL_fc121d9f_4_k_cu_a214c5e3_380694cuda3std3__45__cpo6cbeginE
	.align		8
        /*0030*/ 	.dword	_ZN40_INTERNAL_fc121d9f_4_k_cu_a214c5e3_380694cuda3std3__45__cpo4cendE
	.align		8
        /*0038*/ 	.dword	_ZN40_INTERNAL_fc121d9f_4_k_cu_a214c5e3_380694cuda3std3__442_GLOBAL__N__fc121d9f_4_k_cu_a214c5e3_380696ignoreE
	.align		8
        /*0040*/ 	.dword	_ZN40_INTERNAL_fc121d9f_4_k_cu_a214c5e3_380694cuda3std3__419piecewise_constructE
	.align		8
        /*0048*/ 	.dword	_ZN40_INTERNAL_fc121d9f_4_k_cu_a214c5e3_380694cuda3std3__48in_placeE
	.align		8
        /*0050*/ 	.dword	_ZN40_INTERNAL_fc121d9f_4_k_cu_a214c5e3_380694cuda3std6ranges3__45__cpo4swapE
	.align		8
        /*0058*/ 	.dword	_ZN40_INTERNAL_fc121d9f_4_k_cu_a214c5e3_380694cuda3std6ranges3__45__cpo9iter_moveE
	.align		8
        /*0060*/ 	.dword	_ZN40_INTERNAL_fc121d9f_4_k_cu_a214c5e3_380694cute7productE
	.align		8
        /*0068*/ 	.dword	_ZN40_INTERNAL_fc121d9f_4_k_cu_a214c5e3_380694cute1_E
	.align		8
        /*0070*/ 	.dword	$str$25
	.align		8
        /*0078*/ 	.dword	$str$26
	.align		8
        /*0080*/ 	.dword	$str$29
	.align		8
        /*0088*/ 	.dword	$str$30


//--------------------- .text._ZN7cutlass13device_kernelINS_4gemm6kernel13GemmUniversalIN4cute5tupleIJiiiiEEENS1_10collective13CollectiveMmaINS1_46MainloopSm100TmaUmmaWarpSpecializedBlockScaledILi9ELi2ELi1ENS5_IJNS4_1CILi2EEENSA_ILi1EEESC_EEEEENS5_IJNSA_ILi256EEESF_NSA_ILi128EEEEEENS5_IJNS_12float_e2m1_tENS_13float_ue8m0_tEEEENS5_IJNS5_IJlSC_lEEENS4_6LayoutINS5_IJNS5_IJNS5_IJNSA_ILi32EEENSA_ILi4EEEEEEiEEESQ_NS5_IJSC_iEEEEEENS5_IJNS5_IJNS5_IJNSA_ILi16EEESO_EEEiEEENS5_IJNS5_IJNSA_ILi0EEESC_EEENSA_ILi512EEEEEENS5_IJSW_iEEEEEEEEEEESK_S13_NS4_8TiledMMAINS4_8MMA_AtomIJNS4_23SM100_MMA_MXF4_2x1SM_SSISI_SI_fSJ_Li256ELi256ELi32ELNS4_4UMMA5MajorE0ELS18_0ELNS17_7ScaleInE0ELS19_0EEEEEENSM_INS5_IJSC_SC_SC_EEENS5_IJSW_SW_SW_EEEEENS5_IJNS4_10UnderscoreES1F_S1F_EEEEENS5_IJNS4_18SM100_TMA_2SM_LOADES1I_EEENS5_IJNS4_14ComposedLayoutINS4_7SwizzleILi2ELi4ELi3EEENS4_18smem_ptr_flag_bitsILi4EEENSM_INS5_IJNSA_ILi8EEESG_EEENS5_IJSG_SC_EEEEEEENSM_INS5_IJNS5_IJNS5_IJSP_SC_EEENS5_IJSN_SB_EEEEEESC_NS5_IJSB_SC_EEEEEENS5_IJNS5_IJNS5_IJSU_SY_EEESX_EEESW_NS5_IJSB_SY_EEEEEEEEEEEvNS4_8identityENS5_IJS1I_NS4_28SM100_TMA_2SM_LOAD_MULTICASTEEEENS5_IJS1T_NSM_INS5_IJNS5_IJNS5_IJSP_SB_EEES1V_EEESC_S1X_EEENS5_IJS20_SW_NS5_IJSB_NSA_ILi1024EEEEEEEEEEEEEEvS25_EENS_8epilogue10collective18CollectiveEpilogueINS2H_23Sm100TmaWarpSpecializedILi4ELi2ELi64ELb1ELb0EEEJNS5_IJSG_SF_SG_EEENS5_IJNSM_ISG_SC_EENSM_INSA_ILi64EEESC_EEEEENS_10bfloat16_tESL_S2R_SL_NS2H_6fusion15FusionCallbacksIS2L_NS2S_17LinearCombinationIS2R_fS2R_fLNS_15FloatRoundStyleE2EEES2M_S2Q_JEEENS4_5SM1004TMEM4LOAD26SM100_TMEM_LOAD_32dp32b64xENS4_13SM90_TMA_LOADENS1K_INS1L_ILi3ELi4ELi3EEENS1N_ILi16EEENSM_INS5_IJS1P_S2O_EEENS5_IJS2O_SC_EEEEEEENS4_39AutoVectorizingCopyWithAssumedAlignmentILi128EEENS4_14SM90_TMA_STOREES38_S3A_S3A_EEEvvEEEEvNT_6ParamsE --------------------------
	.section	.text._ZN7cutlass13device_kernelINS_4gemm6kernel13GemmUniversalIN4cute5tupleIJiiiiEEENS1_10collective13CollectiveMmaINS1_46MainloopSm100TmaUmmaWarpSpecializedBlockScaledILi9ELi2ELi1ENS5_IJNS4_1CILi2EEENSA_ILi1EEESC_EEEEENS5_IJNSA_ILi256EEESF_NSA_ILi128EEEEEENS5_IJNS_12float_e2m1_tENS_13float_ue8m0_tEEEENS5_IJNS5_IJlSC_lEEENS4_6LayoutINS5_IJNS5_IJNS5_IJNSA_ILi32EEENSA_ILi4EEEEEEiEEESQ_NS5_IJSC_iEEEEEENS5_IJNS5_IJNS5_IJNSA_ILi16EEESO_EEEiEEENS5_IJNS5_IJNSA_ILi0EEESC_EEENSA_ILi512EEEEEENS5_IJSW_iEEEEEEEEEEESK_S13_NS4_8TiledMMAINS4_8MMA_AtomIJNS4_23SM100_MMA_MXF4_2x1SM_SSISI_SI_fSJ_Li256ELi256ELi32ELNS4_4UMMA5MajorE0ELS18_0ELNS17_7ScaleInE0ELS19_0EEEEEENSM_INS5_IJSC_SC_SC_EEENS5_IJSW_SW_SW_EEEEENS5_IJNS4_10UnderscoreES1F_S1F_EEEEENS5_IJNS4_18SM100_TMA_2SM_LOADES1I_EEENS5_IJNS4_14ComposedLayoutINS4_7SwizzleILi2ELi4ELi3EEENS4_18smem_ptr_flag_bitsILi4EEENSM_INS5_IJNSA_ILi8EEESG_EEENS5_IJSG_SC_EEEEEEENSM_INS5_IJNS5_IJNS5_IJSP_SC_EEENS5_IJSN_SB_EEEEEESC_NS5_IJSB_SC_EEEEEENS5_IJNS5_IJNS5_IJSU_SY_EEESX_EEESW_NS5_IJSB_SY_EEEEEEEEEEEvNS4_8identityENS5_IJS1I_NS4_28SM100_TMA_2SM_LOAD_MULTICASTEEEENS5_IJS1T_NSM_INS5_IJNS5_IJNS5_IJSP_SB_EEES1V_EEESC_S1X_EEENS5_IJS20_SW_NS5_IJSB_NSA_ILi1024EEEEEEEEEEEEEEvS25_EENS_8epilogue10collective18CollectiveEpilogueINS2H_23Sm100TmaWarpSpecializedILi4ELi2ELi64ELb1ELb0EEEJNS5_IJSG_SF_SG_EEENS5_IJNSM_ISG_SC_EENSM_INSA_ILi64EEESC_EEEEENS_10bfloat16_tESL_S2R_SL_NS2H_6fusion15FusionCallbacksIS2L_NS2S_17LinearCombinationIS2R_fS2R_fLNS_15FloatRoundStyleE2EEES2M_S2Q_JEEENS4_5SM1004TMEM4LOAD26SM100_TMEM_LOAD_32dp32b64xENS4_13SM90_TMA_LOADENS1K_INS1L_ILi3ELi4ELi3EEENS1N_ILi16EEENSM_INS5_IJS1P_S2O_EEENS5_IJS2O_SC_EEEEEEENS4_39AutoVectorizingCopyWithAssumedAlignmentILi128EEENS4_14SM90_TMA_STOREES38_S3A_S3A_EEEvvEEEEvNT_6ParamsE,"ax",@progbits
	.align	128
.text._ZN7cutlass13device_kernelINS_4gemm6kernel13GemmUniversalIN4cute5tupleIJiiiiEEENS1_10collective13CollectiveMmaINS1_46MainloopSm100TmaUmmaWarpSpecializedBlockScaledILi9ELi2ELi1ENS5_IJNS4_1CILi2EEENSA_ILi1EEESC_EEEEENS5_IJNSA_ILi256EEESF_NSA_ILi128EEEEEENS5_IJNS_12float_e2m1_tENS_13float_ue8m0_tEEEENS5_IJNS5_IJlSC_lEEENS4_6LayoutINS5_IJNS5_IJNS5_IJNSA_ILi32EEENSA_ILi4EEEEEEiEEESQ_NS5_IJSC_iEEEEEENS5_IJNS5_IJNS5_IJNSA_ILi16EEESO_EEEiEEENS5_IJNS5_IJNSA_ILi0EEESC_EEENSA_ILi512EEEEEENS5_IJSW_iEEEEEEEEEEESK_S13_NS4_8TiledMMAINS4_8MMA_AtomIJNS4_23SM100_MMA_MXF4_2x1SM_SSISI_SI_fSJ_Li256ELi256ELi32ELNS4_4UMMA5MajorE0ELS18_0ELNS17_7ScaleInE0ELS19_0EEEEEENSM_INS5_IJSC_SC_SC_EEENS5_IJSW_SW_SW_EEEEENS5_IJNS4_10UnderscoreES1F_S1F_EEEEENS5_IJNS4_18SM100_TMA_2SM_LOADES1I_EEENS5_IJNS4_14ComposedLayoutINS4_7SwizzleILi2ELi4ELi3EEENS4_18smem_ptr_flag_bitsILi4EEENSM_INS5_IJNSA_ILi8EEESG_EEENS5_IJSG_SC_EEEEEEENSM_INS5_IJNS5_IJNS5_IJSP_SC_EEENS5_IJSN_SB_EEEEEESC_NS5_IJSB_SC_EEEEEENS5_IJNS5_IJNS5_IJSU_SY_EEESX_EEESW_NS5_IJSB_SY_EEEEEEEEEEEvNS4_8identityENS5_IJS1I_NS4_28SM100_TMA_2SM_LOAD_MULTICASTEEEENS5_IJS1T_NSM_INS5_IJNS5_IJNS5_IJSP_SB_EEES1V_EEESC_S1X_EEENS5_IJS20_SW_NS5_IJSB_NSA_ILi1024EEEEEEEEEEEEEEvS25_EENS_8epilogue10collective18CollectiveEpilogueINS2H_23Sm100TmaWarpSpecializedILi4ELi2ELi64ELb1ELb0EEEJNS5_IJSG_SF_SG_EEENS5_IJNSM_ISG_SC_EENSM_INSA_ILi64EEESC_EEEEENS_10bfloat16_tESL_S2R_SL_NS2H_6fusion15FusionCallbacksIS2L_NS2S_17LinearCombinationIS2R_fS2R_fLNS_15FloatRoundStyleE2EEES2M_S2Q_JEEENS4_5SM1004TMEM4LOAD26SM100_TMEM_LOAD_32dp32b64xENS4_13SM90_TMA_LOADENS1K_INS1L_ILi3ELi4ELi3EEENS1N_ILi16EEENSM_INS5_IJS1P_S2O_EEENS5_IJS2O_SC_EEEEEEENS4_39AutoVectorizingCopyWithAssumedAlignmentILi128EEENS4_14SM90_TMA_STOREES38_S3A_S3A_EEEvvEEEEvNT_6ParamsE:
        .type           _ZN7cutlass13device_kernelINS_4gemm6kernel13GemmUniversalIN4cute5tupleIJiiiiEEENS1_10collective13CollectiveMmaINS1_46MainloopSm100TmaUmmaWarpSpecializedBlockScaledILi9ELi2ELi1ENS5_IJNS4_1CILi2EEENSA_ILi1EEESC_EEEEENS5_IJNSA_ILi256EEESF_NSA_ILi128EEEEEENS5_IJNS_12float_e2m1_tENS_13float_ue8m0_tEEEENS5_IJNS5_IJlSC_lEEENS4_6LayoutINS5_IJNS5_IJNS5_IJNSA_ILi32EEENSA_ILi4EEEEEEiEEESQ_NS5_IJSC_iEEEEEENS5_IJNS5_IJNS5_IJNSA_ILi16EEESO_EEEiEEENS5_IJNS5_IJNSA_ILi0EEESC_EEENSA_ILi512EEEEEENS5_IJSW_iEEEEEEEEEEESK_S13_NS4_8TiledMMAINS4_8MMA_AtomIJNS4_23SM100_MMA_MXF4_2x1SM_SSISI_SI_fSJ_Li256ELi256ELi32ELNS4_4UMMA5MajorE0ELS18_0ELNS17_7ScaleInE0ELS19_0EEEEEENSM_INS5_IJSC_SC_SC_EEENS5_IJSW_SW_SW_EEEEENS5_IJNS4_10UnderscoreES1F_S1F_EEEEENS5_IJNS4_18SM100_TMA_2SM_LOADES1I_EEENS5_IJNS4_14ComposedLayoutINS4_7SwizzleILi2ELi4ELi3EEENS4_18smem_ptr_flag_bitsILi4EEENSM_INS5_IJNSA_ILi8EEESG_EEENS5_IJSG_SC_EEEEEEENSM_INS5_IJNS5_IJNS5_IJSP_SC_EEENS5_IJSN_SB_EEEEEESC_NS5_IJSB_SC_EEEEEENS5_IJNS5_IJNS5_IJSU_SY_EEESX_EEESW_NS5_IJSB_SY_EEEEEEEEEEEvNS4_8identityENS5_IJS1I_NS4_28SM100_TMA_2SM_LOAD_MULTICASTEEEENS5_IJS1T_NSM_INS5_IJNS5_IJNS5_IJSP_SB_EEES1V_EEESC_S1X_EEENS5_IJS20_SW_NS5_IJSB_NSA_ILi1024EEEEEEEEEEEEEEvS25_EENS_8epilogue10collective18CollectiveEpilogueINS2H_23Sm100TmaWarpSpecializedILi4ELi2ELi64ELb1ELb0EEEJNS5_IJSG_SF_SG_EEENS5_IJNSM_ISG_SC_EENSM_INSA_ILi64EEESC_EEEEENS_10bfloat16_tESL_S2R_SL_NS2H_6fusion15FusionCallbacksIS2L_NS2S_17LinearCombinationIS2R_fS2R_fLNS_15FloatRoundStyleE2EEES2M_S2Q_JEEENS4_5SM1004TMEM4LOAD26SM100_TMEM_LOAD_32dp32b64xENS4_13SM90_TMA_LOADENS1K_INS1L_ILi3ELi4ELi3EEENS1N_ILi16EEENSM_INS5_IJS1P_S2O_EEENS5_IJS2O_SC_EEEEEEENS4_39AutoVectorizingCopyWithAssumedAlignmentILi128EEENS4_14SM90_TMA_STOREES38_S3A_S3A_EEEvvEEEEvNT_6ParamsE,@function
        .size           _ZN7cutlass13device_kernelINS_4gemm6kernel13GemmUniversalIN4cute5tupleIJiiiiEEENS1_10collective13CollectiveMmaINS1_46MainloopSm100TmaUmmaWarpSpecializedBlockScaledILi9ELi2ELi1ENS5_IJNS4_1CILi2EEENSA_ILi1EEESC_EEEEENS5_IJNSA_ILi256EEESF_NSA_ILi128EEEEEENS5_IJNS_12float_e2m1_tENS_13float_ue8m0_tEEEENS5_IJNS5_IJlSC_lEEENS4_6LayoutINS5_IJNS5_IJNS5_IJNSA_ILi32EEENSA_ILi4EEEEEEiEEESQ_NS5_IJSC_iEEEEEENS5_IJNS5_IJNS5_IJNSA_ILi16EEESO_EEEiEEENS5_IJNS5_IJNSA_ILi0EEESC_EEENSA_ILi512EEEEEENS5_IJSW_iEEEEEEEEEEESK_S13_NS4_8TiledMMAINS4_8MMA_AtomIJNS4_23SM100_MMA_MXF4_2x1SM_SSISI_SI_fSJ_Li256ELi256ELi32ELNS4_4UMMA5MajorE0ELS18_0ELNS17_7ScaleInE0ELS19_0EEEEEENSM_INS5_IJSC_SC_SC_EEENS5_IJSW_SW_SW_EEEEENS5_IJNS4_10UnderscoreES1F_S1F_EEEEENS5_IJNS4_18SM100_TMA_2SM_LOADES1I_EEENS5_IJNS4_14ComposedLayoutINS4_7SwizzleILi2ELi4ELi3EEENS4_18smem_ptr_flag_bitsILi4EEENSM_INS5_IJNSA_ILi8EEESG_EEENS5_IJSG_SC_EEEEEEENSM_INS5_IJNS5_IJNS5_IJSP_SC_EEENS5_IJSN_SB_EEEEEESC_NS5_IJSB_SC_EEEEEENS5_IJNS5_IJNS5_IJSU_SY_EEESX_EEESW_NS5_IJSB_SY_EEEEEEEEEEEvNS4_8identityENS5_IJS1I_NS4_28SM100_TMA_2SM_LOAD_MULTICASTEEEENS5_IJS1T_NSM_INS5_IJNS5_IJNS5_IJSP_SB_EEES1V_EEESC_S1X_EEENS5_IJS20_SW_NS5_IJSB_NSA_ILi1024EEEEEEEEEEEEEEvS25_EENS_8epilogue10collective18CollectiveEpilogueINS2H_23Sm100TmaWarpSpecializedILi4ELi2ELi64ELb1ELb0EEEJNS5_IJSG_SF_SG_EEENS5_IJNSM_ISG_SC_EENSM_INSA_ILi64EEESC_EEEEENS_10bfloat16_tESL_S2R_SL_NS2H_6fusion15FusionCallbacksIS2L_NS2S_17LinearCombinationIS2R_fS2R_fLNS_15FloatRoundStyleE2EEES2M_S2Q_JEEENS4_5SM1004TMEM4LOAD26SM100_TMEM_LOAD_32dp32b64xENS4_13SM90_TMA_LOADENS1K_INS1L_ILi3ELi4ELi3EEENS1N_ILi16EEENSM_INS5_IJS1P_S2O_EEENS5_IJS2O_SC_EEEEEEENS4_39AutoVectorizingCopyWithAssumedAlignmentILi128EEENS4_14SM90_TMA_STOREES38_S3A_S3A_EEEvvEEEEvNT_6ParamsE,(.L_x_210 - _ZN7cutlass13device_kernelINS_4gemm6kernel13GemmUniversalIN4cute5tupleIJiiiiEEENS1_10collective13CollectiveMmaINS1_46MainloopSm100TmaUmmaWarpSpecializedBlockScaledILi9ELi2ELi1ENS5_IJNS4_1CILi2EEENSA_ILi1EEESC_EEEEENS5_IJNSA_ILi256EEESF_NSA_ILi128EEEEEENS5_IJNS_12float_e2m1_tENS_13float_ue8m0_tEEEENS5_IJNS5_IJlSC_lEEENS4_6LayoutINS5_IJNS5_IJNS5_IJNSA_ILi32EEENSA_ILi4EEEEEEiEEESQ_NS5_IJSC_iEEEEEENS5_IJNS5_IJNS5_IJNSA_ILi16EEESO_EEEiEEENS5_IJNS5_IJNSA_ILi0EEESC_EEENSA_ILi512EEEEEENS5_IJSW_iEEEEEEEEEEESK_S13_NS4_8TiledMMAINS4_8MMA_AtomIJNS4_23SM100_MMA_MXF4_2x1SM_SSISI_SI_fSJ_Li256ELi256ELi32ELNS4_4UMMA5MajorE0ELS18_0ELNS17_7ScaleInE0ELS19_0EEEEEENSM_INS5_IJSC_SC_SC_EEENS5_IJSW_SW_SW_EEEEENS5_IJNS4_10UnderscoreES1F_S1F_EEEEENS5_IJNS4_18SM100_TMA_2SM_LOADES1I_EEENS5_IJNS4_14ComposedLayoutINS4_7SwizzleILi2ELi4ELi3EEENS4_18smem_ptr_flag_bitsILi4EEENSM_INS5_IJNSA_ILi8EEESG_EEENS5_IJSG_SC_EEEEEEENSM_INS5_IJNS5_IJNS5_IJSP_SC_EEENS5_IJSN_SB_EEEEEESC_NS5_IJSB_SC_EEEEEENS5_IJNS5_IJNS5_IJSU_SY_EEESX_EEESW_NS5_IJSB_SY_EEEEEEEEEEEvNS4_8identityENS5_IJS1I_NS4_28SM100_TMA_2SM_LOAD_MULTICASTEEEENS5_IJS1T_NSM_INS5_IJNS5_IJNS5_IJSP_SB_EEES1V_EEESC_S1X_EEENS5_IJS20_SW_NS5_IJSB_NSA_ILi1024EEEEEEEEEEEEEEvS25_EENS_8epilogue10collective18CollectiveEpilogueINS2H_23Sm100TmaWarpSpecializedILi4ELi2ELi64ELb1ELb0EEEJNS5_IJSG_SF_SG_EEENS5_IJNSM_ISG_SC_EENSM_INSA_ILi64EEESC_EEEEENS_10bfloat16_tESL_S2R_SL_NS2H_6fusion15FusionCallbacksIS2L_NS2S_17LinearCombinationIS2R_fS2R_fLNS_15FloatRoundStyleE2EEES2M_S2Q_JEEENS4_5SM1004TMEM4LOAD26SM100_TMEM_LOAD_32dp32b64xENS4_13SM90_TMA_LOADENS1K_INS1L_ILi3ELi4ELi3EEENS1N_ILi16EEENSM_INS5_IJS1P_S2O_EEENS5_IJS2O_SC_EEEEEEENS4_39AutoVectorizingCopyWithAssumedAlignmentILi128EEENS4_14SM90_TMA_STOREES38_S3A_S3A_EEEvvEEEEvNT_6ParamsE)
        .other          _ZN7cutlass13device_kernelINS_4gemm6kernel13GemmUniversalIN4cute5tupleIJiiiiEEENS1_10collective13CollectiveMmaINS1_46MainloopSm100TmaUmmaWarpSpecializedBlockScaledILi9ELi2ELi1ENS5_IJNS4_1CILi2EEENSA_ILi1EEESC_EEEEENS5_IJNSA_ILi256EEESF_NSA_ILi128EEEEEENS5_IJNS_12float_e2m1_tENS_13float_ue8m0_tEEEENS5_IJNS5_IJlSC_lEEENS4_6LayoutINS5_IJNS5_IJNS5_IJNSA_ILi32EEENSA_ILi4EEEEEEiEEESQ_NS5_IJSC_iEEEEEENS5_IJNS5_IJNS5_IJNSA_ILi16EEESO_EEEiEEENS5_IJNS5_IJNSA_ILi0EEESC_EEENSA_ILi512EEEEEENS5_IJSW_iEEEEEEEEEEESK_S13_NS4_8TiledMMAINS4_8MMA_AtomIJNS4_23SM100_MMA_MXF4_2x1SM_SSISI_SI_fSJ_Li256ELi256ELi32ELNS4_4UMMA5MajorE0ELS18_0ELNS17_7ScaleInE0ELS19_0EEEEEENSM_INS5_IJSC_SC_SC_EEENS5_IJSW_SW_SW_EEEEENS5_IJNS4_10UnderscoreES1F_S1F_EEEEENS5_IJNS4_18SM100_TMA_2SM_LOADES1I_EEENS5_IJNS4_14ComposedLayoutINS4_7SwizzleILi2ELi4ELi3EEENS4_18smem_ptr_flag_bitsILi4EEENSM_INS5_IJNSA_ILi8EEESG_EEENS5_IJSG_SC_EEEEEEENSM_INS5_IJNS5_IJNS5_IJSP_SC_EEENS5_IJSN_SB_EEEEEESC_NS5_IJSB_SC_EEEEEENS5_IJNS5_IJNS5_IJSU_SY_EEESX_EEESW_NS5_IJSB_SY_EEEEEEEEEEEvNS4_8identityENS5_IJS1I_NS4_28SM100_TMA_2SM_LOAD_MULTICASTEEEENS5_IJS1T_NSM_INS5_IJNS5_IJNS5_IJSP_SB_EEES1V_EEESC_S1X_EEENS5_IJS20_SW_NS5_IJSB_NSA_ILi1024EEEEEEEEEEEEEEvS25_EENS_8epilogue10collective18CollectiveEpilogueINS2H_23Sm100TmaWarpSpecializedILi4ELi2ELi64ELb1ELb0EEEJNS5_IJSG_SF_SG_EEENS5_IJNSM_ISG_SC_EENSM_INSA_ILi64EEESC_EEEEENS_10bfloat16_tESL_S2R_SL_NS2H_6fusion15FusionCallbacksIS2L_NS2S_17LinearCombinationIS2R_fS2R_fLNS_15FloatRoundStyleE2EEES2M_S2Q_JEEENS4_5SM1004TMEM4LOAD26SM100_TMEM_LOAD_32dp32b64xENS4_13SM90_TMA_LOADENS1K_INS1L_ILi3ELi4ELi3EEENS1N_ILi16EEENSM_INS5_IJS1P_S2O_EEENS5_IJS2O_SC_EEEEEEENS4_39AutoVectorizingCopyWithAssumedAlignmentILi128EEENS4_14SM90_TMA_STOREES38_S3A_S3A_EEEvvEEEEvNT_6ParamsE,@"STO_CUDA_ENTRY STV_DEFAULT"
_ZN7cutlass13device_kernelINS_4gemm6kernel13GemmUniversalIN4cute5tupleIJiiiiEEENS1_10collective13CollectiveMmaINS1_46MainloopSm100TmaUmmaWarpSpecializedBlockScaledILi9ELi2ELi1ENS5_IJNS4_1CILi2EEENSA_ILi1EEESC_EEEEENS5_IJNSA_ILi256EEESF_NSA_ILi128EEEEEENS5_IJNS_12float_e2m1_tENS_13float_ue8m0_tEEEENS5_IJNS5_IJlSC_lEEENS4_6LayoutINS5_IJNS5_IJNS5_IJNSA_ILi32EEENSA_ILi4EEEEEEiEEESQ_NS5_IJSC_iEEEEEENS5_IJNS5_IJNS5_IJNSA_ILi16EEESO_EEEiEEENS5_IJNS5_IJNSA_ILi0EEESC_EEENSA_ILi512EEEEEENS5_IJSW_iEEEEEEEEEEESK_S13_NS4_8TiledMMAINS4_8MMA_AtomIJNS4_23SM100_MMA_MXF4_2x1SM_SSISI_SI_fSJ_Li256ELi256ELi32ELNS4_4UMMA5MajorE0ELS18_0ELNS17_7ScaleInE0ELS19_0EEEEEENSM_INS5_IJSC_SC_SC_EEENS5_IJSW_SW_SW_EEEEENS5_IJNS4_10UnderscoreES1F_S1F_EEEEENS5_IJNS4_18SM100_TMA_2SM_LOADES1I_EEENS5_IJNS4_14ComposedLayoutINS4_7SwizzleILi2ELi4ELi3EEENS4_18smem_ptr_flag_bitsILi4EEENSM_INS5_IJNSA_ILi8EEESG_EEENS5_IJSG_SC_EEEEEEENSM_INS5_IJNS5_IJNS5_IJSP_SC_EEENS5_IJSN_SB_EEEEEESC_NS5_IJSB_SC_EEEEEENS5_IJNS5_IJNS5_IJSU_SY_EEESX_EEESW_NS5_IJSB_SY_EEEEEEEEEEEvNS4_8identityENS5_IJS1I_NS4_28SM100_TMA_2SM_LOAD_MULTICASTEEEENS5_IJS1T_NSM_INS5_IJNS5_IJNS5_IJSP_SB_EEES1V_EEESC_S1X_EEENS5_IJS20_SW_NS5_IJSB_NSA_ILi1024EEEEEEEEEEEEEEvS25_EENS_8epilogue10collective18CollectiveEpilogueINS2H_23Sm100TmaWarpSpecializedILi4ELi2ELi64ELb1ELb0EEEJNS5_IJSG_SF_SG_EEENS5_IJNSM_ISG_SC_EENSM_INSA_ILi64EEESC_EEEEENS_10bfloat16_tESL_S2R_SL_NS2H_6fusion15FusionCallbacksIS2L_NS2S_17LinearCombinationIS2R_fS2R_fLNS_15FloatRoundStyleE2EEES2M_S2Q_JEEENS4_5SM1004TMEM4LOAD26SM100_TMEM_LOAD_32dp32b64xENS4_13SM90_TMA_LOADENS1K_INS1L_ILi3ELi4ELi3EEENS1N_ILi16EEENSM_INS5_IJS1P_S2O_EEENS5_IJS2O_SC_EEEEEEENS4_39AutoVectorizingCopyWithAssumedAlignmentILi128EEENS4_14SM90_TMA_STOREES38_S3A_S3A_EEEvvEEEEvNT_6ParamsE:
[----:B------:R-:W1:Y:S01]  /*0000*/  LDC R1, c[0x0][0x37c] ;  /* 0x0000df00ff017b82 */ /* 0x000e620000000800 */
[----:B------:R-:W2:Y:S01]  /*0010*/  S2R R152, SR_TID.X ;  /* 0x0000000000987919 */ /* 0x000ea20000002100 */
[----:B------:R-:W3:Y:S06]  /*0020*/  LDCU.64 UR12, c[0x0][0xc90] ;  /* 0x00019200ff0c77ac */ /* 0x000eec0008000a00 */
[----:B------:R-:W4:Y:S01]  /*0030*/  S2UR UR4, SR_CgaCtaId ;  /* 0x00000000000479c3 */ /* 0x000f220000008800 */
[----:B------:R-:W-:Y:S02]  /*0040*/  PRMT R139, RZ, 0x7610, R139 ;  /* 0x00007610ff8b7816 */ /* 0x000fe4000000008b */
[----:B------:R-:W-:Y:S01]  /*0050*/  ELECT P1, URZ, PT ;  /* 0x0000000000ff782f */ /* 0x000fe20003820000 */
[----:B---3--:R-:W-:-:S04]  /*0060*/  UISETP.NE.U32.AND UP0, UPT, UR12, URZ, UPT ;  /* 0x000000ff0c00728c */ /* 0x008fc8000bf05070 */
[----:B------:R-:W-:Y:S02]  /*0070*/  UISETP.NE.AND.EX UP0, UPT, UR13, URZ, UPT, UP0 ;  /* 0x000000ff0d00728c */ /* 0x000fe4000bf05300 */
[----:B----4-:R-:W-:Y:S01]  /*0080*/  ULOP3.LUT UR24, UR4, 0x1, URZ, 0xc0, !UPT ;  /* 0x0000000104187892 */ /* 0x010fe2000f8ec0ff */
[----:B--2---:R-:W-:-:S05]  /*0090*/  SHF.R.U32.HI R140, RZ, 0x5, R152 ;  /* 0x00000005ff8c7819 */ /* 0x004fca0000011698 */
[----:B------:R-:W2:Y:S02]  /*00a0*/  SHFL.IDX PT, R0, R140, RZ, 0x1f ;  /* 0x00001fff8c007589 */ /* 0x000ea400000e0000 */
[----:B--2---:R-:W-:Y:S01]  /*00b0*/  R2UR UR21, R0 ;  /* 0x00000000001572ca */ /* 0x004fe200000e0000 */
[----:B-1----:R-:W-:-:S14]  /*00c0*/  BRA.U UP0, `(.L_x_0) ;  /* 0x0000000100307547 */ /* 0x002fdc000b800000 */
[----:B------:R-:W1:Y:S02]  /*00d0*/  LDCU.64 UR4, c[0x0][0xc88] ;  /* 0x00019100ff0477ac */ /* 0x000e640008000a00 */
[----:B-1----:R-:W-:-:S04]  /*00e0*/  UISETP.NE.U32.AND UP0, UPT, UR4, URZ, UPT ;  /* 0x000000ff0400728c */ /* 0x002fc8000bf05070 */
[----:B------:R-:W-:-:S09]  /*00f0*/  UISETP.NE.AND.EX UP0, UPT, UR5, URZ, UPT, UP0 ;  /* 0x000000ff0500728c */ /* 0x000fd2000bf05300 */
[----:B------:R-:W-:Y:S05]  /*0100*/  BRA.U !UP0, `(.L_x_1) ;  /* 0x0000000108147547 */ /* 0x000fea000b800000 */
[----:B------:R-:W1:Y:S01]  /*0110*/  LDC.64 R2, c[0x0][0xc88] ;  /* 0x00032200ff027b82 */ /* 0x000e620000000a00 */
[----:B------:R-:W1:Y:S02]  /*0120*/  LDCU.64 UR4, c[0x0][0x358] ;  /* 0x00006b00ff0477ac */ /* 0x000e640008000a00 */
[----:B-1----:R1:W5:Y:S01]  /*0130*/  LDG.E R71, desc[UR4][R2.64] ;  /* 0x0000000402477981 */ /* 0x002362000c1e1900 */
[----:B------:R-:W-:Y:S01]  /*0140*/  HFMA2 R139, -RZ, RZ, 0, 5.9604644775390625e-08 ;  /* 0x00000001ff8b7431 */ /* 0x000fe200000001ff */
[----:B------:R-:W-:Y:S05]  /*0150*/  BRA `(.L_x_0) ;  /* 0x00000000000c7947 */ /* 0x000fea0003800000 */
.L_x_1:
[----:B------:R-:W1:Y:S01]  /*0160*/  LDCU UR4, c[0x0][0xc80] ;  /* 0x00019000ff0477ac */ /* 0x000e620008000800 */
[----:B------:R-:W-:Y:S01]  /*0170*/  HFMA2 R139, -RZ, RZ, 0, 5.9604644775390625e-08 ;  /* 0x00000001ff8b7431 */ /* 0x000fe200000001ff */
[----:B-1----:R-:W-:-:S07]  /*0180*/  MOV R71, UR4 ;  /* 0x0000000400477c02 */ /* 0x002fce0008000f00 */
.L_x_0:
[----:B------:R-:W2:Y:S02]  /*0190*/  LDCU.64 UR4, c[0x0][0xcb0] ;  /* 0x00019600ff0477ac */ /* 0x000ea40008000a00 */
[----:B--2---:R-:W-:-:S04]  /*01a0*/  UISETP.NE.U32.AND UP0, UPT, UR4, URZ, UPT ;  /* 0x000000ff0400728c */ /* 0x004fc8000bf05070 */
[----:B------:R-:W-:-:S09]  /*01b0*/  UISETP.NE.AND.EX UP0, UPT, UR5, URZ, UPT, UP0 ;  /* 0x000000ff0500728c */ /* 0x000fd2000bf05300 */
[----:B------:R-:W-:Y:S05]  /*01c0*/  BRA.U UP0, `(.L_x_2) ;  /* 0x0000000100287547 */ /* 0x000fea000b800000 */
[----:B------:R-:W2:Y:S02]  /*01d0*/  LDCU.64 UR4, c[0x0][0xca8] ;  /* 0x00019500ff0477ac */ /* 0x000ea40008000a00 */
[----:B--2---:R-:W-:-:S04]  /*01e0*/  UISETP.NE.U32.AND UP0, UPT, UR4, URZ, UPT ;  /* 0x000000ff0400728c */ /* 0x004fc8000bf05070 */
[----:B------:R-:W-:-:S09]  /*01f0*/  UISETP.NE.AND.EX UP0, UPT, UR5, URZ, UPT, UP0 ;  /* 0x000000ff0500728c */ /* 0x000fd2000bf05300 */
[----:B------:R-:W-:Y:S05]  /*0200*/  BRA.U !UP0, `(.L_x_3) ;  /* 0x0000000108107547 */ /* 0x000fea000b800000 */
[----:B------:R-:W2:Y:S01]  /*0210*/  LDC.64 R68, c[0x0][0xca8] ;  /* 0x00032a00ff447b82 */ /* 0x000ea20000000a00 */
[----:B------:R-:W2:Y:S02]  /*0220*/  LDCU.64 UR4, c[0x0][0x358] ;  /* 0x00006b00ff0477ac */ /* 0x000ea40008000a00 */
[----:B--2---:R2:W5:Y:S01]  /*0230*/  LDG.E R68, desc[UR4][R68.64] ;  /* 0x0000000444447981 */ /* 0x004562000c1e1900 */
[----:B------:R-:W-:Y:S05]  /*0240*/  BRA `(.L_x_2) ;  /* 0x0000000000087947 */ /* 0x000fea0003800000 */
.L_x_3:
[----:B------:R-:W2:Y:S02]  /*0250*/  LDCU UR4, c[0x0][0xca0] ;  /* 0x00019400ff0477ac */ /* 0x000ea40008000800 */
[----:B--2---:R-:W-:Y:S02]  /*0260*/  MOV R68, UR4 ;  /* 0x0000000400447c02 */ /* 0x004fe40008000f00 */
.L_x_2:
[----:B------:R-:W-:Y:S01]  /*0270*/  IMAD.U32 R0, RZ, RZ, UR21 ;  /* 0x00000015ff007e24 */ /* 0x000fe2000f8e00ff */
[----:B------:R-:W-:Y:S04]  /*0280*/  BSSY.RECONVERGENT B0, `(.L_x_4) ;  /* 0x0000012000007945 */ /* 0x000fe80003800200 */
[C---:B------:R-:W-:Y:S02]  /*0290*/  ISETP.NE.OR P2, PT, R0.reuse, 0x1, !P1 ;  /* 0x000000010000780c */ /* 0x040fe40004f45670 */
[----:B------:R-:W-:-:S11]  /*02a0*/  ISETP.NE.OR P0, PT, R0, 0x3, !P1 ;  /* 0x000000030000780c */ /* 0x000fd60004f05670 */
[----:B------:R-:W-:Y:S05]  /*02b0*/  @P2 BRA `(.L_x_5) ;  /* 0x0000000000382947 */ /* 0x000fea0003800000 */
[----:B------:R-:W3:Y:S02]  /*02c0*/  LDCU.64 UR4, c[0x0][0x348] ;  /* 0x00006900ff0477ac */ /* 0x000ee40008000a00 */
[----:B---3--:R-:W-:Y:S02]  /*02d0*/  UIADD3 UR10, UP3, UPT, UR4, 0x80, URZ ;  /* 0x00000080040a7890 */ /* 0x008fe4000ff7e0ff */
[----:B------:R-:W-:Y:S02]  /*02e0*/  UIADD3 UR8, UP2, UPT, UR4, 0x180, URZ ;  /* 0x0000018004087890 */ /* 0x000fe4000ff5e0ff */
[----:B------:R-:W-:Y:S02]  /*02f0*/  UIADD3 UR6, UP1, UPT, UR4, 0x280, URZ ;  /* 0x0000028004067890 */ /* 0x000fe4000ff3e0ff */
[----:B------:R-:W-:Y:S02]  /*0300*/  UIADD3 UR4, UP0, UPT, UR4, 0x380, URZ ;  /* 0x0000038004047890 */ /* 0x000fe4000ff1e0ff */
[----:B------:R-:W-:-:S02]  /*0310*/  UIADD3.X UR11, UPT, UPT, URZ, UR5, URZ, UP3, !UPT ;  /* 0x00000005ff0b7290 */ /* 0x000fc40009ffe4ff */
[----:B------:R-:W-:Y:S02]  /*0320*/  UIADD3.X UR9, UPT, UPT, URZ, UR5, URZ, UP2, !UPT ;  /* 0x00000005ff097290 */ /* 0x000fe400097fe4ff */
[----:B------:R-:W-:Y:S02]  /*0330*/  UIADD3.X UR7, UPT, UPT, URZ, UR5, URZ, UP1, !UPT ;  /* 0x00000005ff077290 */ /* 0x000fe40008ffe4ff */
[----:B------:R-:W-:-:S03]  /*0340*/  UIADD3.X UR5, UPT, UPT, URZ, UR5, URZ, UP0, !UPT ;  /* 0x00000005ff057290 */ /* 0x000fc600087fe4ff */
[----:B------:R3:W-:Y:S02]  /*0350*/  UTMACCTL.PF [UR10] ;  /* 0x000000000a0079b9 */ /* 0x0007e40008040000 */
[----:B------:R3:W-:Y:S02]  /*0360*/  UTMACCTL.PF [UR8] ;  /* 0x00000000080079b9 */ /* 0x0007e40008040000 */
[----:B------:R3:W-:Y:S02]  /*0370*/  UTMACCTL.PF [UR6] ;  /* 0x00000000060079b9 */ /* 0x0007e40008040000 */
[----:B------:R3:W-:Y:S02]  /*0380*/  UTMACCTL.PF [UR4] ;  /* 0x00000000040079b9 */ /* 0x0007e40008040000 */
[----:B---3--:R-:W-:Y:S01]  /*0390*/  NOP ;  /* 0x0000000000007918 */ /* 0x008fe20000000000 */
.L_x_5:
[----:B------:R-:W-:Y:S05]  /*03a0*/  BSYNC.RECONVERGENT B0 ;  /* 0x0000000000007941 */ /* 0x000fea0003800200 */
.L_x_4:
[----:B------:R-:W-:Y:S04]  /*03b0*/  BSSY.RECONVERGENT B0, `(.L_x_6) ;  /* 0x000000a000007945 */ /* 0x000fe80003800200 */
[----:B------:R-:W-:Y:S05]  /*03c0*/  @P0 BRA `(.L_x_7) ;  /* 0x0000000000200947 */ /* 0x000fea0003800000 */
[----:B------:R-:W3:Y:S02]  /*03d0*/  LDCU.64 UR4, c[0x0][0x348] ;  /* 0x00006900ff0477ac */ /* 0x000ee40008000a00 */
[----:B---3--:R-:W-:Y:S02]  /*03e0*/  UIADD3 UR6, UP1, UPT, UR4, 0x980, URZ ;  /* 0x0000098004067890 */ /* 0x008fe4000ff3e0ff */
[----:B------:R-:W-:Y:S02]  /*03f0*/  UIADD3 UR4, UP0, UPT, UR4, 0xa80, URZ ;  /* 0x00000a8004047890 */ /* 0x000fe4000ff1e0ff */
[----:B------:R-:W-:Y:S02]  /*0400*/  UIADD3.X UR7, UPT, UPT, URZ, UR5, URZ, UP1, !UPT ;  /* 0x00000005ff077290 */ /* 0x000fe40008ffe4ff */
[----:B------:R-:W-:-:S07]  /*0410*/  UIADD3.X UR5, UPT, UPT, URZ, UR5, URZ, UP0, !UPT ;  /* 0x00000005ff057290 */ /* 0x000fce00087fe4ff */
[----:B------:R3:W-:Y:S02]  /*0420*/  UTMACCTL.PF [UR6] ;  /* 0x00000000060079b9 */ /* 0x0007e40008040000 */
[----:B------:R3:W-:Y:S02]  /*0430*/  UTMACCTL.PF [UR4] ;  /* 0x00000000040079b9 */ /* 0x0007e40008040000 */
[----:B---3--:R-:W-:Y:S01]  /*0440*/  NOP ;  /* 0x0000000000007918 */ /* 0x008fe20000000000 */
.L_x_7:
[----:B------:R-:W-:Y:S05]  /*0450*/  BSYNC.RECONVERGENT B0 ;  /* 0x0000000000007941 */ /* 0x000fea0003800200 */
.L_x_6:
[----:B------:R-:W3:Y:S01]  /*0460*/  LDCU.64 UR4, c[0x0][0xc88] ;  /* 0x00019100ff0477ac */ /* 0x000ee20008000a00 */
[----:B------:R-:W-:Y:S02]  /*0470*/  UISETP.EQ.U32.AND UP2, UPT, UR12, URZ, UPT ;  /* 0x000000ff0c00728c */ /* 0x000fe4000bf42070 */
[----:B------:R-:W-:Y:S02]  /*0480*/  UPLOP3.LUT UP4, UPT, UPT, UPT, UPT, 0x80, 0x8 ;  /* 0x000000000008789c */ /* 0x000fe40003f8f070 */
[----:B---3--:R-:W-:-:S04]  /*0490*/  UISETP.NE.U32.AND UP0, UPT, UR4, URZ, UPT ;  /* 0x000000ff0400728c */ /* 0x008fc8000bf05070 */
[----:B------:R-:W-:-:S04]  /*04a0*/  UISETP.NE.AND.EX UP1, UPT, UR5, URZ, UPT, UP0 ;  /* 0x000000ff0500728c */ /* 0x000fc8000bf25300 */
[----:B------:R-:W-:-:S04]  /*04b0*/  UISETP.EQ.OR.EX UP3, UPT, UR13, URZ, !UP1, UP2 ;  /* 0x000000ff0d00728c */ /* 0x000fc8000cf62720 */
[----:B------:R-:W-:-:S06]  /*04c0*/  UP2UR UR4, UPR, URZ, 0x8 ;  /* 0x00000008ff047883 */ /* 0x000fcc0008000000 */
[----:B------:R-:W-:Y:S01]  /*04d0*/  MOV R143, UR4 ;  /* 0x00000004008f7c02 */ /* 0x000fe20008000f00 */
[----:B------:R-:W-:Y:S06]  /*04e0*/  BRA.U !UP3, `(.L_x_8) ;  /* 0x000000010b207547 */ /* 0x000fec000b800000 */
[----:B------:R-:W-:Y:S01]  /*04f0*/  UISETP.NE.U32.AND UP2, UPT, UR12, URZ, UPT ;  /* 0x000000ff0c00728c */ /* 0x000fe2000bf45070 */
[----:B-----5:R-:W-:Y:S01]  /*0500*/  FSETP.NEU.AND P0, PT, R71, RZ, PT ;  /* 0x000000ff4700720b */ /* 0x020fe20003f0d000 */
[----:B------:R-:W-:Y:S02]  /*0510*/  USEL UR4, URZ, 0xffffffff, UP1 ;  /* 0xffffffffff047887 */ /* 0x000fe40008800000 */
[----:B------:R-:W-:-:S10]  /*0520*/  UISETP.NE.AND.EX UP2, UPT, UR13, URZ, UPT, UP2 ;  /* 0x000000ff0d00728c */ /* 0x000fd4000bf45320 */
[----:B------:R-:W-:Y:S01]  /*0530*/  VOTEU.ANY UP0, P0 ;  /* 0x0000000000ff7886 */ /* 0x000fe20000000100 */
[----:B------:R-:W-:-:S04]  /*0540*/  @!UP2 USEL UR4, URZ, 0xffffffff, UP0 ;  /* 0xffffffffff04a887 */ /* 0x000fc80008000000 */
[----:B------:R-:W-:-:S04]  /*0550*/  ULOP3.LUT UR4, UR4, 0x1, URZ, 0xc0, !UPT ;  /* 0x0000000104047892 */ /* 0x000fc8000f8ec0ff */
[----:B------:R-:W-:-:S11]  /*0560*/  UISETP.NE.U32.AND UP4, UPT, UR4, 0x1, UPT ;  /* 0x000000010400788c */ /* 0x000fd6000bf85070 */
.L_x_8:
[----:B------:R-:W3:Y:S01]  /*0570*/  SHFL.IDX PT, R0, R140, RZ, 0x1f ;  /* 0x00001fff8c007589 */ /* 0x000ee200000e0000 */
[----:B------:R-:W-:-:S04]  /*0580*/  UISETP.NE.AND UP0, UPT, UR21, 0x2, UPT ;  /* 0x000000021500788c */ /* 0x000fc8000bf05270 */
[----:B------:R-:W-:Y:S02]  /*0590*/  UISETP.EQ.AND UP2, UPT, UR24, URZ, !UP0 ;  /* 0x000000ff1800728c */ /* 0x000fe4000c742270 */
[----:B------:R-:W-:-:S04]  /*05a0*/  USEL UR52, URZ, 0x1, UP0 ;  /* 0x00000001ff347887 */ /* 0x000fc80008000000 */
[----:B------:R-:W-:Y:S02]  /*05b0*/  PLOP3.LUT P4, PT, P1, PT, UP2, 0x80, 0x8 ;  /* 0x000000000008781c */ /* 0x000fe40000f8f028 */
[----:B---3--:R-:W-:-:S13]  /*05c0*/  ISETP.NE.AND P0, PT, R0, RZ, PT ;  /* 0x000000ff0000720c */ /* 0x008fda0003f05270 */
[----:B------:R-:W-:Y:S05]  /*05d0*/  @P0 BRA `(.L_x_9) ;  /* 0x00000000007c0947 */ /* 0x000fea0003800000 */
[----:B------:R-:W-:Y:S01]  /*05e0*/  ELECT P0, URZ, PT ;  /* 0x0000000000ff782f */ /* 0x000fe20003800000 */
[----:B------:R-:W-:-:S12]  /*05f0*/  BSSY.RECONVERGENT B0, `(.L_x_9) ;  /* 0x000001d000007945 */ /* 0x000fd80003800200 */
[----:B------:R-:W-:Y:S05]  /*0600*/  @!P0 BRA `(.L_x_10) ;  /* 0x00000000006c8947 */ /* 0x000fea0003800000 */
[----:B------:R-:W3:Y:S01]  /*0610*/  S2UR UR5, SR_CgaCtaId ;  /* 0x00000000000579c3 */ /* 0x000ee20000008800 */
[----:B------:R-:W-:Y:S01]  /*0620*/  UMOV UR4, 0x400 ;  /* 0x0000040000047882 */ /* 0x000fe20000000000 */
[----:B------:R-:W-:Y:S02]  /*0630*/  UMOV UR6, 0x1 ;  /* 0x0000000100067882 */ /* 0x000fe40000000000 */
[----:B------:R-:W-:-:S04]  /*0640*/  UIADD3 UR6, UPT, UPT, -UR6, 0x100000, URZ ;  /* 0x0010000006067890 */ /* 0x000fc8000fffe1ff */
[----:B------:R-:W-:Y:S02]  /*0650*/  USHF.L.U32 UR7, UR6, 0xb, URZ ;  /* 0x0000000b06077899 */ /* 0x000fe400080006ff */
[----:B------:R-:W-:Y:S02]  /*0660*/  USHF.L.U32 UR6, UR6, 0x1, URZ ;  /* 0x0000000106067899 */ /* 0x000fe400080006ff */
[----:B---3--:R-:W-:Y:S01]  /*0670*/  ULEA UR4, UR5, UR4, 0x18 ;  /* 0x0000000405047291 */ /* 0x008fe2000f8ec0ff */
[----:B------:R-:W3:Y:S11]  /*0680*/  FENCE.VIEW.ASYNC.S ;  /* 0x00000000000073c6 */ /* 0x000ef60000000000 */
[----:B---3--:R3:W4:Y:S01]  /*0690*/  SYNCS.EXCH.64 URZ, [UR4], UR6 ;  /* 0x0000000604ff75b2 */ /* 0x0087220008000100 */
[----:B------:R3:W1:Y:S01]  /*06a0*/  SYNCS.EXCH.64 URZ, [UR4+0x48], UR6 ;  /* 0x0000480604ff75b2 */ /* 0x0006620008000100 */
        /* <DEDUP_REMOVED lines=15> */
[----:B------:R3:W1:Y:S02]  /*07a0*/  SYNCS.EXCH.64 URZ, [UR4+0x88], UR6 ;  /* 0x0000880604ff75b2 */ /* 0x0006640008000100 */
[----:B---3--:R-:W-:Y:S01]  /*07b0*/  NOP ;  /* 0x0000000000007918 */ /* 0x008fe20000000000 */
.L_x_10:
[----:B------:R-:W-:Y:S05]  /*07c0*/  BSYNC.RECONVERGENT B0 ;  /* 0x0000000000007941 */ /* 0x000fea0003800200 */
.L_x_9:
[----:B------:R-:W3:Y:S01]  /*07d0*/  SHFL.IDX PT, R0, R140, RZ, 0x1f ;  /* 0x00001fff8c007589 */ /* 0x000ee200000e0000 */
[----:B------:R-:W-:Y:S01]  /*07e0*/  NOP ;  /* 0x0000000000007918 */ /* 0x000fe20000000000 */
[----:B---3--:R-:W-:-:S13]  /*07f0*/  ISETP.NE.AND P0, PT, R0, 0x1, PT ;  /* 0x000000010000780c */ /* 0x008fda0003f05270 */
[----:B------:R-:W-:Y:S05]  /*0800*/  @P0 BRA `(.L_x_11) ;  /* 0x0000000000580947 */ /* 0x000fea0003800000 */
[----:B------:R-:W3:Y:S01]  /*0810*/  S2UR UR5, SR_CgaCtaId ;  /* 0x00000000000579c3 */ /* 0x000ee20000008800 */
[----:B------:R-:W-:Y:S01]  /*0820*/  UMOV UR4, 0x400 ;  /* 0x0000040000047882 */ /* 0x000fe20000000000 */
[----:B------:R-:W-:Y:S01]  /*0830*/  UMOV UR8, 0x20 ;  /* 0x0000002000087882 */ /* 0x000fe20000000000 */
[----:B------:R-:W-:Y:S01]  /*0840*/  UMOV UR6, 0x80 ;  /* 0x0000008000067882 */ /* 0x000fe20000000000 */
[----:B------:R-:W-:-:S04]  /*0850*/  UIADD3 UR8, UPT, UPT, -UR8, 0x100000, URZ ;  /* 0x0010000008087890 */ /* 0x000fc8000fffe1ff */
[----:B------:R-:W-:Y:S02]  /*0860*/  USHF.L.U32 UR9, UR8, 0xb, URZ ;  /* 0x0000000b08097899 */ /* 0x000fe400080006ff */
[----:B------:R-:W-:Y:S02]  /*0870*/  USHF.L.U32 UR8, UR8, 0x1, URZ ;  /* 0x0000000108087899 */ /* 0x000fe400080006ff */
[----:B------:R-:W-:-:S04]  /*0880*/  UIADD3 UR6, UPT, UPT, -UR6, 0x100000, URZ ;  /* 0x0010000006067890 */ /* 0x000fc8000fffe1ff */
[----:B------:R-:W-:Y:S02]  /*0890*/  USHF.L.U32 UR7, UR6, 0xb, URZ ;  /* 0x0000000b06077899 */ /* 0x000fe400080006ff */
[----:B------:R-:W-:Y:S01]  /*08a0*/  USHF.L.U32 UR6, UR6, 0x1, URZ ;  /* 0x0000000106067899 */ /* 0x000fe200080006ff */
[----:B------:R-:W-:Y:S01]  /*08b0*/  ELECT P0, URZ, PT ;  /* 0x0000000000ff782f */ /* 0x000fe20003800000 */
[----:B---3--:R-:W-:Y:S01]  /*08c0*/  ULEA UR4, UR5, UR4, 0x18 ;  /* 0x0000000405047291 */ /* 0x008fe2000f8ec0ff */
[----:B------:R-:W3:Y:S11]  /*08d0*/  FENCE.VIEW.ASYNC.S ;  /* 0x00000000000073c6 */ /* 0x000ef60000000000 */
[----:B---3--:R3:W1:Y:S01]  /*08e0*/  SYNCS.EXCH.64 URZ, [UR4+0x90], UR8 ;  /* 0x0000900804ff75b2 */ /* 0x0086620008000100 */
[----:B------:R3:W1:Y:S01]  /*08f0*/  SYNCS.EXCH.64 URZ, [UR4+0xb0], UR6 ;  /* 0x0000b00604ff75b2 */ /* 0x0006620008000100 */
[----:B------:R3:W1:Y:S01]  /*0900*/  SYNCS.EXCH.64 URZ, [UR4+0x98], UR8 ;  /* 0x0000980804ff75b2 */ /* 0x0006620008000100 */
[----:B------:R3:W1:Y:S01]  /*0910*/  SYNCS.EXCH.64 URZ, [UR4+0xb8], UR6 ;  /* 0x0000b80604ff75b2 */ /* 0x0006620008000100 */
[----:B------:R3:W1:Y:S01]  /*0920*/  SYNCS.EXCH.64 URZ, [UR4+0xa0], UR8 ;  /* 0x0000a00804ff75b2 */ /* 0x0006620008000100 */
[----:B------:R3:W1:Y:S01]  /*0930*/  SYNCS.EXCH.64 URZ, [UR4+0xc0], UR6 ;  /* 0x0000c00604ff75b2 */ /* 0x0006620008000100 */
[----:B------:R3:W1:Y:S01]  /*0940*/  SYNCS.EXCH.64 URZ, [UR4+0xa8], UR8 ;  /* 0x0000a80804ff75b2 */ /* 0x0006620008000100 */
[----:B------:R3:W1:Y:S01]  /*0950*/  SYNCS.EXCH.64 URZ, [UR4+0xc8], UR6 ;  /* 0x0000c80604ff75b2 */ /* 0x0006620008000100 */
[----:B------:R-:W-:Y:S01]  /*0960*/  NOP ;  /* 0x0000000000007918 */ /* 0x000fe20000000000 */
.L_x_11:
[----:B------:R-:W2:Y:S01]  /*0970*/  SHFL.IDX PT, R0, R140, RZ, 0x1f ;  /* 0x00001fff8c007589 */ /* 0x000ea200000e0000 */
[----:B------:R-:W-:Y:S01]  /*0980*/  NOP ;  /* 0x0000000000007918 */ /* 0x000fe20000000000 */
[----:B--2---:R-:W-:-:S13]  /*0990*/  ISETP.NE.AND P0, PT, R0, 0x3, PT ;  /* 0x000000030000780c */ /* 0x004fda0003f05270 */
[----:B------:R-:W-:Y:S05]  /*09a0*/  @P0 BRA `(.L_x_12) ;  /* 0x0000000000300947 */ /* 0x000fea0003800000 */
[----:B---3--:R-:W2:Y:S01]  /*09b0*/  S2UR UR6, SR_CgaCtaId ;  /* 0x00000000000679c3 */ /* 0x008ea20000008800 */
[----:B------:R-:W-:Y:S01]  /*09c0*/  UMOV UR4, 0x400 ;  /* 0x0000040000047882 */ /* 0x000fe20000000000 */
[----:B------:R-:W-:Y:S01]  /*09d0*/  UMOV UR5, 0x20 ;  /* 0x0000002000057882 */ /* 0x000fe20000000000 */
[----:B------:R-:W-:Y:S01]  /*09e0*/  ELECT P0, URZ, PT ;  /* 0x0000000000ff782f */ /* 0x000fe20003800000 */
[----:B--2---:R-:W-:Y:S02]  /*09f0*/  ULEA UR6, UR6, UR4, 0x18 ;  /* 0x0000000406067291 */ /* 0x004fe4000f8ec0ff */
[----:B------:R-:W-:-:S04]  /*0a00*/  UIADD3 UR4, UPT, UPT, -UR5, 0x100000, URZ ;  /* 0x0010000005047890 */ /* 0x000fc8000fffe1ff */
[----:B------:R-:W-:Y:S02]  /*0a10*/  USHF.L.U32 UR5, UR4, 0xb, URZ ;  /* 0x0000000b04057899 */ /* 0x000fe400080006ff */
[----:B------:R-:W-:Y:S01]  /*0a20*/  USHF.L.U32 UR4, UR4, 0x1, URZ ;  /* 0x0000000104047899 */ /* 0x000fe200080006ff */
[----:B------:R-:W2:Y:S11]  /*0a30*/  FENCE.VIEW.ASYNC.S ;  /* 0x00000000000073c6 */ /* 0x000eb60000000000 */
[----:B--2---:R2:W3:Y:S01]  /*0a40*/  SYNCS.EXCH.64 URZ, [UR6+0xd0], UR4 ;  /* 0x0000d00406ff75b2 */ /* 0x0044e20008000100 */
[----:B------:R2:W1:Y:S01]  /*0a50*/  SYNCS.EXCH.64 URZ, [UR6+0xd8], UR4 ;  /* 0x0000d80406ff75b2 */ /* 0x0004620008000100 */
[----:B------:R-:W-:Y:S01]  /*0a60*/  NOP ;  /* 0x0000000000007918 */ /* 0x000fe20000000000 */
.L_x_12:
[----:B------:R-:W4:Y:S01]  /*0a70*/  SHFL.IDX PT, R0, R140, RZ, 0x1f ;  /* 0x00001fff8c007589 */ /* 0x000f2200000e0000 */
[----:B------:R-:W-:Y:S01]  /*0a80*/  NOP ;  /* 0x0000000000007918 */ /* 0x000fe20000000000 */
[----:B----4-:R-:W-:-:S13]  /*0a90*/  ISETP.NE.AND P0, PT, R0, 0x4, PT ;  /* 0x000000040000780c */ /* 0x010fda0003f05270 */
[----:B------:R-:W-:Y:S05]  /*0aa0*/  @P0 BRA `(.L_x_13) ;  /* 0x00000000004c0947 */ /* 0x000fea0003800000 */
[----:B--2---:R-:W2:Y:S01]  /*0ab0*/  S2UR UR5, SR_CgaCtaId ;  /* 0x00000000000579c3 */ /* 0x004ea20000008800 */
[----:B---3--:R-:W-:Y:S01]  /*0ac0*/  UMOV UR4, 0x1e0 ;  /* 0x000001e000047882 */ /* 0x008fe20000000000 */
[----:B------:R-:W-:Y:S01]  /*0ad0*/  UMOV UR6, 0x400 ;  /* 0x0000040000067882 */ /* 0x000fe20000000000 */
[----:B------:R-:W-:Y:S01]  /*0ae0*/  USEL UR4, UR4, 0x1a0, UP4 ;  /* 0x000001a004047887 */ /* 0x000fe2000a000000 */
[----:B------:R-:W-:Y:S01]  /*0af0*/  UMOV UR8, 0x1 ;  /* 0x0000000100087882 */ /* 0x000fe20000000000 */
[----:B------:R-:W-:Y:S01]  /*0b00*/  ELECT P0, URZ, PT ;  /* 0x0000000000ff782f */ /* 0x000fe20003800000 */
[----:B------:R-:W-:-:S04]  /*0b10*/  UIADD3 UR8, UPT, UPT, -UR8, 0x100000, URZ ;  /* 0x0010000008087890 */ /* 0x000fc8000fffe1ff */
[----:B------:R-:W-:Y:S02]  /*0b20*/  USHF.L.U32 UR9, UR8, 0xb, URZ ;  /* 0x0000000b08097899 */ /* 0x000fe400080006ff */
[----:B------:R-:W-:Y:S02]  /*0b30*/  USHF.L.U32 UR8, UR8, 0x1, URZ ;  /* 0x0000000108087899 */ /* 0x000fe400080006ff */
[----:B--2---:R-:W-:Y:S02]  /*0b40*/  ULEA UR6, UR5, UR6, 0x18 ;  /* 0x0000000605067291 */ /* 0x004fe4000f8ec0ff */
[----:B------:R-:W-:-:S04]  /*0b50*/  UIADD3 UR4, UPT, UPT, -UR4, 0x100000, URZ ;  /* 0x0010000004047890 */ /* 0x000fc8000fffe1ff */
[----:B------:R-:W-:Y:S02]  /*0b60*/  USHF.L.U32 UR5, UR4, 0xb, URZ ;  /* 0x0000000b04057899 */ /* 0x000fe400080006ff */
[----:B------:R-:W-:Y:S01]  /*0b70*/  USHF.L.U32 UR4, UR4, 0x1, URZ ;  /* 0x0000000104047899 */ /* 0x000fe200080006ff */
[----:B------:R-:W2:Y:S03]  /*0b80*/  FENCE.VIEW.ASYNC.S ;  /* 0x00000000000073c6 */ /* 0x000ea60000000000 */
[----:B--2---:R4:W2:Y:S08]  /*0b90*/  SYNCS.EXCH.64 URZ, [UR6+0xe0], UR8 ;  /* 0x0000e00806ff75b2 */ /* 0x0048b00008000100 */
[----:B------:R4:W3:Y:S01]  /*0ba0*/  SYNCS.EXCH.64 URZ, [UR6+0xf0], UR4 ;  /* 0x0000f00406ff75b2 */ /* 0x0008e20008000100 */
[----:B------:R4:W1:Y:S01]  /*0bb0*/  SYNCS.EXCH.64 URZ, [UR6+0xe8], UR8 ;  /* 0x0000e80806ff75b2 */ /* 0x0008620008000100 */
[----:B------:R4:W1:Y:S02]  /*0bc0*/  SYNCS.EXCH.64 URZ, [UR6+0xf8], UR4 ;  /* 0x0000f80406ff75b2 */ /* 0x0008640008000100 */
[----:B----4-:R-:W-:Y:S01]  /*0bd0*/  NOP ;  /* 0x0000000000007918 */ /* 0x010fe20000000000 */
.L_x_13:
[----:B------:R-:W4:Y:S01]  /*0be0*/  SHFL.IDX PT, R0, R140, RZ, 0x1f ;  /* 0x00001fff8c007589 */ /* 0x000f2200000e0000 */
[----:B------:R-:W-:Y:S01]  /*0bf0*/  NOP ;  /* 0x0000000000007918 */ /* 0x000fe20000000000 */
[----:B----4-:R-:W-:-:S13]  /*0c00*/  ISETP.NE.AND P0, PT, R0, 0x5, PT ;  /* 0x000000050000780c */ /* 0x010fda0003f05270 */
[----:B------:R-:W-:Y:S05]  /*0c10*/  @P0 BRA `(.L_x_14) ;  /* 0x0000000000400947 */ /* 0x000fea0003800000 */
[----:B--2---:R-:W2:Y:S01]  /*0c20*/  S2UR UR5, SR_CgaCtaId ;  /* 0x00000000000579c3 */ /* 0x004ea20000008800 */
[----:B---3--:R-:W-:Y:S01]  /*0c30*/  UMOV UR4, 0x400 ;  /* 0x0000040000047882 */ /* 0x008fe20000000000 */
        /* <DEDUP_REMOVED lines=9> */
[----:B--2---:R-:W-:Y:S01]  /*0cd0*/  ULEA UR4, UR5, UR4, 0x18 ;  /* 0x0000000405047291 */ /* 0x004fe2000f8ec0ff */
[----:B------:R-:W2:Y:S11]  /*0ce0*/  FENCE.VIEW.ASYNC.S ;  /* 0x00000000000073c6 */ /* 0x000eb60000000000 */
[----:B--2---:R4:W2:Y:S01]  /*0cf0*/  SYNCS.EXCH.64 URZ, [UR4+0x100], UR6 ;  /* 0x0001000604ff75b2 */ /* 0x0048a20008000100 */
[----:B------:R4:W3:Y:S02]  /*0d00*/  SYNCS.EXCH.64 URZ, [UR4+0x108], UR8 ;  /* 0x0001080804ff75b2 */ /* 0x0008e40008000100 */
[----:B----4-:R-:W-:Y:S01]  /*0d10*/  NOP ;  /* 0x0000000000007918 */ /* 0x010fe20000000000 */
.L_x_14:
[----:B------:R-:W4:Y:S01]  /*0d20*/  SHFL.IDX PT, R0, R140, RZ, 0x1f ;  /* 0x00001fff8c007589 */ /* 0x000f2200000e0000 */
[----:B------:R-:W-:Y:S01]  /*0d30*/  ISETP.NE.OR P1, PT, RZ, UR21, !P1 ;  /* 0x00000015ff007c0c */ /* 0x000fe2000cf25670 */
[----:B------:R-:W-:Y:S01]  /*0d40*/  NOP ;  /* 0x0000000000007918 */ /* 0x000fe20000000000 */
[----:B----4-:R-:W-:-:S13]  /*0d50*/  ISETP.NE.AND P0, PT, R0, 0x3, PT ;  /* 0x000000030000780c */ /* 0x010fda0003f05270 */
[----:B------:R-:W-:Y:S05]  /*0d60*/  @P0 BRA `(.L_x_15) ;  /* 0x0000000000380947 */ /* 0x000fea0003800000 */
[----:B--2---:R-:W2:Y:S01]  /*0d70*/  S2UR UR5, SR_CgaCtaId ;  /* 0x00000000000579c3 */ /* 0x004ea20000008800 */
[----:B---3--:R-:W-:Y:S01]  /*0d80*/  UMOV UR4, 0x400 ;  /* 0x0000040000047882 */ /* 0x008fe20000000000 */
[----:B------:R-:W-:Y:S01]  /*0d90*/  UMOV UR6, 0x20 ;  /* 0x0000002000067882 */ /* 0x000fe20000000000 */
[----:B------:R-:W-:Y:S01]  /*0da0*/  ELECT P0, URZ, PT ;  /* 0x0000000000ff782f */ /* 0x000fe20003800000 */
[----:B------:R-:W-:-:S04]  /*0db0*/  UIADD3 UR6, UPT, UPT, -UR6, 0x100000, URZ ;  /* 0x0010000006067890 */ /* 0x000fc8000fffe1ff */
[----:B------:R-:W-:Y:S02]  /*0dc0*/  USHF.L.U32 UR7, UR6, 0xb, URZ ;  /* 0x0000000b06077899 */ /* 0x000fe400080006ff */
[----:B------:R-:W-:Y:S02]  /*0dd0*/  USHF.L.U32 UR6, UR6, 0x1, URZ ;  /* 0x0000000106067899 */ /* 0x000fe400080006ff */
[----:B--2---:R-:W-:Y:S01]  /*0de0*/  ULEA UR4, UR5, UR4, 0x18 ;  /* 0x0000000405047291 */ /* 0x004fe2000f8ec0ff */
[----:B------:R-:W2:Y:S11]  /*0df0*/  FENCE.VIEW.ASYNC.S ;  /* 0x00000000000073c6 */ /* 0x000eb60000000000 */
[----:B--2---:R4:W2:Y:S01]  /*0e00*/  SYNCS.EXCH.64 URZ, [UR4+0x110], UR6 ;  /* 0x0001100604ff75b2 */ /* 0x0048a20008000100 */
[----:B------:R4:W3:Y:S01]  /*0e10*/  SYNCS.EXCH.64 URZ, [UR4+0x120], UR6 ;  /* 0x0001200604ff75b2 */ /* 0x0008e20008000100 */
[----:B------:R4:W1:Y:S01]  /*0e20*/  SYNCS.EXCH.64 URZ, [UR4+0x118], UR6 ;  /* 0x0001180604ff75b2 */ /* 0x0008620008000100 */
[----:B------:R4:W1:Y:S02]  /*0e30*/  SYNCS.EXCH.64 URZ, [UR4+0x128], UR6 ;  /* 0x0001280604ff75b2 */ /* 0x0008640008000100 */
[----:B----4-:R-:W-:Y:S01]  /*0e40*/  NOP ;  /* 0x0000000000007918 */ /* 0x010fe20000000000 */
.L_x_15:
[----:B---3--:R-:W3:Y:S01]  /*0e50*/  S2UR UR7, SR_CgaCtaId ;  /* 0x00000000000779c3 */ /* 0x008ee20000008800 */
[----:B------:R-:W-:Y:S01]  /*0e60*/  VOTEU.ALL UP0, P1 ;  /* 0x0000000000ff7886 */ /* 0x000fe20000800000 */
[----:B--2---:R-:W-:Y:S01]  /*0e70*/  UMOV UR4, 0x100 ;  /* 0x0000010000047882 */ /* 0x004fe20000000000 */
[----:B------:R-:W-:Y:S01]  /*0e80*/  NOP ;  /* 0x0000000000007918 */ /* 0x000fe20000000000 */
[----:B-1----:R-:W-:Y:S01]  /*0e90*/  LOP3.LUT R3, R152, 0x1f, RZ, 0xc0, !PT ;  /* 0x0000001f98037812 */ /* 0x002fe200078ec0ff */
[----:B------:R-:W-:Y:S01]  /*0ea0*/  UISETP.NE.AND UP5, UPT, UR21, URZ, UPT ;  /* 0x000000ff1500728c */ /* 0x000fe2000bfa5270 */
[----:B------:R-:W-:Y:S01]  /*0eb0*/  @!UP0 UMOV UR6, 0x400 ;  /* 0x0000040000068882 */ /* 0x000fe20000000000 */
[----:B------:R-:W-:-:S04]  /*0ec0*/  @!UP0 UIADD3 UR4, UPT, UPT, -UR4, 0x100000, URZ ;  /* 0x0010000004048890 */ /* 0x000fc8000fffe1ff */
[----:B------:R-:W-:Y:S02]  /*0ed0*/  @!UP0 USHF.L.U32 UR5, UR4, 0xb, URZ ;  /* 0x0000000b04058899 */ /* 0x000fe400080006ff */
[----:B------:R-:W-:Y:S02]  /*0ee0*/  @!UP0 USHF.L.U32 UR4, UR4, 0x1, URZ ;  /* 0x0000000104048899 */ /* 0x000fe400080006ff */
[----:B---3--:R-:W-:Y:S01]  /*0ef0*/  @!UP0 ULEA UR6, UR7, UR6, 0x18 ;  /* 0x0000000607068291 */ /* 0x008fe2000f8ec0ff */
[----:B------:R-:W1:Y:S01]  /*0f00*/  LDCU UR7, c[0x0][0x36c] ;  /* 0x00006d80ff0777ac */ /* 0x000e620008000800 */
[----:B------:R-:W-:Y:S01]  /*0f10*/  VOTEU.ALL UP0, P1 ;  /* 0x0000000000ff7886 */ /* 0x000fe20000800000 */
[----:B------:R-:W2:Y:S09]  /*0f20*/  FENCE.VIEW.ASYNC.S ;  /* 0x00000000000073c6 */ /* 0x000eb20000000000 */
[----:B--2---:R2:W3:Y:S01]  /*0f30*/  @!UP0 SYNCS.EXCH.64 URZ, [UR6+0x130], UR4 ;  /* 0x0001300406ff85b2 */ /* 0x0044e20008000100 */
[----:B-1----:R-:W-:-:S09]  /*0f40*/  UISETP.EQ.U32.AND UP6, UPT, UR7, 0x1, UPT ;  /* 0x000000010700788c */ /* 0x002fd2000bfc2070 */
[----:B--2---:R-:W-:Y:S05]  /*0f50*/  BRA.U !UP6, `(.L_x_16) ;  /* 0x000000010e087547 */ /* 0x004fea000b800000 */
[----:B---3--:R-:W-:Y:S01]  /*0f60*/  UCGABAR_ARV ;  /* 0x00000000000079c7 */ /* 0x008fe20008000000 */
[----:B------:R-:W-:Y:S05]  /*0f70*/  BRA `(.L_x_17) ;  /* 0x0000000000047947 */ /* 0x000fea0003800000 */
.L_x_16:
[----:B---3--:R-:W-:Y:S01]  /*0f80*/  NOP ;  /* 0x0000000000007918 */ /* 0x008fe20000000000 */
.L_x_17:
[----:B------:R-:W1:Y:S01]  /*0f90*/  S2UR UR62, SR_CTAID.X ;  /* 0x00000000003e79c3 */ /* 0x000e620000002500 */
[----:B------:R-:W-:-:S05]  /*0fa0*/  CS2R.32 R142, SR_CgaSize ;  /* 0x00000000008e7805 */ /* 0x000fca0000008a00 */
[----:B------:R-:W-:-:S05]  /*0fb0*/  IMAD R142, R142, -0xa0, RZ ;  /* 0xffffff608e8e7824 */ /* 0x000fca00078e02ff */
[----:B------:R-:W-:-:S14]  /*0fc0*/  R2UR UR5, R142 ;  /* 0x000000008e0572ca */ /* 0x000fdc00000e0000 */
[----:B------:R-:W2:Y:S01]  /*0fd0*/  LDCU UR5, c[0x0][UR5+0x2b0] ;  /* 0x00005600050577ac */ /* 0x000ea20008000800 */
[----:B------:R-:W-:-:S05]  /*0fe0*/  CS2R.32 R142, SR_CgaSize ;  /* 0x00000000008e7805 */ /* 0x000fca0000008a00 */
[----:B------:R-:W-:-:S05]  /*0ff0*/  IMAD R142, R142, -0xa0, RZ ;  /* 0xffffff608e8e7824 */ /* 0x000fca00078e02ff */
[----:B------:R-:W-:-:S14]  /*1000*/  R2UR UR4, R142 ;  /* 0x000000008e0472ca */ /* 0x000fdc00000e0000 */
[----:B------:R-:W3:Y:S01]  /*1010*/  LDCU UR4, c[0x0][UR4+0x2b4] ;  /* 0x00005680040477ac */ /* 0x000ee20008000800 */
[----:B------:R-:W4:Y:S01]  /*1020*/  S2UR UR7, SR_CTAID.Y ;  /* 0x00000000000779c3 */ /* 0x000f220000002600 */
[----:B------:R-:W-:-:S05]  /*1030*/  CS2R.32 R142, SR_CgaSize ;  /* 0x00000000008e7805 */ /* 0x000fca0000008a00 */
[----:B------:R-:W-:-:S05]  /*1040*/  IMAD R142, R142, -0xa0, RZ ;  /* 0xffffff608e8e7824 */ /* 0x000fca00078e02ff */
[----:B------:R-:W-:-:S14]  /*1050*/  R2UR UR8, R142 ;  /* 0x000000008e0872ca */ /* 0x000fdc00000e0000 */
[----:B------:R-:W3:Y:S01]  /*1060*/  LDCU UR8, c[0x0][UR8+0x2a0] ;  /* 0x00005400080877ac */ /* 0x000ee20008000800 */
[----:B------:R-:W-:-:S05]  /*1070*/  CS2R.32 R142, SR_CgaSize ;  /* 0x00000000008e7805 */ /* 0x000fca0000008a00 */
[----:B------:R-:W-:-:S05]  /*1080*/  IMAD R142, R142, -0xa0, RZ ;  /* 0xffffff608e8e7824 */ /* 0x000fca00078e02ff */
[----:B------:R-:W-:-:S14]  /*1090*/  R2UR UR9, R142 ;  /* 0x000000008e0972ca */ /* 0x000fdc00000e0000 */
[----:B------:R-:W3:Y:S01]  /*10a0*/  LDCU UR9, c[0x0][UR9+0x2a4] ;  /* 0x00005480090977ac */ /* 0x000ee20008000800 */
[----:B------:R-:W3:Y:S01]  /*10b0*/  S2UR UR10, SR_CgaCtaId ;  /* 0x00000000000a79c3 */ /* 0x000ee20000008800 */
[----:B------:R-:W3:Y:S01]  /*10c0*/  LDCU UR22, c[0x0][0xf24] ;  /* 0x0001e480ff1677ac */ /* 0x000ee20008000800 */
[----:B------:R-:W3:Y:S01]  /*10d0*/  LDCU UR45, c[0x0][0xf24] ;  /* 0x0001e480ff2d77ac */ /* 0x000ee20008000800 */
[----:B-1----:R-:W-:-:S05]  /*10e0*/  I2FP.F32.U32 R2, UR62 ;  /* 0x0000003e00027c45 */ /* 0x002fca0008201000 */
[----:B------:R-:W1:Y:S01]  /*10f0*/  S2UR UR44, SR_CTAID.Z ;  /* 0x00000000002c79c3 */ /* 0x000e620000002700 */
[----:B------:R-:W1:Y:S01]  /*1100*/  LDCU UR26, c[0x0][0xf30] ;  /* 0x0001e600ff1a77ac */ /* 0x000e620008000800 */
[----:B--2---:R-:W-:Y:S01]  /*1110*/  FMUL R2, R2, UR5 ;  /* 0x0000000502027c20 */ /* 0x004fe20008400000 */
[----:B------:R-:W-:Y:S01]  /*1120*/  UMOV UR28, UR62 ;  /* 0x0000003e001c7c82 */ /* 0x000fe20008000000 */
[----:B----4-:R-:W-:Y:S01]  /*1130*/  I2FP.F32.U32 R0, UR7 ;  /* 0x0000000700007c45 */ /* 0x010fe20008201000 */
[----:B------:R-:W-:-:S03]  /*1140*/  UMOV UR20, UR7 ;  /* 0x0000000700147c82 */ /* 0x000fc60008000000 */
[----:B------:R-:W2:Y:S01]  /*1150*/  F2I.U32.TRUNC.NTZ R2, R2 ;  /* 0x0000000200027305 */ /* 0x000ea2000020f000 */
[----:B---3--:R-:W-:Y:S01]  /*1160*/  UISETP.GE.AND UP2, UPT, UR22, 0x1, UPT ;  /* 0x000000011600788c */ /* 0x008fe2000bf46270 */
[----:B------:R-:W-:Y:S01]  /*1170*/  FMUL R0, R0, UR4 ;  /* 0x0000000400007c20 */ /* 0x000fe20008400000 */
[----:B------:R-:W-:-:S05]  /*1180*/  USHF.L.U32 UR48, UR10, 0x9, URZ ;  /* 0x000000090a307899 */ /* 0x000fca00080006ff */
[----:B------:R-:W3:Y:S01]  /*1190*/  F2I.U32.TRUNC.NTZ R0, R0 ;  /* 0x0000000000007305 */ /* 0x000ee2000020f000 */
[----:B--2---:R-:W-:Y:S02]  /*11a0*/  R2UR UR4, R2 ;  /* 0x00000000020472ca */ /* 0x004fe400000e0000 */
[----:B------:R-:W-:Y:S02]  /*11b0*/  PRMT R2, RZ, 0x7610, R2 ;  /* 0x00007610ff027816 */ /* 0x000fe40000000002 */
[----:B---3--:R-:W-:Y:S02]  /*11c0*/  R2UR UR6, R0 ;  /* 0x00000000000672ca */ /* 0x008fe400000e0000 */
[----:B------:R-:W-:-:S07]  /*11d0*/  PRMT R0, RZ, 0x7610, R0 ;  /* 0x00007610ff007816 */ /* 0x000fce0000000000 */
[----:B------:R-:W-:-:S04]  /*11e0*/  UIADD3 UR5, UPT, UPT, -UR4, URZ, URZ ;  /* 0x000000ff04057290 */ /* 0x000fc8000fffe1ff */
[----:B------:R-:W-:Y:S02]  /*11f0*/  UIMAD UR5, UR8, UR5, UR62 ;  /* 0x00000005080572a4 */ /* 0x000fe4000f8e023e */
[----:B------:R-:W-:-:S04]  /*1200*/  UIADD3 UR4, UPT, UPT, -UR6, URZ, URZ ;  /* 0x000000ff06047290 */ /* 0x000fc8000fffe1ff */
[----:B------:R-:W-:Y:S01]  /*1210*/  IMAD.U32 R142, RZ, RZ, UR5 ;  /* 0x00000005ff8e7e24 */ /* 0x000fe2000f8e00ff */
[----:B------:R-:W-:-:S06]  /*1220*/  UIMAD UR4, UR9, UR4, UR7 ;  /* 0x00000004090472a4 */ /* 0x000fcc000f8e0207 */
[----:B------:R-:W-:Y:S01]  /*1230*/  IMAD.U32 R141, RZ, RZ, UR4 ;  /* 0x00000004ff8d7e24 */ /* 0x000fe2000f8e00ff */
[----:B-1----:R-:W-:Y:S06]  /*1240*/  BRA.U UP5, `(.L_x_18) ;  /* 0x0000000105307547 */ /* 0x002fec000b800000 */
[----:B------:R-:W-:Y:S01]  /*1250*/  R2UR UR5, R141 ;  /* 0x000000008d0572ca */ /* 0x000fe200000e0000 */
[----:B------:R-:W-:Y:S01]  /*1260*/  UMOV UR7, 0x3 ;  /* 0x0000000300077882 */ /* 0x000fe20000000000 */
[----:B------:R-:W-:-:S11]  /*1270*/  R2UR UR4, R142 ;  /* 0x000000008e0472ca */ /* 0x000fd600000e0000 */
[----:B------:R-:W-:-:S04]  /*1280*/  UISETP.NE.AND UP0, UPT, UR5, URZ, UPT ;  /* 0x000000ff0500728c */ /* 0x000fc8000bf05270 */
[----:B------:R-:W-:Y:S02]  /*1290*/  UISETP.LT.U32.OR UP0, UPT, UR4, 0x2, !UP0 ;  /* 0x000000020400788c */ /* 0x000fe4000c701470 */
[----:B------:R-:W-:Y:S02]  /*12a0*/  ULOP3.LUT UR4, UR4, 0xfffffffe, URZ, 0xc0, !UPT ;  /* 0xfffffffe04047892 */ /* 0x000fe4000f8ec0ff */
[----:B------:R-:W-:Y:S02]  /*12b0*/  USEL UR6, URZ, 0x1, !UP0 ;  /* 0x00000001ff067887 */ /* 0x000fe4000c000000 */
[----:B------:R-:W-:Y:S02]  /*12c0*/  USEL UR5, URZ, 0x2, !UP0 ;  /* 0x00000002ff057887 */ /* 0x000fe4000c000000 */
[----:B------:R-:W-:Y:S02]  /*12d0*/  USHF.L.U32 UR4, UR7, UR4, URZ ;  /* 0x0000000407047299 */ /* 0x000fe400080006ff */
[----:B------:R-:W-:-:S04]  /*12e0*/  UIADD3 UR5, UPT, UPT, UR6, UR5, URZ ;  /* 0x0000000506057290 */ /* 0x000fc8000fffe0ff */
[----:B------:R-:W-:Y:S02]  /*12f0*/  IMAD.U32 R0, RZ, RZ, UR4 ;  /* 0x00000004ff007e24 */ /* 0x000fe4000f8e00ff */
[----:B------:R-:W-:Y:S02]  /*1300*/  IMAD.U32 R2, RZ, RZ, UR5 ;  /* 0x00000005ff027e24 */ /* 0x000fe4000f8e00ff */
.L_x_18:
[----:B------:R-:W-:Y:S05]  /*1310*/  BRA.U !UP2, `(.L_x_19) ;  /* 0x000000010ad47547 */ /* 0x000fea000b800000 */
[----:B------:R-:W1:Y:S01]  /*1320*/  LDCU.128 UR16, c[0x0][0xf10] ;  /* 0x0001e200ff1077ac */ /* 0x000e620008000c00 */
[----:B------:R-:W2:Y:S01]  /*1330*/  LDCU UR6, c[0x0][0x370] ;  /* 0x00006e00ff0677ac */ /* 0x000ea20008000800 */
[----:B------:R-:W3:Y:S01]  /*1340*/  LDCU UR7, c[0x0][0x374] ;  /* 0x00006e80ff0777ac */ /* 0x000ee20008000800 */
[----:B------:R-:W4:Y:S01]  /*1350*/  LDCU UR23, c[0x0][0xf0c] ;  /* 0x0001e180ff1777ac */ /* 0x000f220008000800 */
[----:B------:R-:W4:Y:S01]  /*1360*/  LDCU UR25, c[0x0][0xf20] ;  /* 0x0001e400ff1977ac */ /* 0x000f220008000800 */
[----:B------:R-:W4:Y:S01]  /*1370*/  LDCU.64 UR8, c[0x0][0xf28] ;  /* 0x0001e500ff0877ac */ /* 0x000f220008000a00 */
[----:B-1----:R-:W-:Y:S02]  /*1380*/  UISETP.NE.AND UP3, UPT, UR18, 0x1, UPT ;  /* 0x000000011200788c */ /* 0x002fe4000bf65270 */
[----:B---3--:R-:W-:Y:S02]  /*1390*/  UIMAD.WIDE.U32 UR10, UR7, UR19, URZ ;  /* 0x00000013070a72a5 */ /* 0x008fe4000f8e00ff */
[----:B--2---:R-:W-:-:S02]  /*13a0*/  UIMAD.WIDE.U32 UR12, UR6, UR16, URZ ;  /* 0x00000010060c72a5 */ /* 0x004fc4000f8e00ff */
[----:B----4-:R-:W-:Y:S02]  /*13b0*/  UISETP.NE.AND UP0, UPT, UR23, 0x1, UPT ;  /* 0x000000011700788c */ /* 0x010fe4000bf05270 */
[----:B------:R-:W-:Y:S01]  /*13c0*/  UIMAD.WIDE.U32 UR4, UR28, UR16, URZ ;  /* 0x000000101c0472a5 */ /* 0x000fe2000f8e00ff */
[----:B------:R-:W-:Y:S02]  /*13d0*/  UMOV UR10, UR11 ;  /* 0x0000000b000a7c82 */ /* 0x000fe40008000000 */
[----:B------:R-:W-:Y:S01]  /*13e0*/  UMOV UR12, UR13 ;  /* 0x0000000d000c7c82 */ /* 0x000fe20008000000 */
[----:B------:R-:W-:Y:S02]  /*13f0*/  @UP3 USHF.R.U32.HI UR7, URZ, UR25, UR10 ;  /* 0x00000019ff073299 */ /* 0x000fe4000801160a */
[----:B------:R-:W-:Y:S01]  /*1400*/  UISETP.NE.AND UP2, UPT, UR22, 0x1, UPT ;  /* 0x000000011600788c */ /* 0x000fe2000bf45270 */
[----:B------:R-:W-:Y:S02]  /*1410*/  UMOV UR4, UR5 ;  /* 0x0000000500047c82 */ /* 0x000fe40008000000 */
[----:B------:R-:W-:-:S02]  /*1420*/  @UP0 USHF.R.U32.HI UR6, URZ, UR17, UR12 ;  /* 0x00000011ff060299 */ /* 0x000fc4000801160c */
[----:B------:R-:W-:Y:S02]  /*1430*/  USHF.R.U32.HI UR4, URZ, UR17, UR4 ;  /* 0x00000011ff047299 */ /* 0x000fe40008011604 */
[----:B------:R-:W-:Y:S02]  /*1440*/  UIMAD.WIDE.U32 UR12, UR20, UR19, URZ ;  /* 0x00000013140c72a5 */ /* 0x000fe4000f8e00ff */
[----:B------:R-:W-:Y:S02]  /*1450*/  UIMAD.WIDE.U32 UR10, UR7, UR8, URZ ;  /* 0x00000008070a72a5 */ /* 0x000fe4000f8e00ff */
[----:B------:R-:W-:Y:S02]  /*1460*/  UIMAD.WIDE.U32 UR14, UR6, UR8, URZ ;  /* 0x00000008060e72a5 */ /* 0x000fe4000f8e00ff */
[----:B------:R-:W-:-:S03]  /*1470*/  USEL UR5, UR28, UR4, !UP0 ;  /* 0x000000041c057287 */ /* 0x000fc6000c000000 */
[----:B------:R-:W-:Y:S01]  /*1480*/  UMOV UR4, UR13 ;  /* 0x0000000d00047c82 */ /* 0x000fe20008000000 */
[----:B------:R-:W-:Y:S01]  /*1490*/  UMOV UR10, UR11 ;  /* 0x0000000b000a7c82 */ /* 0x000fe20008000000 */
[----:B------:R-:W-:Y:S02]  /*14a0*/  USHF.R.U32.HI UR4, URZ, UR25, UR4 ;  /* 0x00000019ff047299 */ /* 0x000fe40008011604 */
[----:B------:R-:W-:Y:S01]  /*14b0*/  @UP2 USHF.R.U32.HI UR7, URZ, UR9, UR10 ;  /* 0x00000009ff072299 */ /* 0x000fe2000801160a */
[----:B------:R-:W-:Y:S01]  /*14c0*/  UMOV UR14, UR15 ;  /* 0x0000000f000e7c82 */ /* 0x000fe20008000000 */
[----:B------:R-:W-:Y:S02]  /*14d0*/  USEL UR4, UR20, UR4, !UP3 ;  /* 0x0000000414047287 */ /* 0x000fe4000d800000 */
[----:B------:R-:W-:Y:S02]  /*14e0*/  @UP2 USHF.R.U32.HI UR6, URZ, UR9, UR14 ;  /* 0x00000009ff062299 */ /* 0x000fe4000801160e */
[----:B------:R-:W-:-:S02]  /*14f0*/  UIMAD UR7, UR7, UR22, URZ ;  /* 0x00000016070772a4 */ /* 0x000fc4000f8e02ff */
[----:B------:R-:W-:Y:S02]  /*1500*/  UIMAD UR12, UR6, UR22, URZ ;  /* 0x00000016060c72a4 */ /* 0x000fe4000f8e02ff */
[----:B------:R-:W-:Y:S02]  /*1510*/  UISETP.GE.AND UP0, UPT, UR4, UR7, UPT ;  /* 0x000000070400728c */ /* 0x000fe4000bf06270 */
[----:B------:R-:W-:Y:S02]  /*1520*/  UIMAD.WIDE.U32 UR10, UR4, UR8, URZ ;  /* 0x00000008040a72a5 */ /* 0x000fe4000f8e00ff */
[----:B------:R-:W-:Y:S02]  /*1530*/  UISETP.GE.OR UP0, UPT, UR5, UR12, UP0 ;  /* 0x0000000c0500728c */ /* 0x000fe40008706670 */
[----:B------:R-:W-:Y:S02]  /*1540*/  UIMAD.WIDE.U32 UR12, UR5, UR8, URZ ;  /* 0x00000008050c72a5 */ /* 0x000fe4000f8e00ff */
[----:B------:R-:W-:Y:S01]  /*1550*/  UIADD3 UR10, UPT, UPT, -UR4, URZ, URZ ;  /* 0x000000ff040a7290 */ /* 0x000fe2000fffe1ff */
[----:B------:R-:W-:Y:S01]  /*1560*/  UMOV UR8, UR11 ;  /* 0x0000000b00087c82 */ /* 0x000fe20008000000 */
[----:B------:R-:W-:-:S02]  /*1570*/  UIADD3 UR11, UPT, UPT, -UR5, URZ, URZ ;  /* 0x000000ff050b7290 */ /* 0x000fc4000fffe1ff */
[----:B------:R-:W-:-:S03]  /*1580*/  USHF.R.U32.HI UR8, URZ, UR9, UR8 ;  /* 0x00000009ff087299 */ /* 0x000fc60008011608 */
[----:B------:R-:W-:Y:S01]  /*1590*/  @!UP0 UMOV UR7, UR13 ;  /* 0x0000000d00078c82 */ /* 0x000fe20008000000 */
[----:B------:R-:W-:Y:S02]  /*15a0*/  UIMAD UR20, UR18, UR10, UR20 ;  /* 0x0000000a121472a4 */ /* 0x000fe4000f8e0214 */
[----:B------:R-:W-:Y:S02]  /*15b0*/  USEL UR8, UR4, UR8, !UP2 ;  /* 0x0000000804087287 */ /* 0x000fe4000d000000 */
[----:B------:R-:W-:Y:S02]  /*15c0*/  @!UP0 USHF.R.U32.HI UR7, URZ, UR9, UR7 ;  /* 0x00000009ff078299 */ /* 0x000fe40008011607 */
[----:B------:R-:W-:Y:S02]  /*15d0*/  UIADD3 UR9, UPT, UPT, -UR8, URZ, URZ ;  /* 0x000000ff08097290 */ /* 0x000fe4000fffe1ff */
[----:B------:R-:W-:Y:S02]  /*15e0*/  @!UP0 USEL UR7, UR5, UR7, !UP2 ;  /* 0x0000000705078287 */ /* 0x000fe4000d000000 */
[----:B------:R-:W-:-:S02]  /*15f0*/  UIMAD UR9, UR22, UR9, UR4 ;  /* 0x00000009160972a4 */ /* 0x000fc4000f8e0204 */
[----:B------:R-:W-:Y:S02]  /*1600*/  @!UP0 UIADD3 UR8, UPT, UPT, UR8, -UR7, URZ ;  /* 0x8000000708088290 */ /* 0x000fe4000fffe0ff */
[----:B------:R-:W-:Y:S02]  /*1610*/  @!UP0 UIMAD UR6, UR9, UR6, UR7 ;  /* 0x00000006090682a4 */ /* 0x000fe4000f8e0207 */
[----:B------:R-:W-:Y:S02]  /*1620*/  @!UP0 UIMAD UR4, UR8, UR22, UR5 ;  /* 0x00000016080482a4 */ /* 0x000fe4000f8e0205 */
[----:B------:R-:W-:Y:S02]  /*1630*/  UIMAD UR28, UR23, UR11, UR28 ;  /* 0x0000000b171c72a4 */ /* 0x000fe4000f8e021c */
[----:B------:R-:W-:Y:S01]  /*1640*/  UIMAD UR20, UR4, UR18, UR20 ;  /* 0x00000012041472a4 */ /* 0x000fe2000f8e0214 */
[----:B------:R-:W-:Y:S02]  /*1650*/  @!UP0 UMOV UR5, UR6 ;  /* 0x0000000600058c82 */ /* 0x000fe40008000000 */
[----:B------:R-:W-:-:S12]  /*1660*/  UIMAD UR28, UR5, UR23, UR28 ;  /* 0x00000017051c72a4 */ /* 0x000fd8000f8e021c */
.L_x_19:
[----:B------:R-:W-:Y:S02]  /*1670*/  UISETP.NE.AND UP2, UPT, UR26, 0x1, UPT ;  /* 0x000000011a00788c */ /* 0x000fe4000bf45270 */
[----:B------:R-:W-:Y:S02]  /*1680*/  UISETP.NE.AND UP0, UPT, UR21, 0x2, UPT ;  /* 0x000000021500788c */ /* 0x000fe4000bf05270 */
[----:B------:R-:W-:Y:S02]  /*1690*/  ULOP3.LUT UR55, UR62, 0x1, URZ, 0xc0, !UPT ;  /* 0x000000013e377892 */ /* 0x000fe4000f8ec0ff */
[----:B------:R-:W-:-:S03]  /*16a0*/  ULOP3.LUT UR48, UR48, 0x200, URZ, 0xc0, !UPT ;  /* 0x0000020030307892 */ /* 0x000fc6000f8ec0ff */
[----:B------:R-:W-:Y:S09]  /*16b0*/  BRA.U UP2, `(.L_x_20) ;  /* 0x0000000102407547 */ /* 0x000ff2000b800000 */
[----:B------:R-:W1:Y:S01]  /*16c0*/  LDCU.128 UR8, c[0x0][0xf10] ;  /* 0x0001e200ff0877ac */ /* 0x000e620008000c00 */
[----:B------:R-:W2:Y:S01]  /*16d0*/  LDCU UR12, c[0x0][0xf0c] ;  /* 0x0001e180ff0c77ac */ /* 0x000ea20008000800 */
[----:B------:R-:W3:Y:S01]  /*16e0*/  LDCU UR13, c[0x0][0xf20] ;  /* 0x0001e400ff0d77ac */ /* 0x000ee20008000800 */
[----:B-1----:R-:W-:Y:S02]  /*16f0*/  UIMAD.WIDE.U32 UR4, UR28, UR8, URZ ;  /* 0x000000081c0472a5 */ /* 0x002fe4000f8e00ff */
[----:B------:R-:W-:Y:S02]  /*1700*/  UIMAD.WIDE.U32 UR6, UR20, UR11, URZ ;  /* 0x0000000b140672a5 */ /* 0x000fe4000f8e00ff */
[----:B--2---:R-:W-:Y:S02]  /*1710*/  UISETP.NE.AND UP2, UPT, UR12, 0x1, UPT ;  /* 0x000000010c00788c */ /* 0x004fe4000bf45270 */
[----:B------:R-:W-:-:S03]  /*1720*/  USHF.R.U32.HI UR5, URZ, UR9, UR5 ;  /* 0x00000009ff057299 */ /* 0x000fc60008011605 */
[----:B------:R-:W-:Y:S01]  /*1730*/  UMOV UR4, UR7 ;  /* 0x0000000700047c82 */ /* 0x000fe20008000000 */
[----:B------:R-:W-:Y:S02]  /*1740*/  USEL UR5, UR28, UR5, !UP2 ;  /* 0x000000051c057287 */ /* 0x000fe4000d000000 */
[----:B------:R-:W-:Y:S02]  /*1750*/  UISETP.NE.AND UP2, UPT, UR10, 0x1, UPT ;  /* 0x000000010a00788c */ /* 0x000fe4000bf45270 */
[----:B---3--:R-:W-:-:S04]  /*1760*/  USHF.R.U32.HI UR4, URZ, UR13, UR4 ;  /* 0x0000000dff047299 */ /* 0x008fc80008011604 */
[----:B------:R-:W-:-:S04]  /*1770*/  USEL UR4, UR20, UR4, !UP2 ;  /* 0x0000000414047287 */ /* 0x000fc8000d000000 */
[----:B------:R-:W-:Y:S02]  /*1780*/  UIADD3 UR6, UPT, UPT, UR5, -UR4, URZ ;  /* 0x8000000405067290 */ /* 0x000fe4000fffe0ff */
[----:B------:R-:W-:Y:S02]  /*1790*/  UIADD3 UR4, UPT, UPT, -UR5, UR4, URZ ;  /* 0x0000000405047290 */ /* 0x000fe4000fffe1ff */
[----:B------:R-:W-:Y:S02]  /*17a0*/  UIMAD UR20, UR6, UR10, UR20 ;  /* 0x0000000a061472a4 */ /* 0x000fe4000f8e0214 */
[----:B------:R-:W-:-:S12]  /*17b0*/  UIMAD UR28, UR4, UR12, UR28 ;  /* 0x0000000c041c72a4 */ /* 0x000fd8000f8e021c */
.L_x_20:
[----:B------:R-:W-:Y:S05]  /*17c0*/  BRA.U !UP6, `(.L_x_21) ;  /* 0x000000010e0c7547 */ /* 0x000fea000b800000 */
[----:B------:R-:W-:Y:S01]  /*17d0*/  UCGABAR_WAIT ;  /* 0x0000000000007dc7 */ /* 0x000fe20008000000 */
[----:B------:R-:W-:Y:S01]  /*17e0*/  CCTL.IVALL ;  /* 0x00000000ff00798f */ /* 0x000fe20002000000 */
[----:B------:R-:W-:Y:S05]  /*17f0*/  BRA `(.L_x_22) ;  /* 0x0000000000047947 */ /* 0x000fea0003800000 */
.L_x_21:
[----:B------:R-:W-:Y:S06]  /*1800*/  BAR.SYNC.DEFER_BLOCKING 0x0 ;  /* 0x0000000000007b1d */ /* 0x000fec0000010000 */
.L_x_22:
[----:B------:R-:W-:Y:S05]  /*1810*/  BRA.U UP0, `(.L_x_23) ;  /* 0x0000001900447547 */ /* 0x000fea000b800000 */
[----:B------:R-:W1:Y:S01]  /*1820*/  LDCU UR6, c[0x0][0x38c] ;  /* 0x00007180ff0677ac */ /* 0x000e620008000800 */
[----:B------:R-:W2:Y:S01]  /*1830*/  S2UR UR7, SR_CgaCtaId ;  /* 0x00000000000779c3 */ /* 0x000ea20000008800 */
[----:B------:R-:W-:Y:S01]  /*1840*/  PLOP3.LUT P2, PT, PT, PT, UP4, 0x80, 0x8 ;  /* 0x000000000008781c */ /* 0x000fe20003f4f048 */
[----:B------:R-:W-:Y:S01]  /*1850*/  IMAD.MOV.U32 R12, RZ, RZ, 0x1 ;  /* 0x00000001ff0c7424 */ /* 0x000fe200078e00ff */
[----:B------:R-:W-:Y:S01]  /*1860*/  UMOV UR14, 0x400 ;  /* 0x00000400000e7882 */ /* 0x000fe20000000000 */
[----:B------:R-:W-:Y:S01]  /*1870*/  UISETP.NE.AND UP1, UPT, UR21, URZ, UPT ;  /* 0x000000ff1500728c */ /* 0x000fe2000bf25270 */
[----:B------:R-:W-:Y:S02]  /*1880*/  ISETP.NE.AND P3, PT, R3, RZ, P4 ;  /* 0x000000ff0300720c */ /* 0x000fe40002765270 */
[----:B------:R-:W-:Y:S02]  /*1890*/  CS2R R10, SRZ ;  /* 0x00000000000a7805 */ /* 0x000fe4000001ff00 */
[----:B------:R-:W-:Y:S01]  /*18a0*/  PLOP3.LUT P2, PT, P2, PT, PT, 0x8, 0x80 ;  /* 0x000000000080781c */ /* 0x000fe2000174e170 */
[----:B------:R-:W-:Y:S01]  /*18b0*/  IMAD.MOV.U32 R9, RZ, RZ, RZ ;  /* 0x000000ffff097224 */ /* 0x000fe200078e00ff */
[----:B------:R-:W3:Y:S01]  /*18c0*/  LDCU UR54, c[0x0][0x370] ;  /* 0x00006e00ff3677ac */ /* 0x000ee20008000800 */
[----:B------:R-:W-:Y:S01]  /*18d0*/  IMAD.MOV.U32 R8, RZ, RZ, 0x1 ;  /* 0x00000001ff087424 */ /* 0x000fe200078e00ff */
[----:B------:R-:W-:Y:S01]  /*18e0*/  USHF.L.U32 UR55, UR55, 0x7, URZ ;  /* 0x0000000737377899 */ /* 0x000fe200080006ff */
[----:B------:R-:W4:Y:S01]  /*18f0*/  LDCU.64 UR38, c[0x0][0x348] ;  /* 0x00006900ff2677ac */ /* 0x000f220008000a00 */
[----:B-1----:R-:W-:-:S02]  /*1900*/  UIADD3 UR5, UPT, UPT, UR6, 0x7f, URZ ;  /* 0x0000007f06057890 */ /* 0x002fc4000fffe0ff */
[----:B------:R-:W-:Y:S02]  /*1910*/  USHF.R.U32.HI UR60, URZ, 0x9, UR48 ;  /* 0x00000009ff3c7899 */ /* 0x000fe40008011630 */
[----:B------:R-:W-:Y:S02]  /*1920*/  USHF.R.S32.HI UR4, URZ, 0x1f, UR5 ;  /* 0x0000001fff047899 */ /* 0x000fe40008011405 */
[----:B--2---:R-:W-:Y:S02]  /*1930*/  ULEA UR14, UR7, UR14, 0x18 ;  /* 0x0000000e070e7291 */ /* 0x004fe4000f8ec0ff */
[----:B------:R-:W-:Y:S02]  /*1940*/  ULEA.HI UR4, UR4, UR5, URZ, 0x7 ;  /* 0x0000000504047291 */ /* 0x000fe4000f8f38ff */
[----:B------:R-:W-:Y:S02]  /*1950*/  UIADD3 UR61, UPT, UPT, UR6, 0xfe, URZ ;  /* 0x000000fe063d7890 */ /* 0x000fe4000fffe0ff */
[----:B------:R-:W-:-:S02]  /*1960*/  USHF.R.S32.HI UR57, URZ, 0x7, UR4 ;  /* 0x00000007ff397899 */ /* 0x000fc40008011404 */
[----:B------:R-:W-:Y:S02]  /*1970*/  UIADD3 UR4, UPT, UPT, UR6, -0x1, URZ ;  /* 0xffffffff06047890 */ /* 0x000fe4000fffe0ff */
[----:B------:R-:W-:Y:S02]  /*1980*/  UISETP.LT.U32.AND UP0, UPT, UR57, 0x9, UPT ;  /* 0x000000093900788c */ /* 0x000fe4000bf01070 */
[----:B------:R-:W-:Y:S02]  /*1990*/  UISETP.GE.U32.AND UP2, UPT, UR4, -0xff, UPT ;  /* 0xffffff010400788c */ /* 0x000fe4000bf46070 */
[----:B------:R-:W-:Y:S01]  /*19a0*/  USEL UR56, UR57, 0x9, UP0 ;  /* 0x0000000939387887 */ /* 0x000fe20008000000 */
[----:B------:R-:W1:Y:S03]  /*19b0*/  LDCU UR53, c[0x0][0x374] ;  /* 0x00006e80ff3577ac */ /* 0x000e660008000800 */
[----:B------:R-:W-:-:S02]  /*19c0*/  UIADD3 UR4, UPT, UPT, UR56, -0x1, URZ ;  /* 0xffffffff38047890 */ /* 0x000fc4000fffe0ff */
[----:B------:R-:W-:-:S03]  /*19d0*/  USEL UR37, UR52, 0x2, UP1 ;  /* 0x0000000234257887 */ /* 0x000fc60008800000 */
[----:B------:R-:W-:Y:S02]  /*19e0*/  @UP2 UIADD3 UR4, UPT, UPT, UR56, URZ, URZ ;  /* 0x000000ff38042290 */ /* 0x000fe4000fffe0ff */
[----:B------:R-:W-:Y:S02]  /*19f0*/  UIADD3 UR50, UPT, UPT, UR14, 0x35a00, UR48 ;  /* 0x00035a000e327890 */ /* 0x000fe4000fffe030 */
[----:B------:R-:W-:Y:S02]  /*1a00*/  UIADD3 UR59, UPT, UPT, UR57, -UR56, URZ ;  /* 0x80000038393b7290 */ /* 0x000fe4000fffe0ff */
[----:B------:R-:W-:Y:S02]  /*1a10*/  UIADD3 UR49, UPT, UPT, UR4, 0x1, URZ ;  /* 0x0000000104317890 */ /* 0x000fe4000fffe0ff */
[----:B------:R-:W-:Y:S01]  /*1a20*/  UIADD3 UR58, UPT, UPT, -UR4, URZ, URZ ;  /* 0x000000ff043a7290 */ /* 0x000fe2000fffe1ff */
[----:B---34-:R-:W-:-:S11]  /*1a30*/  UMOV UR15, URZ ;  /* 0x000000ff000f7c82 */ /* 0x018fd60008000000 */
.L_x_47:
[----:B------:R-:W2:Y:S02]  /*1a40*/  S2UR UR4, SR_CgaCtaId ;  /* 0x00000000000479c3 */ /* 0x000ea40000008800 */
[----:B--2---:R-:W-:-:S09]  /*1a50*/  UISETP.NE.AND UP0, UPT, UR4, URZ, UPT ;  /* 0x000000ff0400728c */ /* 0x004fd2000bf05270 */
[----:B-1-3--:R-:W-:Y:S05]  /*1a60*/  BRA.U UP0, `(.L_x_24) ;  /* 0x0000000100287547 */ /* 0x00afea000b800000 */
[----:B------:R-:W-:Y:S02]  /*1a70*/  LEA R0, R9, UR14, 0x3 ;  /* 0x0000000e09007c11 */ /* 0x000fe4000f8e18ff */
[----:B------:R-:W-:-:S04]  /*1a80*/  SHF.L.U32 R3, R8, 0x1f, RZ ;  /* 0x0000001f08037819 */ /* 0x000fc800000006ff */
[----:B------:R-:W2:Y:S02]  /*1a90*/  SYNCS.PHASECHK.TRANS64.TRYWAIT P0, [R0+URZ+0x120], R3 ;  /* 0x00012003000075a7 */ /* 0x000ea400080011ff */
[----:B--2---:R-:W-:Y:S05]  /*1aa0*/  @!P0 BRA `(.L_x_25) ;  /* 0x000000a800b08947 */ /* 0x004fea0003800000 */
.L_x_157:
[----:B------:R3:W-:Y:S01]  /*1ab0*/  SYNCS.ARRIVE.TRANS64.A1T0 RZ, [R0+URZ+0x110], RZ ;  /* 0x000110ff00ff79a7 */ /* 0x0007e200081000ff */
[----:B------:R-:W-:-:S05]  /*1ac0*/  VIADD R9, R9, 0x1 ;  /* 0x0000000109097836 */ /* 0x000fca0000000000 */
[----:B------:R-:W-:-:S04]  /*1ad0*/  ISETP.NE.AND P0, PT, R9, 0x2, PT ;  /* 0x000000020900780c */ /* 0x000fc80003f05270 */
[----:B--2---:R-:W-:Y:S02]  /*1ae0*/  SEL R3, RZ, 0x1, P0 ;  /* 0x00000001ff037807 */ /* 0x004fe40000000000 */
[----:B------:R-:W-:Y:S02]  /*1af0*/  SEL R9, R9, RZ, P0 ;  /* 0x000000ff09097207 */ /* 0x000fe40000000000 */
[----:B------:R-:W-:Y:S02]  /*1b00*/  LOP3.LUT R8, R8, R3, RZ, 0x3c, !PT ;  /* 0x0000000308087212 */ /* 0x000fe400078e3cff */
.L_x_24:
[----:B------:R-:W-:Y:S01]  /*1b10*/  ULEA UR4, UR15, UR14, 0x3 ;  /* 0x0000000e0f047291 */ /* 0x000fe2000f8e18ff */
[----:B---3--:R-:W-:Y:S01]  /*1b20*/  SHF.L.U32 R0, R12, 0x1f, RZ ;  /* 0x0000001f0c007819 */ /* 0x008fe200000006ff */
[----:B------:R-:W-:Y:S02]  /*1b30*/  UISETP.GE.U32.AND UP0, UPT, UR61, 0xff, UPT ;  /* 0x000000ff3d00788c */ /* 0x000fe4000bf06070 */
[----:B------:R-:W-:Y:S02]  /*1b40*/  ULEA UR35, UR20, UR55, 0x8 ;  /* 0x0000003714237291 */ /* 0x000fe4000f8e40ff */
[----:B------:R-:W-:Y:S01]  /*1b50*/  ULEA UR19, UR20, UR60, 0x1 ;  /* 0x0000003c14137291 */ /* 0x000fe2000f8e08ff */
[----:B------:R-:W-:Y:S02]  /*1b60*/  UMOV UR12, URZ ;  /* 0x000000ff000c7c82 */ /* 0x000fe40008000000 */
[----:B------:R2:W3:Y:S01]  /*1b70*/  SYNCS.PHASECHK.TRANS64.TRYWAIT P1, [UR4+0x48], R0 ;  /* 0x00004800ff0075a7 */ /* 0x0004e20008021104 */
[----:B------:R-:W-:-:S04]  /*1b80*/  ULEA.HI UR4, UR28, UR28, URZ, 0x1 ;  /* 0x0000001c1c047291 */ /* 0x000fc8000f8f08ff */
[----:B------:R-:W-:Y:S02]  /*1b90*/  USHF.L.U32 UR43, UR4, 0x7, URZ ;  /* 0x00000007042b7899 */ /* 0x000fe400080006ff */
[----:B------:R-:W-:Y:S02]  /*1ba0*/  ULOP3.LUT UR27, UR4, 0xfffffffe, URZ, 0xc0, !UPT ;  /* 0xfffffffe041b7892 */ /* 0x000fe4000f8ec0ff */
[----:B------:R-:W-:Y:S02]  /*1bb0*/  ULOP3.LUT UR43, UR55, 0xffffff00, UR43, 0xf8, !UPT ;  /* 0xffffff00372b7892 */ /* 0x000fe4000f8ef82b */
[----:B------:R-:W-:Y:S01]  /*1bc0*/  ULOP3.LUT UR27, UR27, 0x1, UR62, 0xf8, !UPT ;  /* 0x000000011b1b7892 */ /* 0x000fe2000f8ef83e */
[----:B------:R-:W-:Y:S11]  /*1bd0*/  BRA.U !UP0, `(.L_x_26) ;  /* 0x0000000508207547 */ /* 0x000ff6000b800000 */
[----:B------:R-:W-:Y:S01]  /*1be0*/  UMOV UR30, UR58 ;  /* 0x0000003a001e7c82 */ /* 0x000fe20008000000 */
[----:B------:R-:W-:Y:S01]  /*1bf0*/  UMOV UR4, UR15 ;  /* 0x0000000f00047c82 */ /* 0x000fe20008000000 */
[----:B------:R-:W-:Y:S01]  /*1c00*/  UMOV UR28, 0xffffffff ;  /* 0xffffffff001c7882 */ /* 0x000fe20000000000 */
[----:B------:R-:W-:-:S05]  /*1c10*/  UMOV UR42, URZ ;  /* 0x000000ff002a7c82 */ /* 0x000fca0008000000 */
.L_x_34:
[----:B------:R-:W-:Y:S01]  /*1c20*/  ULEA UR6, UR4, UR14, 0x3 ;  /* 0x0000000e04067291 */ /* 0x000fe2000f8e18ff */
[----:B---3--:R-:W-:Y:S01]  /*1c30*/  @P4 MOV R2, 0x8c00 ;  /* 0x00008c0000024802 */ /* 0x008fe20000000f00 */
[----:B-123--:R-:W-:Y:S10]  /*1c40*/  @P1 BRA `(.L_x_27) ;  /* 0x00000000000c1947 */ /* 0x00eff40003800000 */
[----:B------:R-:W-:-:S04]  /*1c50*/  SHF.L.U32 R3, R12, 0x1f, RZ ;  /* 0x0000001f0c037819 */ /* 0x000fc800000006ff */
[----:B------:R-:W3:Y:S02]  /*1c60*/  SYNCS.PHASECHK.TRANS64.TRYWAIT P0, [UR6+0x48], R3 ;  /* 0x00004803ff0075a7 */ /* 0x000ee40008001106 */
[----:B---3--:R-:W-:Y:S05]  /*1c70*/  @!P0 BRA `(.L_x_28) ;  /* 0x000000a800508947 */ /* 0x008fea0003800000 */
.L_x_27:
[----:B------:R3:W-:Y:S01]  /*1c80*/  @P4 SYNCS.ARRIVE.TRANS64 RZ, [UR6], R2 ;  /* 0x00000002ffff49a7 */ /* 0x0007e20008000006 */
[----:B------:R-:W-:Y:S02]  /*1c90*/  ULOP3.LUT UR5, UR37, 0x2, URZ, 0xfc, !UPT ;  /* 0x0000000225057892 */ /* 0x000fe4000f8efcff */
[----:B------:R-:W-:Y:S02]  /*1ca0*/  UIADD3 UR30, UPT, UPT, UR30, 0x1, URZ ;  /* 0x000000011e1e7890 */ /* 0x000fe4000fffe0ff */
[----:B------:R-:W-:Y:S02]  /*1cb0*/  UISETP.NE.AND UP0, UPT, UR5, 0x2, UPT ;  /* 0x000000020500788c */ /* 0x000fe4000bf05270 */
[----:B------:R-:W-:Y:S02]  /*1cc0*/  UIADD3 UR28, UPT, UPT, UR28, 0x1, URZ ;  /* 0x000000011c1c7890 */ /* 0x000fe4000fffe0ff */
[----:B------:R-:W-:-:S05]  /*1cd0*/  UISETP.NE.AND UP4, UPT, UR30, 0x1, UPT ;  /* 0x000000011e00788c */ /* 0x000fca000bf85270 */
[----:B------:R-:W-:Y:S05]  /*1ce0*/  BRA.U UP0, `(.L_x_29) ;  /* 0x0000000100047547 */ /* 0x000fea000b800000 */
[----:B-1----:R-:W-:Y:S05]  /*1cf0*/  BPT.TRAP 0x1 ;  /* 0x000000040000795c */ /* 0x002fea0000300000 */
.L_x_29:
[----:B------:R-:W-:Y:S04]  /*1d00*/  BSSY.RECONVERGENT B0, `(.L_x_30) ;  /* 0x0000003000007945 */ /* 0x000fe80003800200 */
[----:B------:R-:W-:Y:S05]  /*1d10*/  @!P3 BRA `(.L_x_31) ;  /* 0x000000000004b947 */ /* 0x000fea0003800000 */
[----:B-1----:R-:W-:Y:S05]  /*1d20*/  BPT.TRAP 0x1 ;  /* 0x000000040000795c */ /* 0x002fea0000300000 */
.L_x_31:
[----:B-1----:R-:W-:Y:S05]  /*1d30*/  BSYNC.RECONVERGENT B0 ;  /* 0x0000000000007941 */ /* 0x002fea0003800200 */
.L_x_30:
[----:B------:R-:W-:Y:S01]  /*1d40*/  UIADD3 UR5, UPT, UPT, UR4, 0x1, URZ ;  /* 0x0000000104057890 */ /* 0x000fe2000fffe0ff */
[----:B------:R-:W-:Y:S01]  /*1d50*/  BSSY.RECONVERGENT B0, `(.L_x_32) ;  /* 0x000002c000007945 */ /* 0x000fe20003800200 */
[----:B------:R-:W-:Y:S02]  /*1d60*/  ELECT P0, URZ, PT ;  /* 0x0000000000ff782f */ /* 0x000fe40003800000 */
[----:B------:R-:W-:-:S04]  /*1d70*/  UISETP.NE.AND UP0, UPT, UR5, 0x9, UPT ;  /* 0x000000090500788c */ /* 0x000fc8000bf05270 */
[----:B------:R-:W-:Y:S02]  /*1d80*/  USEL UR7, URZ, 0x1, UP0 ;  /* 0x00000001ff077887 */ /* 0x000fe40008000000 */
[----:B------:R-:W-:-:S04]  /*1d90*/  USEL UR15, UR5, URZ, UP0 ;  /* 0x000000ff050f7287 */ /* 0x000fc80008000000 */
[----:B------:R-:W-:Y:S01]  /*1da0*/  ULEA UR5, UR15, UR14, 0x3 ;  /* 0x0000000e0f057291 */ /* 0x000fe2000f8e18ff */
[----:B------:R-:W-:-:S04]  /*1db0*/  LOP3.LUT R12, R12, UR7, RZ, 0x3c, !PT ;  /* 0x000000070c0c7c12 */ /* 0x000fc8000f8e3cff */
[----:B--2---:R-:W-:-:S04]  /*1dc0*/  SHF.L.U32 R0, R12, 0x1f, RZ ;  /* 0x0000001f0c007819 */ /* 0x004fc800000006ff */
[----:B------:R1:W2:Y:S01]  /*1dd0*/  SYNCS.PHASECHK.TRANS64.TRYWAIT P1, [UR5+0x48], R0 ;  /* 0x00004800ff0075a7 */ /* 0x0002a20008021105 */
[----:B------:R-:W-:Y:S05]  /*1de0*/  @!P0 BRA `(.L_x_33) ;  /* 0x0000000000888947 */ /* 0x000fea0003800000 */
[----:B------:R-:W-:Y:S02]  /*1df0*/  ULEA UR32, UR4, UR14, 0xd ;  /* 0x0000000e04207291 */ /* 0x000fe4000f8e68ff */
[----:B------:R-:W-:Y:S02]  /*1e00*/  UIADD3 UR22, UP3, UPT, UR38, 0x80, URZ ;  /* 0x0000008026167890 */ /* 0x000fe4000ff7e0ff */
[----:B------:R-:W-:Y:S02]  /*1e10*/  UIADD3 UR12, UP2, UPT, UR38, 0x180, URZ ;  /* 0x00000180260c7890 */ /* 0x000fe4000ff5e0ff */
[----:B------:R-:W-:Y:S02]  /*1e20*/  ULEA UR24, UR4, UR14, 0x9 ;  /* 0x0000000e04187291 */ /* 0x000fe4000f8e48ff */
[----:B------:R-:W-:Y:S02]  /*1e30*/  UIADD3 UR10, UP1, UPT, UR38, 0x280, URZ ;  /* 0x00000280260a7890 */ /* 0x000fe4000ff3e0ff */
[----:B------:R-:W-:-:S02]  /*1e40*/  ULEA UR16, UR4, UR48, 0xa ;  /* 0x0000003004107291 */ /* 0x000fc4000f8e50ff */
[----:B------:R-:W-:Y:S02]  /*1e50*/  UIADD3 UR8, UP0, UPT, UR38, 0x380, URZ ;  /* 0x0000038026087890 */ /* 0x000fe4000ff1e0ff */
[----:B------:R-:W-:Y:S02]  /*1e60*/  ULOP3.LUT UR41, UR6, 0xfefffff8, URZ, 0xc0, !UPT ;  /* 0xfefffff806297892 */ /* 0x000fe4000f8ec0ff */
[----:B------:R-:W-:Y:S02]  /*1e70*/  UIADD3.X UR23, UPT, UPT, URZ, UR39, URZ, UP3, !UPT ;  /* 0x00000027ff177290 */ /* 0x000fe40009ffe4ff */
[----:B------:R-:W-:Y:S02]  /*1e80*/  UIADD3 UR40, UPT, UPT, UR32, 0x10800, URZ ;  /* 0x0001080020287890 */ /* 0x000fe4000fffe0ff */
[----:B------:R-:W-:Y:S02]  /*1e90*/  UIADD3.X UR13, UPT, UPT, URZ, UR39, URZ, UP2, !UPT ;  /* 0x00000027ff0d7290 */ /* 0x000fe400097fe4ff */
[----:B------:R-:W-:-:S02]  /*1ea0*/  UIADD3 UR32, UPT, UPT, UR32, 0x22800, URZ ;  /* 0x0002280020207890 */ /* 0x000fc4000fffe0ff */
[----:B------:R-:W-:Y:S02]  /*1eb0*/  UIADD3.X UR11, UPT, UPT, URZ, UR39, URZ, UP1, !UPT ;  /* 0x00000027ff0b7290 */ /* 0x000fe40008ffe4ff */
[----:B------:R-:W-:Y:S02]  /*1ec0*/  UIADD3 UR24, UPT, UPT, UR24, 0x34800, URZ ;  /* 0x0003480018187890 */ /* 0x000fe4000fffe0ff */
[----:B------:R-:W-:Y:S02]  /*1ed0*/  UIADD3.X UR9, UPT, UPT, URZ, UR39, URZ, UP0, !UPT ;  /* 0x00000027ff097290 */ /* 0x000fe400087fe4ff */
[----:B------:R-:W-:Y:S01]  /*1ee0*/  UIADD3 UR16, UPT, UPT, UR14, 0x35a00, UR16 ;  /* 0x00035a000e107890 */ /* 0x000fe2000fffe010 */
[----:B------:R-:W-:Y:S01]  /*1ef0*/  UMOV UR46, 0x0 ;  /* 0x00000000002e7882 */ /* 0x000fe20000000000 */
[----:B------:R-:W-:Y:S01]  /*1f00*/  UMOV UR47, 0x10000000 ;  /* 0x10000000002f7882 */ /* 0x000fe20000000000 */
[----:B------:R-:W-:Y:S01]  /*1f10*/  UMOV UR34, UR42 ;  /* 0x0000002a00227c82 */ /* 0x000fe20008000000 */
[----:B------:R-:W-:Y:S01]  /*1f20*/  UMOV UR36, UR44 ;  /* 0x0000002c00247c82 */ /* 0x000fe20008000000 */
[----:B------:R-:W-:Y:S01]  /*1f30*/  UMOV UR26, URZ ;  /* 0x000000ff001a7c82 */ /* 0x000fe20008000000 */
[----:B------:R-:W-:Y:S01]  /*1f40*/  UMOV UR33, UR41 ;  /* 0x0000002900217c82 */ /* 0x000fe20008000000 */
[----:B------:R-:W-:Y:S01]  /*1f50*/  UMOV UR29, UR44 ;  /* 0x0000002c001d7c82 */ /* 0x000fe20008000000 */
[----:B------:R-:W-:Y:S01]  /*1f60*/  UMOV UR25, UR41 ;  /* 0x0000002900197c82 */ /* 0x000fe20008000000 */
[----:B------:R4:W-:Y:S01]  /*1f70*/  UTMALDG.3D.2CTA [UR40], [UR22], desc[UR46] ;  /* 0x00002e28160075b4 */ /* 0x0009e20008211000 */
[----:B------:R-:W-:Y:S01]  /*1f80*/  UMOV UR5, 0x30000 ;  /* 0x0003000000057882 */ /* 0x000fe20000000000 */
[----:B------:R-:W-:Y:S01]  /*1f90*/  UMOV UR20, UR28 ;  /* 0x0000001c00147c82 */ /* 0x000fe20008000000 */
[----:B------:R-:W-:Y:S01]  /*1fa0*/  UMOV UR21, UR44 ;  /* 0x0000002c00157c82 */ /* 0x000fe20008000000 */
[----:B------:R-:W-:Y:S01]  /*1fb0*/  UMOV UR17, UR41 ;  /* 0x0000002900117c82 */ /* 0x000fe20008000000 */
[----:B------:R-:W-:Y:S01]  /*1fc0*/  UMOV UR18, UR26 ;  /* 0x0000001a00127c82 */ /* 0x000fe20008000000 */
[----:B------:R4:W-:Y:S01]  /*1fd0*/  UTMALDG.3D.2CTA [UR32], [UR12], desc[UR46] ;  /* 0x00002e200c0075b4 */ /* 0x0009e20008211000 */
[----:B------:R4:W-:Y:S01]  /*1fe0*/  UTMALDG.4D.2CTA [UR24], [UR10], desc[UR46] ;  /* 0x00002e180a0075b4 */ /* 0x0009e20008219000 */
[----:B------:R4:W-:Y:S02]  /*1ff0*/  UTMALDG.4D.MULTICAST.2CTA [UR16], [UR8], UR5, desc[UR46] ;  /* 0x00002e10080073b4 */ /* 0x0009e40008219805 */
[----:B----4-:R-:W-:Y:S01]  /*2000*/  NOP ;  /* 0x0000000000007918 */ /* 0x010fe20000000000 */
.L_x_33:
[----:B------:R-:W-:Y:S05]  /*2010*/  BSYNC.RECONVERGENT B0 ;  /* 0x0000000000007941 */ /* 0x000fea0003800200 */
.L_x_32:
[----:B------:R-:W-:Y:S01]  /*2020*/  UIADD3 UR42, UPT, UPT, UR42, 0x80, URZ ;  /* 0x000000802a2a7890 */ /* 0x000fe2000fffe0ff */
[----:B------:R-:W-:Y:S01]  /*2030*/  UMOV UR4, UR15 ;  /* 0x0000000f00047c82 */ /* 0x000fe20008000000 */
[----:B------:R-:W-:Y:S01]  /*2040*/  UMOV UR12, UR49 ;  /* 0x00000031000c7c82 */ /* 0x000fe20008000000 */
[----:B------:R-:W-:Y:S09]  /*2050*/  BRA.U UP4, `(.L_x_34) ;  /* 0xfffffff904f07547 */ /* 0x000ff2000b83ffff */
.L_x_26:
[----:B------:R-:W-:Y:S01]  /*2060*/  ULEA UR4, UR15, UR14, 0x3 ;  /* 0x0000000e0f047291 */ /* 0x000fe2000f8e18ff */
[----:B-12---:R-:W-:Y:S01]  /*2070*/  SHF.L.U32 R0, R12, 0x1f, RZ ;  /* 0x0000001f0c007819 */ /* 0x006fe200000006ff */
[----:B------:R-:W-:Y:S01]  /*2080*/  @!P2 SYNCS.ARRIVE.TRANS64.A1T0 RZ, [UR14+0xd8], RZ ;  /* 0x0000d8ffffffa9a7 */ /* 0x000fe2000810000e */
[----:B------:R-:W-:-:S06]  /*2090*/  UISETP.GT.AND UP0, UPT, UR57, UR56, UPT ;  /* 0x000000383900728c */ /* 0x000fcc000bf04270 */
[----:B---3--:R1:W2:Y:S03]  /*20a0*/  SYNCS.PHASECHK.TRANS64.TRYWAIT P1, [UR4+0x48], R0 ;  /* 0x00004800ff0075a7 */ /* 0x0082a60008021104 */
[----:B------:R-:W-:Y:S05]  /*20b0*/  BRA.U !UP0, `(.L_x_35) ;  /* 0x0000000508107547 */ /* 0x000fea000b800000 */
[----:B------:R-:W-:Y:S01]  /*20c0*/  UIADD3 UR26, UPT, UPT, UR59, UR12, URZ ;  /* 0x0000000c3b1a7290 */ /* 0x000fe2000fffe0ff */
[----:B------:R-:W-:-:S11]  /*20d0*/  UMOV UR5, UR15 ;  /* 0x0000000f00057c82 */ /* 0x000fd60008000000 */
.L_x_43:
[----:B------:R-:W-:Y:S01]  /*20e0*/  ULEA UR6, UR5, UR14, 0x3 ;  /* 0x0000000e05067291 */ /* 0x000fe2000f8e18ff */
[----:B--2---:R-:W-:Y:S01]  /*20f0*/  @P4 MOV R2, 0x8c00 ;  /* 0x00008c0000024802 */ /* 0x004fe20000000f00 */
[----:B--23--:R-:W-:Y:S10]  /*2100*/  @P1 BRA `(.L_x_36) ;  /* 0x00000000000c1947 */ /* 0x00cff40003800000 */
[----:B------:R-:W-:-:S04]  /*2110*/  SHF.L.U32 R3, R12, 0x1f, RZ ;  /* 0x0000001f0c037819 */ /* 0x000fc800000006ff */
[----:B------:R-:W2:Y:S02]  /*2120*/  SYNCS.PHASECHK.TRANS64.TRYWAIT P0, [UR6+0x48], R3 ;  /* 0x00004803ff0075a7 */ /* 0x000ea40008001106 */
[----:B--2---:R-:W-:Y:S05]  /*2130*/  @!P0 BRA `(.L_x_37) ;  /* 0x000000a400388947 */ /* 0x004fea0003800000 */
.L_x_36:
[----:B------:R2:W-:Y:S01]  /*2140*/  @P4 SYNCS.ARRIVE.TRANS64 RZ, [UR6], R2 ;  /* 0x00000002ffff49a7 */ /* 0x0005e20008000006 */
[----:B------:R-:W-:-:S04]  /*2150*/  ULOP3.LUT UR4, UR37, 0x2, URZ, 0xfc, !UPT ;  /* 0x0000000225047892 */ /* 0x000fc8000f8efcff */
[----:B------:R-:W-:-:S09]  /*2160*/  UISETP.NE.AND UP0, UPT, UR4, 0x2, UPT ;  /* 0x000000020400788c */ /* 0x000fd2000bf05270 */
[----:B------:R-:W-:Y:S05]  /*2170*/  BRA.U UP0, `(.L_x_38) ;  /* 0x0000000100047547 */ /* 0x000fea000b800000 */
[----:B------:R-:W-:Y:S05]  /*2180*/  BPT.TRAP 0x1 ;  /* 0x000000040000795c */ /* 0x000fea0000300000 */
.L_x_38:
[----:B------:R-:W-:Y:S04]  /*2190*/  BSSY.RECONVERGENT B0, `(.L_x_39) ;  /* 0x0000003000007945 */ /* 0x000fe80003800200 */
[----:B------:R-:W-:Y:S05]  /*21a0*/  @!P3 BRA `(.L_x_40) ;  /* 0x000000000004b947 */ /* 0x000fea0003800000 */
[----:B------:R-:W-:Y:S05]  /*21b0*/  BPT.TRAP 0x1 ;  /* 0x000000040000795c */ /* 0x000fea0000300000 */
.L_x_40:
[----:B------:R-:W-:Y:S05]  /*21c0*/  BSYNC.RECONVERGENT B0 ;  /* 0x0000000000007941 */ /* 0x000fea0003800200 */
.L_x_39:
        /* <DEDUP_REMOVED lines=8> */
[----:B-1----:R-:W-:-:S04]  /*2250*/  SHF.L.U32 R0, R12, 0x1f, RZ ;  /* 0x0000001f0c007819 */ /* 0x002fc800000006ff */
[----:B------:R1:W3:Y:S01]  /*2260*/  SYNCS.PHASECHK.TRANS64.TRYWAIT P1, [UR4+0x48], R0 ;  /* 0x00004800ff0075a7 */ /* 0x0002e20008021104 */
[----:B------:R-:W-:Y:S05]  /*2270*/  @!P0 BRA `(.L_x_42) ;  /* 0x00000000008c8947 */ /* 0x000fea0003800000 */
[----:B------:R-:W-:Y:S02]  /*2280*/  ULEA UR32, UR5, UR14, 0xd ;  /* 0x0000000e05207291 */ /* 0x000fe4000f8e68ff */
[----:B------:R-:W-:Y:S02]  /*2290*/  UIADD3 UR24, UP3, UPT, UR38, 0x80, URZ ;  /* 0x0000008026187890 */ /* 0x000fe4000ff7e0ff */
[----:B------:R-:W-:Y:S02]  /*22a0*/  UIADD3 UR22, UP2, UPT, UR38, 0x180, URZ ;  /* 0x0000018026167890 */ /* 0x000fe4000ff5e0ff */
[----:B------:R-:W-:Y:S02]  /*22b0*/  ULEA UR8, UR5, UR14, 0x9 ;  /* 0x0000000e05087291 */ /* 0x000fe4000f8e48ff */
[----:B------:R-:W-:Y:S02]  /*22c0*/  UIADD3 UR30, UP1, UPT, UR38, 0x280, URZ ;  /* 0x00000280261e7890 */ /* 0x000fe4000ff3e0ff */
[----:B------:R-:W-:-:S02]  /*22d0*/  UIADD3 UR28, UP0, UPT, UR38, 0x380, URZ ;  /* 0x00000380261c7890 */ /* 0x000fc4000ff1e0ff */
[----:B------:R-:W-:Y:S02]  /*22e0*/  USHF.L.U32 UR42, UR12, 0x7, URZ ;  /* 0x000000070c2a7899 */ /* 0x000fe400080006ff */
[----:B------:R-:W-:Y:S02]  /*22f0*/  ULOP3.LUT UR41, UR6, 0xfefffff8, URZ, 0xc0, !UPT ;  /* 0xfefffff806297892 */ /* 0x000fe4000f8ec0ff */
[----:B------:R-:W-:Y:S02]  /*2300*/  UIADD3.X UR25, UPT, UPT, URZ, UR39, URZ, UP3, !UPT ;  /* 0x00000027ff197290 */ /* 0x000fe40009ffe4ff */
[----:B------:R-:W-:Y:S02]  /*2310*/  UIADD3 UR40, UPT, UPT, UR32, 0x10800, URZ ;  /* 0x0001080020287890 */ /* 0x000fe4000fffe0ff */
[----:B------:R-:W-:Y:S02]  /*2320*/  UIADD3.X UR23, UPT, UPT, URZ, UR39, URZ, UP2, !UPT ;  /* 0x00000027ff177290 */ /* 0x000fe400097fe4ff */
[----:B------:R-:W-:-:S02]  /*2330*/  UIADD3 UR32, UPT, UPT, UR32, 0x22800, URZ ;  /* 0x0002280020207890 */ /* 0x000fc4000fffe0ff */
[----:B------:R-:W-:Y:S02]  /*2340*/  UIADD3.X UR31, UPT, UPT, URZ, UR39, URZ, UP1, !UPT ;  /* 0x00000027ff1f7290 */ /* 0x000fe40008ffe4ff */
[----:B------:R-:W-:Y:S02]  /*2350*/  UIADD3 UR8, UPT, UPT, UR8, 0x34800, URZ ;  /* 0x0003480008087890 */ /* 0x000fe4000fffe0ff */
[----:B------:R-:W-:Y:S02]  /*2360*/  ULEA UR16, UR5, UR50, 0xa ;  /* 0x0000003205107291 */ /* 0x000fe4000f8e50ff */
[----:B------:R-:W-:Y:S01]  /*2370*/  UIADD3.X UR29, UPT, UPT, URZ, UR39, URZ, UP0, !UPT ;  /* 0x00000027ff1d7290 */ /* 0x000fe200087fe4ff */
[----:B------:R-:W-:Y:S01]  /*2380*/  UMOV UR46, 0x0 ;  /* 0x00000000002e7882 */ /* 0x000fe20000000000 */
[----:B------:R-:W-:Y:S01]  /*2390*/  UMOV UR47, 0x10000000 ;  /* 0x10000000002f7882 */ /* 0x000fe20000000000 */
[----:B------:R-:W-:Y:S01]  /*23a0*/  UMOV UR36, UR44 ;  /* 0x0000002c00247c82 */ /* 0x000fe20008000000 */
[----:B------:R-:W-:Y:S01]  /*23b0*/  UMOV UR10, URZ ;  /* 0x000000ff000a7c82 */ /* 0x000fe20008000000 */
[----:B------:R-:W-:Y:S01]  /*23c0*/  UMOV UR33, UR41 ;  /* 0x0000002900217c82 */ /* 0x000fe20008000000 */
[----:B------:R-:W-:Y:S01]  /*23d0*/  UMOV UR34, UR42 ;  /* 0x0000002a00227c82 */ /* 0x000fe20008000000 */
[----:B------:R-:W-:Y:S01]  /*23e0*/  UMOV UR11, UR27 ;  /* 0x0000001b000b7c82 */ /* 0x000fe20008000000 */
[----:B------:R-:W-:Y:S01]  /*23f0*/  UMOV UR13, UR44 ;  /* 0x0000002c000d7c82 */ /* 0x000fe20008000000 */
[----:B------:R4:W-:Y:S01]  /*2400*/  UTMALDG.3D.2CTA [UR40], [UR24], desc[UR46] ;  /* 0x00002e28180075b4 */ /* 0x0009e20008211000 */
[----:B------:R-:W-:Y:S01]  /*2410*/  UMOV UR9, UR41 ;  /* 0x0000002900097c82 */ /* 0x000fe20008000000 */
        /* <DEDUP_REMOVED lines=9> */
.L_x_42:
[----:B------:R-:W-:Y:S05]  /*24b0*/  BSYNC.RECONVERGENT B0 ;  /* 0x0000000000007941 */ /* 0x000fea0003800200 */
.L_x_41:
[----:B------:R-:W-:Y:S01]  /*24c0*/  UIADD3 UR12, UPT, UPT, UR12, 0x1, URZ ;  /* 0x000000010c0c7890 */ /* 0x000fe2000fffe0ff */
[----:B------:R-:W-:-:S03]  /*24d0*/  UMOV UR5, UR15 ;  /* 0x0000000f00057c82 */ /* 0x000fc60008000000 */
[----:B------:R-:W-:-:S09]  /*24e0*/  UISETP.NE.AND UP0, UPT, UR12, UR26, UPT ;  /* 0x0000001a0c00728c */ /* 0x000fd2000bf05270 */
[----:B------:R-:W-:Y:S05]  /*24f0*/  BRA.U UP0, `(.L_x_43) ;  /* 0xfffffff900f87547 */ /* 0x000fea000b83ffff */
.L_x_35:
[C---:B------:R-:W-:Y:S01]  /*2500*/  LEA R3, R11.reuse, UR14, 0x3 ;  /* 0x0000000e0b037c11 */ /* 0x040fe2000f8e18ff */
[----:B------:R-:W-:Y:S01]  /*2510*/  NOP ;  /* 0x0000000000007918 */ /* 0x000fe20000000000 */
[----:B-1----:R-:W-:Y:S02]  /*2520*/  SHF.L.U32 R0, R10, 0x1f, RZ ;  /* 0x0000001f0a007819 */ /* 0x002fe400000006ff */
[----:B------:R-:W-:Y:S02]  /*2530*/  LEA R5, R11, UR14, 0x4 ;  /* 0x0000000e0b057c11 */ /* 0x000fe4000f8e20ff */
[----:B------:R-:W1:Y:S02]  /*2540*/  SYNCS.PHASECHK.TRANS64.TRYWAIT P0, [R3+URZ+0xe0], R0 ;  /* 0x0000e000030075a7 */ /* 0x000e6400080011ff */
[----:B-1----:R-:W-:Y:S05]  /*2550*/  @!P0 BRA `(.L_x_44) ;  /* 0x000000a000488947 */ /* 0x002fea0003800000 */
.L_x_160:
[----:B------:R-:W4:Y:S01]  /*2560*/  LDS.128 R4, [R5+0x140] ;  /* 0x0001400005047984 */ /* 0x000f220000000c00 */
[----:B------:R-:W-:Y:S01]  /*2570*/  UISETP.GE.AND UP0, UPT, UR45, 0x1, UPT ;  /* 0x000000012d00788c */ /* 0x000fe2000bf06270 */
[----:B------:R-:W-:Y:S01]  /*2580*/  @!PT LDS RZ, [RZ] ;  /* 0x00000000fffff984 */ /* 0x000fe20000000800 */
[----:B------:R-:W-:Y:S01]  /*2590*/  @!PT LDS RZ, [RZ] ;  /* 0x00000000fffff984 */ /* 0x000fe20000000800 */
[----:B------:R-:W-:Y:S01]  /*25a0*/  @!PT LDS RZ, [RZ] ;  /* 0x00000000fffff984 */ /* 0x000fe20000000800 */
[----:B------:R-:W-:Y:S01]  /*25b0*/  @!PT LDS RZ, [RZ] ;  /* 0x00000000fffff984 */ /* 0x000fe20000000800 */
[----:B------:R1:W-:Y:S06]  /*25c0*/  MEMBAR.ALL.CTA ;  /* 0x0000000000007992 */ /* 0x0003ec0000008000 */
[----:B-1----:R-:W1:Y:S01]  /*25d0*/  FENCE.VIEW.ASYNC.S ;  /* 0x00000000000073c6 */ /* 0x002e620000000000 */
[----:B----4-:R-:W-:-:S13]  /*25e0*/  LOP3.LUT P0, RZ, R6, 0x1, RZ, 0xc0, !PT ;  /* 0x0000000106ff7812 */ /* 0x010fda000780c0ff */
[----:B-1----:R-:W-:Y:S01]  /*25f0*/  VOTEU.ANY UP1, P0 ;  /* 0x0000000000ff7886 */ /* 0x002fe20000020100 */
[----:B------:R-:W-:-:S13]  /*2600*/  PLOP3.LUT P0, PT, PT, PT, UP1, 0x80, 0x8 ;  /* 0x000000000008781c */ /* 0x000fda0003f0f018 */
[----:B------:R-:W-:Y:S02]  /*2610*/  @P0 LOP3.LUT R0, R5, 0xffff, RZ, 0xc0, !PT ;  /* 0x0000ffff05000812 */ /* 0x000fe400078ec0ff */
[----:B--2---:R-:W-:Y:S02]  /*2620*/  @P0 MOV R2, R4 ;  /* 0x0000000400020202 */ /* 0x004fe40000000f00 */
[----:B------:R-:W-:Y:S01]  /*2630*/  @P0 R2UR UR5, R0 ;  /* 0x00000000000502ca */ /* 0x000fe200000e0000 */
[----:B------:R-:W-:Y:S01]  /*2640*/  VIADD R0, R3, 0xf0 ;  /* 0x000000f003007836 */ /* 0x000fe20000000000 */
[----:B------:R-:W-:Y:S02]  /*2650*/  @P0 SHF.R.U32.HI R4, RZ, 0x10, R5 ;  /* 0x00000010ff040819 */ /* 0x000fe40000011605 */
[----:B------:R-:W-:Y:S02]  /*2660*/  @P0 R2UR UR6, R2 ;  /* 0x00000000020602ca */ /* 0x000fe400000e0000 */
[----:B------:R-:W-:-:S02]  /*2670*/  PRMT R0, RZ, 0x654, R0 ;  /* 0x00000654ff007816 */ /* 0x000fc40000000000 */
[----:B------:R-:W-:Y:S02]  /*2680*/  @P0 R2UR UR4, R4 ;  /* 0x00000000040402ca */ /* 0x000fe400000e0000 */
[----:B------:R1:W-:Y:S03]  /*2690*/  SYNCS.ARRIVE.TRANS64.RED.A1T0 RZ, [R0+URZ], RZ ;  /* 0x000000ff00ff79a7 */ /* 0x0003e600081004ff */
[----:B------:R-:W-:-:S04]  /*26a0*/  @UP1 UMOV UR51, UR5 ;  /* 0x0000000500331c82 */ /* 0x000fc80008000000 */
[----:B------:R-:W-:-:S04]  /*26b0*/  @UP1 UMOV UR52, UR6 ;  /* 0x0000000600341c82 */ /* 0x000fc80008000000 */
[----:B------:R-:W-:Y:S01]  /*26c0*/  @UP1 UMOV UR44, UR4 ;  /* 0x00000004002c1c82 */ /* 0x000fe20008000000 */
[----:B------:R-:W-:Y:S05]  /*26d0*/  BRA.U !UP0, `(.L_x_45) ;  /* 0x0000000108d47547 */ /* 0x000fea000b800000 */
[----:B------:R-:W2:Y:S01]  /*26e0*/  LDCU.128 UR20, c[0x0][0xf10] ;  /* 0x0001e200ff1477ac */ /* 0x000ea20008000c00 */
[----:B------:R-:W4:Y:S01]  /*26f0*/  LDCU UR19, c[0x0][0xf20] ;  /* 0x0001e400ff1377ac */ /* 0x000f220008000800 */
[----:B------:R-:W3:Y:S01]  /*2700*/  LDCU UR18, c[0x0][0xf0c] ;  /* 0x0001e180ff1277ac */ /* 0x000ee20008000800 */
[----:B------:R-:W1:Y:S01]  /*2710*/  LDCU.64 UR8, c[0x0][0xf28] ;  /* 0x0001e500ff0877ac */ /* 0x000e620008000a00 */
[----:B------:R-:W-:Y:S02]  /*2720*/  UISETP.NE.AND UP3, UPT, UR45, 0x1, UPT ;  /* 0x000000012d00788c */ /* 0x000fe4000bf65270 */
[----:B--2---:R-:W-:Y:S02]  /*2730*/  UIMAD.WIDE.U32 UR4, UR53, UR23, URZ ;  /* 0x00000017350472a5 */ /* 0x004fe4000f8e00ff */
[----:B------:R-:W-:Y:S02]  /*2740*/  UIMAD.WIDE.U32 UR6, UR54, UR20, URZ ;  /* 0x00000014360672a5 */ /* 0x000fe4000f8e00ff */
[----:B------:R-:W-:-:S02]  /*2750*/  UISETP.NE.AND UP0, UPT, UR22, 0x1, UPT ;  /* 0x000000011600788c */ /* 0x000fc4000bf05270 */
[----:B------:R-:W-:Y:S01]  /*2760*/  UIMAD.WIDE.U32 UR16, UR51, UR23, URZ ;  /* 0x00000017331072a5 */ /* 0x000fe2000f8e00ff */
[----:B------:R-:W-:Y:S02]  /*2770*/  UMOV UR4, UR5 ;  /* 0x0000000500047c82 */ /* 0x000fe40008000000 */
[----:B------:R-:W-:Y:S01]  /*2780*/  UMOV UR6, UR7 ;  /* 0x0000000700067c82 */ /* 0x000fe20008000000 */
[----:B----4-:R-:W-:Y:S02]  /*2790*/  USHF.R.U32.HI UR4, URZ, UR19, UR4 ;  /* 0x00000013ff047299 */ /* 0x010fe40008011604 */
[----:B---3--:R-:W-:Y:S02]  /*27a0*/  UISETP.NE.AND UP2, UPT, UR18, 0x1, UPT ;  /* 0x000000011200788c */ /* 0x008fe4000bf45270 */
[----:B------:R-:W-:Y:S02]  /*27b0*/  USHF.R.U32.HI UR6, URZ, UR21, UR6 ;  /* 0x00000015ff067299 */ /* 0x000fe40008011606 */
[----:B------:R-:W-:-:S02]  /*27c0*/  USEL UR5, UR53, UR4, !UP0 ;  /* 0x0000000435057287 */ /* 0x000fc4000c000000 */
[----:B------:R-:W-:Y:S02]  /*27d0*/  USEL UR6, UR54, UR6, !UP2 ;  /* 0x0000000636067287 */ /* 0x000fe4000d000000 */
[----:B-1----:R-:W-:Y:S01]  /*27e0*/  UIMAD.WIDE.U32 UR10, UR5, UR8, URZ ;  /* 0x00000008050a72a5 */ /* 0x002fe2000f8e00ff */
[----:B------:R-:W-:Y:S01]  /*27f0*/  UMOV UR4, UR17 ;  /* 0x0000001100047c82 */ /* 0x000fe20008000000 */
[----:B------:R-:W-:Y:S02]  /*2800*/  UIMAD.WIDE.U32 UR12, UR52, UR20, URZ ;  /* 0x00000014340c72a5 */ /* 0x000fe4000f8e00ff */
[----:B------:R-:W-:-:S03]  /*2810*/  UIMAD.WIDE.U32 UR16, UR6, UR8, URZ ;  /* 0x00000008061072a5 */ /* 0x000fc6000f8e00ff */
[----:B------:R-:W-:Y:S01]  /*2820*/  UMOV UR10, UR11 ;  /* 0x0000000b000a7c82 */ /* 0x000fe20008000000 */
[----:B------:R-:W-:Y:S02]  /*2830*/  USHF.R.U32.HI UR4, URZ, UR19, UR4 ;  /* 0x00000013ff047299 */ /* 0x000fe40008011604 */
[----:B------:R-:W-:Y:S01]  /*2840*/  @UP3 USHF.R.U32.HI UR5, URZ, UR9, UR10 ;  /* 0x00000009ff053299 */ /* 0x000fe2000801160a */
[----:B------:R-:W-:Y:S01]  /*2850*/  UMOV UR12, UR13 ;  /* 0x0000000d000c7c82 */ /* 0x000fe20008000000 */
[----:B------:R-:W-:Y:S01]  /*2860*/  UMOV UR16, UR17 ;  /* 0x0000001100107c82 */ /* 0x000fe20008000000 */
[----:B------:R-:W-:Y:S02]  /*2870*/  USHF.R.U32.HI UR21, URZ, UR21, UR12 ;  /* 0x00000015ff157299 */ /* 0x000fe4000801160c */
[----:B------:R-:W-:Y:S02]  /*2880*/  USEL UR4, UR51, UR4, !UP0 ;  /* 0x0000000433047287 */ /* 0x000fe4000c000000 */
[----:B------:R-:W-:-:S02]  /*2890*/  @UP3 USHF.R.U32.HI UR6, URZ, UR9, UR16 ;  /* 0x00000009ff063299 */ /* 0x000fc40008011610 */
[----:B------:R-:W-:Y:S02]  /*28a0*/  UIMAD UR7, UR45, UR5, URZ ;  /* 0x000000052d0772a4 */ /* 0x000fe4000f8e02ff */
[----:B------:R-:W-:Y:S02]  /*28b0*/  USEL UR5, UR52, UR21, !UP2 ;  /* 0x0000001534057287 */ /* 0x000fe4000d000000 */
[----:B------:R-:W-:Y:S02]  /*28c0*/  UIMAD UR10, UR45, UR6, URZ ;  /* 0x000000062d0a72a4 */ /* 0x000fe4000f8e02ff */
[----:B------:R-:W-:Y:S02]  /*28d0*/  UISETP.GE.AND UP0, UPT, UR4, UR7, UPT ;  /* 0x000000070400728c */ /* 0x000fe4000bf06270 */
[----:B------:R-:W-:Y:S02]  /*28e0*/  UIMAD.WIDE.U32 UR12, UR4, UR8, URZ ;  /* 0x00000008040c72a5 */ /* 0x000fe4000f8e00ff */
[----:B------:R-:W-:-:S02]  /*28f0*/  UISETP.GE.OR UP0, UPT, UR5, UR10, UP0 ;  /* 0x0000000a0500728c */ /* 0x000fc40008706670 */
[----:B------:R-:W-:Y:S02]  /*2900*/  UIMAD.WIDE.U32 UR10, UR5, UR8, URZ ;  /* 0x00000008050a72a5 */ /* 0x000fe4000f8e00ff */
[----:B------:R-:W-:Y:S01]  /*2910*/  UIADD3 UR12, UPT, UPT, -UR4, URZ, URZ ;  /* 0x000000ff040c7290 */ /* 0x000fe2000fffe1ff */
[----:B------:R-:W-:Y:S01]  /*2920*/  UMOV UR8, UR13 ;  /* 0x0000000d00087c82 */ /* 0x000fe20008000000 */
[----:B------:R-:W-:Y:S02]  /*2930*/  UIADD3 UR10, UPT, UPT, -UR5, URZ, URZ ;  /* 0x000000ff050a7290 */ /* 0x000fe4000fffe1ff */
        /* <DEDUP_REMOVED lines=15> */
.L_x_45:
[----:B------:R-:W2:Y:S02]  /*2a30*/  LDCU UR4, c[0x0][0xf30] ;  /* 0x0001e600ff0477ac */ /* 0x000ea40008000800 */
[----:B--2---:R-:W-:-:S09]  /*2a40*/  UISETP.NE.AND UP0, UPT, UR4, 0x1, UPT ;  /* 0x000000010400788c */ /* 0x004fd2000bf05270 */
[----:B------:R-:W-:Y:S05]  /*2a50*/  BRA.U UP0, `(.L_x_46) ;  /* 0x0000000100447547 */ /* 0x000fea000b800000 */
[----:B------:R-:W2:Y:S01]  /*2a60*/  LDCU.128 UR8, c[0x0][0xf10] ;  /* 0x0001e200ff0877ac */ /* 0x000ea20008000c00 */
[----:B------:R-:W4:Y:S01]  /*2a70*/  LDCU UR12, c[0x0][0xf0c] ;  /* 0x0001e180ff0c77ac */ /* 0x000f220008000800 */
[----:B------:R-:W1:Y:S01]  /*2a80*/  LDCU UR13, c[0x0][0xf20] ;  /* 0x0001e400ff0d77ac */ /* 0x000e620008000800 */
[----:B--2---:R-:W-:Y:S02]  /*2a90*/  UIMAD.WIDE.U32 UR6, UR52, UR8, URZ ;  /* 0x00000008340672a5 */ /* 0x004fe4000f8e00ff */
[----:B------:R-:W-:Y:S02]  /*2aa0*/  UIMAD.WIDE.U32 UR4, UR51, UR11, URZ ;  /* 0x0000000b330472a5 */ /* 0x000fe4000f8e00ff */
[----:B----4-:R-:W-:Y:S02]  /*2ab0*/  UISETP.NE.AND UP2, UPT, UR12, 0x1, UPT ;  /* 0x000000010c00788c */ /* 0x010fe4000bf45270 */
[----:B------:R-:W-:Y:S01]  /*2ac0*/  UISETP.NE.AND UP0, UPT, UR10, 0x1, UPT ;  /* 0x000000010a00788c */ /* 0x000fe2000bf05270 */
[----:B------:R-:W-:-:S02]  /*2ad0*/  UMOV UR6, UR7 ;  /* 0x0000000700067c82 */ /* 0x000fc40008000000 */
[----:B------:R-:W-:Y:S01]  /*2ae0*/  UMOV UR4, UR5 ;  /* 0x0000000500047c82 */ /* 0x000fe20008000000 */
[----:B------:R-:W-:Y:S02]  /*2af0*/  USHF.R.U32.HI UR6, URZ, UR9, UR6 ;  /* 0x00000009ff067299 */ /* 0x000fe40008011606 */
[----:B-1----:R-:W-:Y:S02]  /*2b00*/  USHF.R.U32.HI UR4, URZ, UR13, UR4 ;  /* 0x0000000dff047299 */ /* 0x002fe40008011604 */
[----:B------:R-:W-:Y:S02]  /*2b10*/  USEL UR5, UR52, UR6, !UP2 ;  /* 0x0000000634057287 */ /* 0x000fe4000d000000 */
[----:B------:R-:W-:-:S04]  /*2b20*/  USEL UR4, UR51, UR4, !UP0 ;  /* 0x0000000433047287 */ /* 0x000fc8000c000000 */
[----:B------:R-:W-:Y:S02]  /*2b30*/  UIADD3 UR6, UPT, UPT, UR5, -UR4, URZ ;  /* 0x8000000405067290 */ /* 0x000fe4000fffe0ff */
[----:B------:R-:W-:Y:S02]  /*2b40*/  UIADD3 UR4, UPT, UPT, -UR5, UR4, URZ ;  /* 0x0000000405047290 */ /* 0x000fe4000fffe1ff */
[----:B------:R-:W-:Y:S02]  /*2b50*/  UIMAD UR51, UR6, UR10, UR51 ;  /* 0x0000000a063372a4 */ /* 0x000fe4000f8e0233 */
[----:B------:R-:W-:-:S12]  /*2b60*/  UIMAD UR52, UR4, UR12, UR52 ;  /* 0x0000000c043472a4 */ /* 0x000fd8000f8e0234 */
.L_x_46:
[----:B------:R-:W-:Y:S01]  /*2b70*/  VIADD R11, R11, 0x1 ;  /* 0x000000010b0b7836 */ /* 0x000fe20000000000 */
[----:B------:R-:W-:Y:S02]  /*2b80*/  R2UR UR5, R142 ;  /* 0x000000008e0572ca */ /* 0x000fe400000e0000 */
[----:B------:R-:W-:Y:S02]  /*2b90*/  R2UR UR4, R141 ;  /* 0x000000008d0472ca */ /* 0x000fe400000e0000 */
[C---:B------:R-:W-:Y:S02]  /*2ba0*/  ISETP.NE.AND P0, PT, R11.reuse, 0x2, PT ;  /* 0x000000020b00780c */ /* 0x040fe40003f05270 */
[----:B------:R-:W-:Y:S02]  /*2bb0*/  PLOP3.LUT P2, PT, PT, PT, PT, 0x80, 0x8 ;  /* 0x000000000008781c */ /* 0x000fe40003f4f070 */
[----:B------:R-:W-:Y:S02]  /*2bc0*/  SEL R3, RZ, 0x1, P0 ;  /* 0x00000001ff037807 */ /* 0x000fe40000000000 */
[----:B------:R-:W-:-:S02]  /*2bd0*/  SEL R11, R11, RZ, P0 ;  /* 0x000000ff0b0b7207 */ /* 0x000fc40000000000 */
[----:B------:R-:W-:Y:S01]  /*2be0*/  LOP3.LUT R10, R10, R3, RZ, 0x3c, !PT ;  /* 0x000000030a0a7212 */ /* 0x000fe200078e3cff */
[----:B------:R-:W-:Y:S02]  /*2bf0*/  UIADD3 UR28, UPT, UPT, UR52, UR5, URZ ;  /* 0x00000005341c7290 */ /* 0x000fe4000fffe0ff */
[----:B------:R-:W-:Y:S01]  /*2c00*/  UIADD3 UR20, UPT, UPT, UR51, UR4, URZ ;  /* 0x0000000433147290 */ /* 0x000fe2000fffe0ff */
[----:B------:R-:W-:Y:S11]  /*2c10*/  BRA.U UP1, `(.L_x_47) ;  /* 0xffffffed01887547 */ /* 0x000ff6000b83ffff */
[----:B------:R-:W-:Y:S01]  /*2c20*/  UIADD3 UR14, UPT, UPT, UR14, 0x48, URZ ;  /* 0x000000480e0e7890 */ /* 0x000fe2000fffe0ff */
[----:B------:R-:W-:-:S03]  /*2c30*/  SHF.L.U32 R3, R12, 0x1f, RZ ;  /* 0x0000001f0c037819 */ /* 0x000fc600000006ff */
[----:B------:R-:W-:-:S09]  /*2c40*/  ULEA UR4, UR15, UR14, 0x3 ;  /* 0x0000000e0f047291 */ /* 0x000fd2000f8e18ff */
[----:B------:R-:W2:Y:S02]  /*2c50*/  SYNCS.PHASECHK.TRANS64.TRYWAIT P0, [UR4], R3 ;  /* 0x00000003ff0075a7 */ /* 0x000ea40008001104 */
[----:B--2---:R-:W-:Y:S05]  /*2c60*/  @!P0 BRA `(.L_x_48) ;  /* 0x0000009800988947 */ /* 0x004fea0003800000 */
.L_x_162:
[----:B------:R-:W-:-:S04]  /*2c70*/  UIADD3 UR4, UPT, UPT, UR15, 0x1, URZ ;  /* 0x000000010f047890 */ /* 0x000fc8000fffe0ff */
[----:B------:R-:W-:-:S04]  /*2c80*/  UISETP.NE.AND UP0, UPT, UR4, 0x9, UPT ;  /* 0x000000090400788c */ /* 0x000fc8000bf05270 */
[----:B------:R-:W-:Y:S02]  /*2c90*/  USEL UR6, URZ, 0x1, UP0 ;  /* 0x00000001ff067887 */ /* 0x000fe40008000000 */
[----:B------:R-:W-:-:S04]  /*2ca0*/  USEL UR4, UR4, URZ, UP0 ;  /* 0x000000ff04047287 */ /* 0x000fc80008000000 */
[----:B------:R-:W-:Y:S01]  /*2cb0*/  ULEA UR5, UR4, UR14, 0x3 ;  /* 0x0000000e04057291 */ /* 0x000fe2000f8e18ff */
[----:B------:R-:W-:-:S04]  /*2cc0*/  LOP3.LUT R2, R12, UR6, RZ, 0x3c, !PT ;  /* 0x000000060c027c12 */ /* 0x000fc8000f8e3cff */
[----:B-1----:R-:W-:-:S04]  /*2cd0*/  SHF.L.U32 R3, R2, 0x1f, RZ ;  /* 0x0000001f02037819 */ /* 0x002fc800000006ff */
[----:B------:R-:W1:Y:S02]  /*2ce0*/  SYNCS.PHASECHK.TRANS64.TRYWAIT P0, [UR5], R3 ;  /* 0x00000003ff0075a7 */ /* 0x000e640008001105 */
[----:B-1----:R-:W-:Y:S05]  /*2cf0*/  @!P0 BRA `(.L_x_49) ;  /* 0x00000098008c8947 */ /* 0x002fea0003800000 */
.L_x_164:
        /* <DEDUP_REMOVED lines=9> */
.L_x_166:
        /* <DEDUP_REMOVED lines=9> */
.L_x_168:
        /* <DEDUP_REMOVED lines=9> */
.L_x_170:
        /* <DEDUP_REMOVED lines=9> */
.L_x_172:
        /* <DEDUP_REMOVED lines=9> */
.L_x_174:
        /* <DEDUP_REMOVED lines=9> */
.L_x_176:
[----:B------:R-:W-:-:S04]  /*3060*/  UIADD3 UR4, UPT, UPT, UR4, 0x1, URZ ;  /* 0x0000000104047890 */ /* 0x000fc8000fffe0ff */
[----:B------:R-:W-:-:S04]  /*3070*/  UISETP.NE.AND UP0, UPT, UR4, 0x9, UPT ;  /* 0x000000090400788c */ /* 0x000fc8000bf05270 */
[----:B------:R-:W-:Y:S02]  /*3080*/  USEL UR5, URZ, 0x1, UP0 ;  /* 0x00000001ff057887 */ /* 0x000fe40008000000 */
[----:B------:R-:W-:-:S04]  /*3090*/  USEL UR4, UR4, URZ, UP0 ;  /* 0x000000ff04047287 */ /* 0x000fc80008000000 */
[----:B------:R-:W-:Y:S01]  /*30a0*/  ULEA UR4, UR4, UR14, 0x3 ;  /* 0x0000000e04047291 */ /* 0x000fe2000f8e18ff */
[----:B-1----:R-:W-:-:S04]  /*30b0*/  LOP3.LUT R3, R2, UR5, RZ, 0x3c, !PT ;  /* 0x0000000502037c12 */ /* 0x002fc8000f8e3cff */
[----:B------:R-:W-:Y:S01]  /*30c0*/  SHF.L.U32 R3, R3, 0x1f, RZ ;  /* 0x0000001f03037819 */ /* 0x000fe200000006ff */
[----:B------:R-:W-:-:S07]  /*30d0*/  IMAD.U32 R0, RZ, RZ, UR4 ;  /* 0x00000004ff007e24 */ /* 0x000fce000f8e00ff */
.L_x_56:
[----:B-1----:R1:W2:Y:S02]  /*30e0*/  SYNCS.PHASECHK.TRANS64.TRYWAIT P0, [R0+URZ], R3 ;  /* 0x00000003000075a7 */ /* 0x0022a400080011ff */
[----:B--2---:R-:W-:Y:S05]  /*30f0*/  @!P0 NANOSLEEP.SYNCS 0x989680 ;  /* 0x009896800000895d */ /* 0x004fea0003900000 */
[----:B------:R-:W2:Y:S02]  /*3100*/  @!P0 SYNCS.PHASECHK.TRANS64 P0, [R0+URZ], R3 ;  /* 0x00000003000085a7 */ /* 0x000ea400080010ff */
[----:B--2---:R-:W-:Y:S05]  /*3110*/  @P0 EXIT ;  /* 0x000000000000094d */ /* 0x004fea0003800000 */
[----:B------:R-:W-:Y:S05]  /*3120*/  BRA `(.L_x_56) ;  /* 0xfffffffc00ec7947 */ /* 0x000fea000383ffff */
.L_x_23:
[----:B------:R-:W1:Y:S02]  /*3130*/  S2UR UR4, SR_CgaCtaId ;  /* 0x00000000000479c3 */ /* 0x000e640000008800 */
[----:B-1----:R-:W-:-:S04]  /*3140*/  UISETP.NE.AND UP0, UPT, UR4, URZ, UPT ;  /* 0x000000ff0400728c */ /* 0x002fc8000bf05270 */
[----:B------:R-:W-:-:S09]  /*3150*/  UISETP.NE.OR UP0, UPT, UR21, 0x1, UP0 ;  /* 0x000000011500788c */ /* 0x000fd20008705670 */
[----:B------:R-:W-:Y:S05]  /*3160*/  BRA.U UP0, `(.L_x_57) ;  /* 0x00000005004c7547 */ /* 0x000fea000b800000 */
[----:B------:R-:W1:Y:S01]  /*3170*/  S2UR UR5, SR_CgaCtaId ;  /* 0x00000000000579c3 */ /* 0x000e620000008800 */
[----:B------:R-:W-:Y:S01]  /*3180*/  UMOV UR4, 0x400 ;  /* 0x0000040000047882 */ /* 0x000fe20000000000 */
[----:B------:R-:W-:Y:S01]  /*3190*/  ISETP.GE.U32.AND P2, PT, R3, 0x2, PT ;  /* 0x000000020300780c */ /* 0x000fe20003f46070 */
[----:B------:R-:W-:Y:S01]  /*31a0*/  IMAD.MOV.U32 R12, RZ, RZ, 0x1 ;  /* 0x00000001ff0c7424 */ /* 0x000fe200078e00ff */
[----:B------:R-:W-:Y:S02]  /*31b0*/  CS2R R10, SRZ ;  /* 0x00000000000a7805 */ /* 0x000fe4000001ff00 */
[----:B------:R-:W-:Y:S01]  /*31c0*/  CS2R R8, SRZ ;  /* 0x0000000000087805 */ /* 0x000fe2000001ff00 */
[----:B-1----:R-:W-:-:S03]  /*31d0*/  ULEA UR6, UR5, UR4, 0x18 ;  /* 0x0000000405067291 */ /* 0x002fc6000f8ec0ff */
[----:B------:R-:W-:-:S09]  /*31e0*/  UMOV UR5, URZ ;  /* 0x000000ff00057c82 */ /* 0x000fd20008000000 */
.L_x_61:
[----:B------:R-:W-:Y:S02]  /*31f0*/  LEA R0, R8, UR6, 0x3 ;  /* 0x0000000608007c11 */ /* 0x000fe4000f8e18ff */
[----:B------:R-:W-:-:S03]  /*3200*/  SHF.L.U32 R5, R9, 0x1f, RZ ;  /* 0x0000001f09057819 */ /* 0x000fc600000006ff */
[----:B------:R-:W-:Y:S01]  /*3210*/  VIADD R4, R0, 0x120 ;  /* 0x0000012000047836 */ /* 0x000fe20000000000 */
[----:B------:R-:W1:Y:S02]  /*3220*/  SYNCS.PHASECHK.TRANS64.TRYWAIT P0, [R0+URZ+0x110], R5 ;  /* 0x00011005000075a7 */ /* 0x000e6400080011ff */
[----:B-1----:R-:W-:Y:S05]  /*3230*/  @!P0 BRA `(.L_x_58) ;  /* 0x0000009400e48947 */ /* 0x002fea0003800000 */
.L_x_177:
[----:B------:R-:W-:Y:S01]  /*3240*/  ULEA UR4, UR5, UR6, 0x3 ;  /* 0x0000000605047291 */ /* 0x000fe2000f8e18ff */
[----:B------:R-:W-:Y:S01]  /*3250*/  PRMT R4, RZ, 0x654, R4 ;  /* 0x00000654ff047816 */ /* 0x000fe20000000004 */
[----:B-1----:R-:W-:Y:S01]  /*3260*/  @!P2 IMAD.MOV.U32 R5, RZ, RZ, 0x10 ;  /* 0x00000010ff05a424 */ /* 0x002fe200078e00ff */
[----:B------:R-:W-:Y:S01]  /*3270*/  SHF.L.U32 R7, R12, 0x1f, RZ ;  /* 0x0000001f0c077819 */ /* 0x000fe200000006ff */
[----:B------:R-:W-:Y:S01]  /*3280*/  UIADD3 UR7, UPT, UPT, UR4, 0xe0, URZ ;  /* 0x000000e004077890 */ /* 0x000fe2000fffe0ff */
[----:B------:R1:W-:Y:S05]  /*3290*/  SYNCS.ARRIVE.TRANS64.RED.A1T0 RZ, [R4+URZ], RZ ;  /* 0x000000ff04ff79a7 */ /* 0x0003ea00081004ff */
[----:B------:R-:W-:Y:S01]  /*32a0*/  IMAD.U32 R0, RZ, RZ, UR7 ;  /* 0x00000007ff007e24 */ /* 0x000fe2000f8e00ff */
[----:B------:R-:W2:Y:S04]  /*32b0*/  SYNCS.PHASECHK.TRANS64.TRYWAIT P0, [UR4+0xf0], R7 ;  /* 0x0000f007ff0075a7 */ /* 0x000ea80008001104 */
[----:B------:R-:W-:Y:S01]  /*32c0*/  PRMT R13, R3, 0x654, R0 ;  /* 0x00000654030d7816 */ /* 0x000fe20000000000 */
[----:B-12---:R-:W-:Y:S06]  /*32d0*/  @!P0 BRA `(.L_x_59) ;  /* 0x0000009400d08947 */ /* 0x006fec0003800000 */
.L_x_179:
[----:B------:R-:W-:Y:S01]  /*32e0*/  ULEA UR8, UR5, UR6, 0x4 ;  /* 0x0000000605087291 */ /* 0x000fe2000f8e20ff */
[----:B------:R-:W-:Y:S01]  /*32f0*/  SEL R2, R13, R2, !P2 ;  /* 0x000000020d027207 */ /* 0x000fe20005000000 */
[----:B------:R-:W-:Y:S01]  /*3300*/  UIADD3 UR9, UPT, UPT, UR4, 0xe0, URZ ;  /* 0x000000e004097890 */ /* 0x000fe2000fffe0ff */
[----:B-1----:R-:W-:Y:S01]  /*3310*/  LEA R0, R11, UR6, 0x3 ;  /* 0x000000060b007c11 */ /* 0x002fe2000f8e18ff */
[----:B------:R-:W-:Y:S01]  /*3320*/  UIADD3 UR8, UPT, UPT, UR8, 0x140, URZ ;  /* 0x0000014008087890 */ /* 0x000fe2000fffe0ff */
[----:B------:R1:W-:Y:S01]  /*3330*/  @!P2 SYNCS.ARRIVE.TRANS64.RED RZ, [R2+URZ], R5 ;  /* 0x0000000502ffa9a7 */ /* 0x0003e200080004ff */
[----:B------:R-:W-:Y:S01]  /*3340*/  UIADD3 UR4, UPT, UPT, UR5, 0x1, URZ ;  /* 0x0000000105047890 */ /* 0x000fe2000fffe0ff */
[----:B------:R-:W-:-:S03]  /*3350*/  VIADD R8, R8, 0x1 ;  /* 0x0000000108087836 */ /* 0x000fc60000000000 */
[----:B------:R-:W-:Y:S02]  /*3360*/  UISETP.NE.AND UP0, UPT, UR4, 0x2, UPT ;  /* 0x000000020400788c */ /* 0x000fe4000bf05270 */
[----:B------:R-:W-:Y:S01]  /*3370*/  ISETP.NE.AND P0, PT, R8, 0x2, PT ;  /* 0x000000020800780c */ /* 0x000fe20003f05270 */
[----:B------:R-:W-:Y:S06]  /*3380*/  UGETNEXTWORKID.BROADCAST [UR8], [UR9] ;  /* 0x00000000080073ca */ /* 0x000fec0008000100 */
[----:B------:R-:W-:Y:S02]  /*3390*/  USEL UR7, URZ, 0x1, UP0 ;  /* 0x00000001ff077887 */ /* 0x000fe40008000000 */
[----:B------:R-:W-:-:S04]  /*33a0*/  USEL UR5, UR4, URZ, UP0 ;  /* 0x000000ff04057287 */ /* 0x000fc80008000000 */
[----:B------:R-:W-:Y:S02]  /*33b0*/  LOP3.LUT R12, R12, UR7, RZ, 0x3c, !PT ;  /* 0x000000070c0c7c12 */ /* 0x000fe4000f8e3cff */
[----:B-1----:R-:W-:-:S04]  /*33c0*/  SHF.L.U32 R5, R10, 0x1f, RZ ;  /* 0x0000001f0a057819 */ /* 0x002fc800000006ff */
[----:B------:R-:W1:Y:S02]  /*33d0*/  SYNCS.PHASECHK.TRANS64.TRYWAIT P1, [R0+URZ+0xe0], R5 ;  /* 0x0000e005000075a7 */ /* 0x000e6400080211ff */
[----:B-1----:R-:W-:Y:S05]  /*33e0*/  @!P1 BRA `(.L_x_60) ;  /* 0x0000009400a49947 */ /* 0x002fea0003800000 */
.L_x_180:
[C---:B------:R-:W-:Y:S01]  /*33f0*/  LEA R4, R11.reuse, UR6, 0x4 ;  /* 0x000000060b047c11 */ /* 0x040fe2000f8e20ff */
[----:B-1----:R-:W-:Y:S01]  /*3400*/  VIADD R0, R0, 0xf0 ;  /* 0x000000f000007836 */ /* 0x002fe20000000000 */
[----:B------:R-:W-:Y:S01]  /*3410*/  SEL R8, R8, RZ, P0 ;  /* 0x000000ff08087207 */ /* 0x000fe20000000000 */
[----:B------:R-:W-:-:S03]  /*3420*/  VIADD R11, R11, 0x1 ;  /* 0x000000010b0b7836 */ /* 0x000fc60000000000 */
[----:B------:R-:W1:Y:S01]  /*3430*/  LDS.128 R4, [R4+0x140] ;  /* 0x0001400004047984 */ /* 0x000e620000000c00 */
[----:B------:R-:W-:Y:S02]  /*3440*/  PRMT R0, RZ, 0x654, R0 ;  /* 0x00000654ff007816 */ /* 0x000fe40000000000 */
[C---:B------:R-:W-:Y:S01]  /*3450*/  ISETP.NE.AND P1, PT, R11.reuse, 0x2, PT ;  /* 0x000000020b00780c */ /* 0x040fe20003f25270 */
[----:B------:R-:W-:Y:S01]  /*3460*/  @!PT LDS RZ, [RZ] ;  /* 0x00000000fffff984 */ /* 0x000fe20000000800 */
[----:B------:R-:W-:Y:S01]  /*3470*/  @!PT LDS RZ, [RZ] ;  /* 0x00000000fffff984 */ /* 0x000fe20000000800 */
[----:B------:R-:W-:Y:S01]  /*3480*/  @!PT LDS RZ, [RZ] ;  /* 0x00000000fffff984 */ /* 0x000fe20000000800 */
[----:B------:R-:W-:Y:S01]  /*3490*/  @!PT LDS RZ, [RZ] ;  /* 0x00000000fffff984 */ /* 0x000fe20000000800 */
[----:B------:R2:W-:Y:S06]  /*34a0*/  MEMBAR.ALL.CTA ;  /* 0x0000000000007992 */ /* 0x0005ec0000008000 */
[----:B--2---:R-:W2:Y:S01]  /*34b0*/  FENCE.VIEW.ASYNC.S ;  /* 0x00000000000073c6 */ /* 0x004ea20000000000 */
[----:B------:R-:W-:Y:S01]  /*34c0*/  SEL R11, R11, RZ, P1 ;  /* 0x000000ff0b0b7207 */ /* 0x000fe20000800000 */
[----:B--2---:R2:W-:Y:S01]  /*34d0*/  SYNCS.ARRIVE.TRANS64.RED.A1T0 RZ, [R0+URZ], RZ ;  /* 0x000000ff00ff79a7 */ /* 0x0045e200081004ff */
[----:B-1----:R-:W-:-:S02]  /*34e0*/  LOP3.LUT P3, RZ, R6, 0x1, RZ, 0xc0, !PT ;  /* 0x0000000106ff7812 */ /* 0x002fc4000786c0ff */
[----:B------:R-:W-:-:S04]  /*34f0*/  SEL R5, RZ, 0x1, P1 ;  /* 0x00000001ff057807 */ /* 0x000fc80000800000 */
[----:B------:R-:W-:Y:S02]  /*3500*/  LOP3.LUT R10, R10, R5, RZ, 0x3c, !PT ;  /* 0x000000050a0a7212 */ /* 0x000fe400078e3cff */
[----:B--2---:R-:W-:-:S04]  /*3510*/  SEL R0, RZ, 0x1, P0 ;  /* 0x00000001ff007807 */ /* 0x004fc80000000000 */
[----:B------:R-:W-:Y:S01]  /*3520*/  LOP3.LUT R9, R9, R0, RZ, 0x3c, !PT ;  /* 0x0000000009097212 */ /* 0x000fe200078e3cff */
[----:B------:R-:W-:Y:S06]  /*3530*/  @P3 BRA `(.L_x_61) ;  /* 0xfffffffc002c3947 */ /* 0x000fec000383ffff */
[----:B------:R-:W-:Y:S01]  /*3540*/  ULEA UR4, UR5, UR6, 0x3 ;  /* 0x0000000605047291 */ /* 0x000fe2000f8e18ff */
[----:B------:R-:W-:-:S08]  /*3550*/  SHF.L.U32 R3, R12, 0x1f, RZ ;  /* 0x0000001f0c037819 */ /* 0x000fd000000006ff */
[----:B------:R-:W1:Y:S02]  /*3560*/  SYNCS.PHASECHK.TRANS64 P0, [UR4+0xf0], R3 ;  /* 0x0000f003ff0075a7 */ /* 0x000e640008001004 */
[----:B-1----:R-:W-:Y:S05]  /*3570*/  @P0 BRA `(.L_x_62) ;  /* 0x0000000000080947 */ /* 0x002fea0003800000 */
[----:B------:R-:W1:Y:S02]  /*3580*/  SYNCS.PHASECHK.TRANS64.TRYWAIT P0, [UR4+0xf0], R3 ;  /* 0x0000f003ff0075a7 */ /* 0x000e640008001104 */
[----:B-1----:R-:W-:Y:S05]  /*3590*/  @!P0 BRA `(.L_x_63) ;  /* 0x00000094004c8947 */ /* 0x002fea0003800000 */
.L_x_62:
[----:B------:R-:W-:-:S04]  /*35a0*/  UIADD3 UR7, UPT, UPT, UR5, 0x1, URZ ;  /* 0x0000000105077890 */ /* 0x000fc8000fffe0ff */
[----:B------:R-:W-:-:S04]  /*35b0*/  UISETP.NE.AND UP0, UPT, UR7, 0x2, UPT ;  /* 0x000000020700788c */ /* 0x000fc8000bf05270 */
[----:B------:R-:W-:Y:S02]  /*35c0*/  USEL UR8, URZ, 0x1, UP0 ;  /* 0x00000001ff087887 */ /* 0x000fe40008000000 */
[----:B------:R-:W-:-:S04]  /*35d0*/  USEL UR7, UR7, URZ, UP0 ;  /* 0x000000ff07077287 */ /* 0x000fc80008000000 */
[----:B------:R-:W-:Y:S01]  /*35e0*/  ULEA UR7, UR7, UR6, 0x3 ;  /* 0x0000000607077291 */ /* 0x000fe2000f8e18ff */
[----:B-1----:R-:W-:-:S04]  /*35f0*/  LOP3.LUT R3, R12, UR8, RZ, 0x3c, !PT ;  /* 0x000000080c037c12 */ /* 0x002fc8000f8e3cff */
[----:B------:R-:W-:-:S04]  /*3600*/  SHF.L.U32 R0, R3, 0x1f, RZ ;  /* 0x0000001f03007819 */ /* 0x000fc800000006ff */
[----:B------:R-:W1:Y:S02]  /*3610*/  SYNCS.PHASECHK.TRANS64 P0, [UR7+0xf0], R0 ;  /* 0x0000f000ff0075a7 */ /* 0x000e640008001007 */
[----:B-1----:R-:W-:Y:S05]  /*3620*/  @P0 EXIT ;  /* 0x000000000000094d */ /* 0x002fea0003800000 */
[----:B------:R-:W-:Y:S02]  /*3630*/  SHF.L.U32 R3, R3, 0x1f, RZ ;  /* 0x0000001f03037819 */ /* 0x000fe400000006ff */
[----:B------:R-:W-:-:S07]  /*3640*/  MOV R0, UR7 ;  /* 0x0000000700007c02 */ /* 0x000fce0008000f00 */
.L_x_64:
[----:B-1----:R1:W2:Y:S02]  /*3650*/  SYNCS.PHASECHK.TRANS64.TRYWAIT P0, [R0+URZ+0xf0], R3 ;  /* 0x0000f003000075a7 */ /* 0x0022a400080011ff */
[----:B--2---:R-:W-:Y:S05]  /*3660*/  @!P0 NANOSLEEP.SYNCS 0x989680 ;  /* 0x009896800000895d */ /* 0x004fea0003900000 */
[----:B------:R-:W2:Y:S02]  /*3670*/  @!P0 SYNCS.PHASECHK.TRANS64 P0, [R0+URZ+0xf0], R3 ;  /* 0x0000f003000085a7 */ /* 0x000ea400080010ff */
[----:B--2---:R-:W-:Y:S05]  /*3680*/  @P0 EXIT ;  /* 0x000000000000094d */ /* 0x004fea0003800000 */
[----:B------:R-:W-:Y:S05]  /*3690*/  BRA `(.L_x_64) ;  /* 0xfffffffc00ec7947 */ /* 0x000fea000383ffff */
.L_x_57:
[----:B------:R-:W-:Y:S05]  /*36a0*/  BRA.U UP5, `(.L_x_65) ;  /* 0x0000001505207547 */ /* 0x000fea000b800000 */
[----:B------:R-:W1:Y:S01]  /*36b0*/  S2UR UR7, SR_CgaCtaId ;  /* 0x00000000000779c3 */ /* 0x000e620000008800 */
[----:B------:R-:W-:Y:S01]  /*36c0*/  UMOV UR4, 0x40 ;  /* 0x0000004000047882 */ /* 0x000fe20000000000 */
[----:B------:R-:W-:Y:S01]  /*36d0*/  NOP ;  /* 0x0000000000007918 */ /* 0x000fe20000000000 */
[----:B------:R-:W-:Y:S01]  /*36e0*/  UMOV UR6, 0x400 ;  /* 0x0000040000067882 */ /* 0x000fe20000000000 */
[----:B-1----:R-:W-:Y:S02]  /*36f0*/  ULEA UR5, UR7, UR4, 0x18 ;  /* 0x0000000407057291 */ /* 0x002fe4000f8ec0ff */
[----:B------:R-:W-:-:S07]  /*3700*/  ULEA UR6, UR7, UR6, 0x18 ;  /* 0x0000000607067291 */ /* 0x000fce000f8ec0ff */
[----:B------:R-:W1:Y:S02]  /*3710*/  LDS.U8 R3, [UR5+0x1c] ;  /* 0x00001c05ff037984 */ /* 0x000e640008000000 */
[----:B-1----:R-:W-:-:S13]  /*3720*/  ISETP.NE.AND P0, PT, R3, RZ, PT ;  /* 0x000000ff0300720c */ /* 0x002fda0003f05270 */
[----:B------:R-:W-:Y:S05]  /*3730*/  @P0 BRA `(.L_x_66) ;  /* 0x0000000400100947 */ /* 0x000fea0003800000 */
[----:B------:R-:W1:Y:S01]  /*3740*/  S2UR UR4, SR_CgaCtaId ;  /* 0x00000000000479c3 */ /* 0x000e620000008800 */
[----:B------:R-:W-:Y:S02]  /*3750*/  UISETP.NE.U32.AND UP1, UPT, UR24, 0x1, UPT ;  /* 0x000000011800788c */ /* 0x000fe4000bf25070 */
[----:B------:R-:W-:Y:S02]  /*3760*/  UIADD3 UR7, UPT, UPT, UR5, 0x8, URZ ;  /* 0x0000000805077890 */ /* 0x000fe4000fffe0ff */
[----:B-1----:R-:W-:-:S05]  /*3770*/  ULOP3.LUT UR8, UR4, 0x1, URZ, 0x3c, !UPT ;  /* 0x0000000104087892 */ /* 0x002fca000f8e3cff */
[----:B------:R-:W-:Y:S07]  /*3780*/  BRA.U !UP1, `(.L_x_67) ;  /* 0x00000001099c7547 */ /* 0x000fee000b800000 */
[----:B------:R-:W-:Y:S01]  /*3790*/  ELECT P0, URZ, PT ;  /* 0x0000000000ff782f */ /* 0x000fe20003800000 */
[----:B------:R-:W-:-:S12]  /*37a0*/  BSSY B0, `(.L_x_67) ;  /* 0x0000025000007945 */ /* 0x000fd80003800000 */
[----:B------:R-:W-:Y:S05]  /*37b0*/  @!P0 BRA `(.L_x_68) ;  /* 0x00000000008c8947 */ /* 0x000fea0003800000 */
[----:B------:R-:W-:-:S05]  /*37c0*/  UMOV UR4, 0x10 ;  /* 0x0000001000047882 */ /* 0x000fca0000000000 */
[----:B------:R-:W-:Y:S04]  /*37d0*/  DEPBAR.LE SB1, 0x36 ;  /* 0x00009d800000791a */ /* 0x000fe80000000000 */
[----:B------:R-:W1:Y:S02]  /*37e0*/  UTCATOMSWS.2CTA.FIND_AND_SET.ALIGN UP0, UR4, UR4 ;  /* 0x00000004000475e3 */ /* 0x000e640008200800 */
[----:B-1----:R-:W-:Y:S01]  /*37f0*/  MOV R10, UR4 ;  /* 0x00000004000a7c02 */ /* 0x002fe20008000f00 */
[----:B------:R-:W-:Y:S06]  /*3800*/  BRA.U UP0, `(.L_x_69) ;  /* 0x0000000100187547 */ /* 0x000fec000b800000 */
.L_x_70:
[----:B------:R-:W-:Y:S05]  /*3810*/  NANOSLEEP 0x64 ;  /* 0x000000640000795d */ /* 0x000fea0003800000 */
[----:B------:R-:W-:-:S05]  /*3820*/  UMOV UR4, 0x10 ;  /* 0x0000001000047882 */ /* 0x000fca0000000000 */
[----:B------:R-:W-:Y:S04]  /*3830*/  DEPBAR.LE SB1, 0x36 ;  /* 0x00009d800000791a */ /* 0x000fe80000000000 */
[----:B------:R-:W1:Y:S02]  /*3840*/  UTCATOMSWS.2CTA.FIND_AND_SET.ALIGN UP0, UR4, UR4 ;  /* 0x00000004000475e3 */ /* 0x000e640008200800 */
[----:B-1----:R-:W-:Y:S01]  /*3850*/  MOV R10, UR4 ;  /* 0x00000004000a7c02 */ /* 0x002fe20008000f00 */
[----:B------:R-:W-:Y:S05]  /*3860*/  BRA.U !UP0, `(.L_x_70) ;  /* 0xfffffffd08e87547 */ /* 0x000fea000b83ffff */
.L_x_69:
[----:B------:R-:W1:Y:S01]  /*3870*/  LDS R6, [UR5+0x10] ;  /* 0x00001005ff067984 */ /* 0x000e620008000800 */
[----:B------:R-:W-:Y:S01]  /*3880*/  IMAD.U32 R3, RZ, RZ, UR6 ;  /* 0x00000006ff037e24 */ /* 0x000fe2000f8e00ff */
[----:B------:R-:W-:-:S03]  /*3890*/  MOV R4, UR8 ;  /* 0x0000000800047c02 */ /* 0x000fc60008000f00 */
[----:B------:R-:W-:Y:S01]  /*38a0*/  VIADD R3, R3, 0x160 ;  /* 0x0000016003037836 */ /* 0x000fe20000000000 */
[----:B-1----:R-:W-:-:S04]  /*38b0*/  SHF.L.U32 R6, R6, 0x1f, RZ ;  /* 0x0000001f06067819 */ /* 0x002fc800000006ff */
[----:B------:R-:W1:Y:S02]  /*38c0*/  SYNCS.PHASECHK.TRANS64.TRYWAIT P0, [UR5+0x8], R6 ;  /* 0x00000806ff0075a7 */ /* 0x000e640008001105 */
[----:B-1----:R-:W-:Y:S05]  /*38d0*/  @P0 BRA `(.L_x_71) ;  /* 0x0000000000080947 */ /* 0x002fea0003800000 */
[----:B------:R-:W1:Y:S02]  /*38e0*/  SYNCS.PHASECHK.TRANS64.TRYWAIT P0, [UR5+0x8], R6 ;  /* 0x00000806ff0075a7 */ /* 0x000e640008001105 */
[----:B-1----:R-:W-:Y:S05]  /*38f0*/  @!P0 BRA `(.L_x_72) ;  /* 0x00000090008c8947 */ /* 0x002fea0003800000 */
.L_x_71:
[----:B------:R-:W-:Y:S01]  /*3900*/  PRMT R4, R4, 0x654, R3 ;  /* 0x0000065404047816 */ /* 0x000fe20000000003 */
[----:B------:R-:W-:Y:S01]  /*3910*/  HFMA2 R3, -RZ, RZ, 0, 5.9604644775390625e-08 ;  /* 0x00000001ff037431 */ /* 0x000fe200000001ff */
[----:B------:R-:W-:Y:S01]  /*3920*/  UPRMT UR4, UR8, 0x654, UR7 ;  /* 0x0000065408047896 */ /* 0x000fe20008000007 */
[----:B------:R-:W-:Y:S02]  /*3930*/  IMAD.MOV.U32 R7, RZ, RZ, 0xffff ;  /* 0x0000ffffff077424 */ /* 0x000fe400078e00ff */
[----:B-1----:R-:W-:Y:S02]  /*3940*/  IMAD.MOV.U32 R6, RZ, RZ, 0x4 ;  /* 0x00000004ff067424 */ /* 0x002fe400078e00ff */
[----:B------:R-:W-:Y:S01]  /*3950*/  IMAD.SHL.U32 R9, R10, 0x20, RZ ;  /* 0x000000200a097824 */ /* 0x000fe200078e00ff */
[----:B------:R-:W-:Y:S02]  /*3960*/  MOV R5, UR4 ;  /* 0x0000000400057c02 */ /* 0x000fe40008000f00 */
[-C--:B------:R-:W-:Y:S01]  /*3970*/  SHF.L.U32 R8, R7, R10.reuse, RZ ;  /* 0x0000000a07087219 */ /* 0x080fe200000006ff */
[----:B------:R1:W-:Y:S01]  /*3980*/  SYNCS.ARRIVE.TRANS64.RED RZ, [UR4], R6 ;  /* 0x00000006ffff79a7 */ /* 0x0003e20008000404 */
[----:B------:R-:W-:Y:S01]  /*3990*/  SHF.L.U32 R7, R3, R10, RZ ;  /* 0x0000000a03077219 */ /* 0x000fe200000006ff */
[----:B------:R1:W-:Y:S04]  /*39a0*/  STS [UR6+0x160], R9 ;  /* 0x00016009ff007988 */ /* 0x0003e80008000806 */
[----:B------:R1:W-:Y:S04]  /*39b0*/  STAS [R4.64], R10 ;  /* 0x0000000a04007dbd */ /* 0x0003e8000c0008ff */
[----:B------:R1:W-:Y:S04]  /*39c0*/  ATOMS.OR RZ, [UR5+0x14], R8 ;  /* 0x00001408ffff798c */ /* 0x0003e8000b000005 */
[----:B------:R1:W-:Y:S04]  /*39d0*/  ATOMS.OR RZ, [UR5+0x18], R7 ;  /* 0x00001807ffff798c */ /* 0x0003e8000b000005 */
[----:B------:R1:W-:Y:S02]  /*39e0*/  ATOMS.XOR RZ, [UR5+0x10], R3 ;  /* 0x00001003ffff798c */ /* 0x0003e4000b800005 */
.L_x_68:
[----:B------:R-:W-:Y:S05]  /*39f0*/  BSYNC B0 ;  /* 0x0000000000007941 */ /* 0x000fea0003800000 */
.L_x_67:
[----:B------:R-:W-:Y:S05]  /*3a00*/  BRA.U UP1, `(.L_x_73) ;  /* 0x00000001016c7547 */ /* 0x000fea000b800000 */
[----:B------:R-:W-:-:S03]  /*3a10*/  UMOV UR4, 0xffffffff ;  /* 0xffffffff00047882 */ /* 0x000fc60000000000 */
[----:B------:R-:W-:Y:S05]  /*3a20*/  BRA.DIV UR4, `(.L_x_74) ;  /* 0x0000009204587947 */ /* 0x000fea000b800000 */
[----:B------:R-:W-:-:S13]  /*3a30*/  ELECT P6, URZ, PT ;  /* 0x0000000000ff782f */ /* 0x000fda00038c0000 */
.L_x_184:
[----:B------:R-:W-:Y:S05]  /*3a40*/  @!P6 BRA `(.L_x_73) ;  /* 0x00000000005ce947 */ /* 0x000fea0003800000 */
[----:B-1----:R-:W1:Y:S02]  /*3a50*/  LDS R4, [UR5+0x10] ;  /* 0x00001005ff047984 */ /* 0x002e640008000800 */
[----:B-1----:R-:W-:-:S04]  /*3a60*/  SHF.L.U32 R4, R4, 0x1f, RZ ;  /* 0x0000001f04047819 */ /* 0x002fc800000006ff */
[----:B------:R-:W1:Y:S02]  /*3a70*/  SYNCS.PHASECHK.TRANS64.TRYWAIT P0, [UR5+0x8], R4 ;  /* 0x00000804ff0075a7 */ /* 0x000e640008001105 */
[----:B-1----:R-:W-:Y:S05]  /*3a80*/  @P0 BRA `(.L_x_75) ;  /* 0x0000000000080947 */ /* 0x002fea0003800000 */
[----:B------:R-:W1:Y:S02]  /*3a90*/  SYNCS.PHASECHK.TRANS64.TRYWAIT P0, [UR5+0x8], R4 ;  /* 0x00000804ff0075a7 */ /* 0x000e640008001105 */
[----:B-1----:R-:W-:Y:S05]  /*3aa0*/  @!P0 BRA `(.L_x_76) ;  /* 0x0000009000588947 */ /* 0x002fea0003800000 */
.L_x_75:
[----:B------:R-:W2:Y:S01]  /*3ab0*/  LDS R6, [UR6+0x160] ;  /* 0x00016006ff067984 */ /* 0x000ea20008000800 */
[----:B-1----:R-:W-:Y:S02]  /*3ac0*/  HFMA2 R3, -RZ, RZ, 0, 5.9604644775390625e-08 ;  /* 0x00000001ff037431 */ /* 0x002fe400000001ff */
[----:B------:R-:W-:Y:S01]  /*3ad0*/  IMAD.MOV.U32 R4, RZ, RZ, 0xffff ;  /* 0x0000ffffff047424 */ /* 0x000fe200078e00ff */
[----:B------:R-:W-:Y:S01]  /*3ae0*/  UPRMT UR4, UR8, 0x654, UR7 ;  /* 0x0000065408047896 */ /* 0x000fe20008000007 */
[----:B--2---:R-:W-:-:S03]  /*3af0*/  IMAD.SHL.U32 R5, R6, 0x20, RZ ;  /* 0x0000002006057824 */ /* 0x004fc600078e00ff */
[-C--:B------:R-:W-:Y:S02]  /*3b00*/  SHF.L.U32 R4, R4, R6.reuse, RZ ;  /* 0x0000000604047219 */ /* 0x080fe400000006ff */
[----:B------:R-:W-:Y:S01]  /*3b10*/  SHF.L.U32 R6, R3, R6, RZ ;  /* 0x0000000603067219 */ /* 0x000fe200000006ff */
[----:B------:R2:W-:Y:S04]  /*3b20*/  STS [UR6+0x160], R5 ;  /* 0x00016005ff007988 */ /* 0x0005e80008000806 */
[----:B------:R2:W-:Y:S04]  /*3b30*/  ATOMS.OR RZ, [UR5+0x14], R4 ;  /* 0x00001404ffff798c */ /* 0x0005e8000b000005 */
[----:B------:R2:W-:Y:S01]  /*3b40*/  ATOMS.OR RZ, [UR5+0x18], R6 ;  /* 0x00001806ffff798c */ /* 0x0005e2000b000005 */
[----:B------:R-:W-:Y:S03]  /*3b50*/  SYNCS.ARRIVE.TRANS64.RED.A1T0 RZ, [UR4], RZ ;  /* 0x000000ffffff79a7 */ /* 0x000fe60008100404 */
[----:B------:R2:W-:Y:S01]  /*3b60*/  ATOMS.XOR RZ, [UR5+0x10], R3 ;  /* 0x00001003ffff798c */ /* 0x0005e2000b800005 */
[----:B------:R-:W-:Y:S05]  /*3b70*/  BRA `(.L_x_73) ;  /* 0x0000000000107947 */ /* 0x000fea0003800000 */
.L_x_66:
[----:B------:R-:W-:Y:S02]  /*3b80*/  MOV R3, 0xffffffff ;  /* 0xffffffff00037802 */ /* 0x000fe40000000f00 */
[----:B------:R-:W-:-:S03]  /*3b90*/  MOV R4, 0x3bc0 ;  /* 0x00003bc000047802 */ /* 0x000fc60000000f00 */
[----:B------:R1:W-:Y:S04]  /*3ba0*/  STS [UR6+0x160], R3 ;  /* 0x00016003ff007988 */ /* 0x0003e80008000806 */
[----:B-1---5:R-:W-:Y:S05]  /*3bb0*/  CALL.REL.NOINC `($__internal_1_$__cuda_sm10x_tcgen05_guardrail_trap_phase_invalid_during_alloc) ;  /* 0x0000009800007944 */ /* 0x022fea0003c00000 */
.L_x_73:
[----:B------:R-:W-:Y:S05]  /*3bc0*/  WARPSYNC.ALL ;  /* 0x0000000000007948 */ /* 0x000fea0003800000 */
[----:B------:R-:W3:Y:S01]  /*3bd0*/  S2UR UR4, SR_CgaCtaId ;  /* 0x00000000000479c3 */ /* 0x000ee20000008800 */
[----:B------:R-:W-:Y:S01]  /*3be0*/  UMOV UR25, 0x400 ;  /* 0x0000040000197882 */ /* 0x000fe20000000000 */
[----:B------:R-:W-:-:S06]  /*3bf0*/  NOP ;  /* 0x0000000000007918 */ /* 0x000fcc0000000000 */
[----:B------:R-:W-:Y:S08]  /*3c00*/  BAR.ARV 0x6, 0xa0 ;  /* 0x0182800000007b1d */ /* 0x000ff00000002000 */
[----:B-12---:R-:W1:Y:S01]  /*3c10*/  LDC R4, c[0x0][0x38c] ;  /* 0x0000e300ff047b82 */ /* 0x006e620000000800 */
[----:B------:R-:W-:Y:S02]  /*3c20*/  LOP3.LUT R0, R0, 0xffff, RZ, 0xc0, !PT ;  /* 0x0000ffff00007812 */ /* 0x000fe400078ec0ff */
[----:B------:R-:W-:Y:S01]  /*3c30*/  CS2R R8, SRZ ;  /* 0x0000000000087805 */ /* 0x000fe2000001ff00 */
[----:B------:R-:W-:Y:S01]  /*3c40*/  UISETP.NE.AND UP3, UPT, UR24, URZ, UPT ;  /* 0x000000ff1800728c */ /* 0x000fe2000bf65270 */
[----:B------:R-:W-:Y:S01]  /*3c50*/  R2UR UR45, R0 ;  /* 0x00000000002d72ca */ /* 0x000fe200000e0000 */
[----:B------:R-:W-:Y:S01]  /*3c60*/  UMOV UR39, 0x1 ;  /* 0x0000000100277882 */ /* 0x000fe20000000000 */
[----:B------:R-:W-:Y:S01]  /*3c70*/  UMOV UR42, URZ ;  /* 0x000000ff002a7c82 */ /* 0x000fe20008000000 */
[----:B------:R-:W-:Y:S01]  /*3c80*/  UMOV UR30, URZ ;  /* 0x000000ff001e7c82 */ /* 0x000fe20008000000 */
[----:B------:R-:W-:Y:S01]  /*3c90*/  UMOV UR28, URZ ;  /* 0x000000ff001c7c82 */ /* 0x000fe20008000000 */
[----:B---3--:R-:W-:-:S04]  /*3ca0*/  ULEA UR25, UR4, UR25, 0x18 ;  /* 0x0000001904197291 */ /* 0x008fc8000f8ec0ff */
[----:B------:R-:W-:Y:S02]  /*3cb0*/  UIADD3 UR6, UPT, UPT, UR25, 0x10800, URZ ;  /* 0x0001080019067890 */ /* 0x000fe4000fffe0ff */
[----:B------:R-:W-:Y:S02]  /*3cc0*/  UIADD3 UR5, UPT, UPT, UR25, 0x22800, URZ ;  /* 0x0002280019057890 */ /* 0x000fe4000fffe0ff */
[----:B------:R-:W-:Y:S01]  /*3cd0*/  UIADD3 UR4, UPT, UPT, UR25, 0x34800, URZ ;  /* 0x0003480019047890 */ /* 0x000fe2000fffe0ff */
[----:B------:R-:W2:Y:S01]  /*3ce0*/  LDS R3, [UR25+0x160] ;  /* 0x00016019ff037984 */ /* 0x000ea20008000800 */
[----:B------:R-:W-:Y:S02]  /*3cf0*/  UIADD3 UR7, UPT, UPT, UR25, 0x35a00, URZ ;  /* 0x00035a0019077890 */ /* 0x000fe4000fffe0ff */
[----:B------:R-:W-:Y:S02]  /*3d00*/  USHF.R.U32.HI UR8, URZ, 0x4, UR6 ;  /* 0x00000004ff087899 */ /* 0x000fe40008011606 */
[----:B------:R-:W-:Y:S01]  /*3d10*/  USHF.R.U32.HI UR6, URZ, 0x4, UR5 ;  /* 0x00000004ff067899 */ /* 0x000fe20008011605 */
[----:B-1----:R-:W-:Y:S01]  /*3d20*/  VIADD R4, R4, 0x7f ;  /* 0x0000007f04047836 */ /* 0x002fe20000000000 */
[----:B------:R-:W-:-:S02]  /*3d30*/  USHF.R.U32.HI UR5, URZ, 0x4, UR4 ;  /* 0x00000004ff057899 */ /* 0x000fc40008011604 */
[----:B------:R-:W-:Y:S02]  /*3d40*/  USHF.R.U32.HI UR4, URZ, 0x4, UR7 ;  /* 0x00000004ff047899 */ /* 0x000fe40008011607 */
[----:B------:R-:W-:Y:S02]  /*3d50*/  ULOP3.LUT UR6, UR6, 0x3fff, URZ, 0xc0, !UPT ;  /* 0x00003fff06067892 */ /* 0x000fe4000f8ec0ff */
[----:B------:R-:W-:Y:S02]  /*3d60*/  ULOP3.LUT UR5, UR5, 0x3fff, URZ, 0xc0, !UPT ;  /* 0x00003fff05057892 */ /* 0x000fe4000f8ec0ff */
[----:B------:R-:W-:Y:S02]  /*3d70*/  ULOP3.LUT UR4, UR4, 0x3fff, URZ, 0xc0, !UPT ;  /* 0x00003fff04047892 */ /* 0x000fe4000f8ec0ff */
[----:B------:R-:W-:Y:S02]  /*3d80*/  ULOP3.LUT UR8, UR8, 0x3fff, URZ, 0xc0, !UPT ;  /* 0x00003fff08087892 */ /* 0x000fe4000f8ec0ff */
[----:B------:R-:W-:-:S02]  /*3d90*/  ULOP3.LUT UR36, UR6, 0x10000, URZ, 0xfc, !UPT ;  /* 0x0001000006247892 */ /* 0x000fc4000f8efcff */
[----:B------:R-:W-:Y:S02]  /*3da0*/  ULOP3.LUT UR37, UR5, 0x10000, URZ, 0xfc, !UPT ;  /* 0x0001000005257892 */ /* 0x000fe4000f8efcff */
[----:B------:R-:W-:Y:S02]  /*3db0*/  ULOP3.LUT UR38, UR4, 0x10000, URZ, 0xfc, !UPT ;  /* 0x0001000004267892 */ /* 0x000fe4000f8efcff */
[----:B------:R-:W-:Y:S02]  /*3dc0*/  ULOP3.LUT UR27, UR8, 0x10000, URZ, 0xfc, !UPT ;  /* 0x00010000081b7892 */ /* 0x000fe4000f8efcff */
[----:B------:R-:W-:Y:S01]  /*3dd0*/  UIADD3 UR47, UPT, UPT, UR25, 0x100, URZ ;  /* 0x00000100192f7890 */ /* 0x000fe2000fffe0ff */
[----:B--2---:R-:W-:Y:S02]  /*3de0*/  R2UR UR22, R3 ;  /* 0x00000000031672ca */ /* 0x004fe400000e0000 */
[----:B------:R-:W-:-:S04]  /*3df0*/  SHF.R.S32.HI R3, RZ, 0x1f, R4 ;  /* 0x0000001fff037819 */ /* 0x000fc80000011404 */
[----:B------:R-:W-:-:S04]  /*3e00*/  LEA.HI R3, R3, R4, RZ, 0x7 ;  /* 0x0000000403037211 */ /* 0x000fc800078f38ff */
[----:B------:R-:W-:-:S03]  /*3e10*/  SHF.R.S32.HI R3, RZ, 0x7, R3 ;  /* 0x00000007ff037819 */ /* 0x000fc60000011403 */
[----:B------:R-:W-:Y:S01]  /*3e20*/  UIADD3 UR34, UPT, UPT, UR22, 0x1c0, URZ ;  /* 0x000001c016227890 */ /* 0x000fe2000fffe0ff */
[----:B------:R-:W-:Y:S01]  /*3e30*/  R2UR UR44, R3 ;  /* 0x00000000032c72ca */ /* 0x000fe200000e0000 */
[----:B------:R-:W-:Y:S01]  /*3e40*/  UIADD3 UR35, UPT, UPT, UR22, 0x1c4, URZ ;  /* 0x000001c416237890 */ /* 0x000fe2000fffe0ff */
[----:B------:R-:W-:Y:S01]  /*3e50*/  IMAD.MOV.U32 R3, RZ, RZ, RZ ;  /* 0x000000ffff037224 */ /* 0x000fe200078e00ff */
[----:B------:R-:W-:Y:S02]  /*3e60*/  UIADD3 UR32, UPT, UPT, UR22, -0x7ffffe40, URZ ;  /* 0x800001c016207890 */ /* 0x000fe4000fffe0ff */
[----:B------:R-:W-:Y:S02]  /*3e70*/  UIADD3 UR33, UPT, UPT, UR22, -0x7ffffe3c, URZ ;  /* 0x800001c416217890 */ /* 0x000fe4000fffe0ff */
[----:B------:R-:W-:Y:S02]  /*3e80*/  USHF.R.U32.HI UR6, URZ, 0x11, UR34 ;  /* 0x00000011ff067899 */ /* 0x000fe40008011622 */
[----:B------:R-:W-:-:S02]  /*3e90*/  USHF.R.U32.HI UR5, URZ, 0x1a, UR35 ;  /* 0x0000001aff057899 */ /* 0x000fc40008011623 */
[----:B------:R-:W-:Y:S02]  /*3ea0*/  USHF.R.U32.HI UR4, URZ, 0x11, UR32 ;  /* 0x00000011ff047899 */ /* 0x000fe40008011620 */
[----:B------:R-:W-:Y:S02]  /*3eb0*/  USHF.R.U32.HI UR7, URZ, 0x1a, UR33 ;  /* 0x0000001aff077899 */ /* 0x000fe40008011621 */
[----:B------:R-:W-:Y:S02]  /*3ec0*/  ULOP3.LUT UR8, UR6, 0x6000, URZ, 0xc0, !UPT ;  /* 0x0000600006087892 */ /* 0x000fe4000f8ec0ff */
[----:B------:R-:W-:Y:S02]  /*3ed0*/  ULOP3.LUT UR6, UR5, 0x30, URZ, 0xc0, !UPT ;  /* 0x0000003005067892 */ /* 0x000fe4000f8ec0ff */
[----:B------:R-:W-:Y:S02]  /*3ee0*/  ULOP3.LUT UR5, UR4, 0x6000, URZ, 0xc0, !UPT ;  /* 0x0000600004057892 */ /* 0x000fe4000f8ec0ff */
[----:B------:R-:W-:-:S02]  /*3ef0*/  ULOP3.LUT UR4, UR7, 0x30, URZ, 0xc0, !UPT ;  /* 0x0000003007047892 */ /* 0x000fc4000f8ec0ff */
[----:B------:R-:W-:Y:S02]  /*3f00*/  ULOP3.LUT UR8, UR8, 0x10c0, URZ, 0xfc, !UPT ;  /* 0x000010c008087892 */ /* 0x000fe4000f8efcff */
[----:B------:R-:W-:Y:S02]  /*3f10*/  ULOP3.LUT UR6, UR6, 0x480, URZ, 0xfc, !UPT ;  /* 0x0000048006067892 */ /* 0x000fe4000f8efcff */
[----:B------:R-:W-:Y:S02]  /*3f20*/  ULOP3.LUT UR5, UR5, 0x10c0, URZ, 0xfc, !UPT ;  /* 0x000010c005057892 */ /* 0x000fe4000f8efcff */
[----:B------:R-:W-:Y:S02]  /*3f30*/  ULOP3.LUT UR40, UR4, 0x480, URZ, 0xfc, !UPT ;  /* 0x0000048004287892 */ /* 0x000fe4000f8efcff */
[----:B------:R-:W-:Y:S02]  /*3f40*/  UPRMT UR43, UR6, 0x5410, UR8 ;  /* 0x00005410062b7896 */ /* 0x000fe40008000008 */
[----:B------:R-:W-:-:S02]  /*3f50*/  UPRMT UR41, UR40, 0x5410, UR5 ;  /* 0x0000541028297896 */ /* 0x000fc40008000005 */
[----:B------:R-:W-:Y:S01]  /*3f60*/  UIADD3 UR46, UPT, UPT, UR44, -0x1, URZ ;  /* 0xffffffff2c2e7890 */ /* 0x000fe2000fffe0ff */
[----:B------:R-:W-:Y:S01]  /*3f70*/  UMOV UR4, URZ ;  /* 0x000000ff00047c82 */ /* 0x000fe20008000000 */
[----:B------:R-:W-:Y:S01]  /*3f80*/  UMOV UR40, URZ ;  /* 0x000000ff00287c82 */ /* 0x000fe20008000000 */
[----:B------:R-:W-:Y:S02]  /*3f90*/  UMOV UR31, UR43 ;  /* 0x0000002b001f7c82 */ /* 0x000fe40008000000 */
[----:B------:R-:W-:-:S07]  /*3fa0*/  UMOV UR29, UR41 ;  /* 0x00000029001d7c82 */ /* 0x000fce0008000000 */
.L_x_87:
[C---:B------:R-:W-:Y:S02]  /*3fb0*/  LEA R0, R9.reuse, UR25, 0x3 ;  /* 0x0000001909007c11 */ /* 0x040fe4000f8e18ff */
[----:B------:R-:W-:Y:S02]  /*3fc0*/  SHF.L.U32 R5, R8, 0x1f, RZ ;  /* 0x0000001f08057819 */ /* 0x000fe400000006ff */
[----:B------:R-:W-:Y:S02]  /*3fd0*/  LEA R4, R9, UR25, 0x4 ;  /* 0x0000001909047c11 */ /* 0x000fe4000f8e20ff */
[----:B------:R-:W1:Y:S02]  /*3fe0*/  SYNCS.PHASECHK.TRANS64.TRYWAIT P0, [R0+URZ+0xe0], R5 ;  /* 0x0000e005000075a7 */ /* 0x000e6400080011ff */
[----:B-12---:R-:W-:Y:S05]  /*3ff0*/  @!P0 BRA `(.L_x_77) ;  /* 0x0000008c001c8947 */ /* 0x006fea0003800000 */
.L_x_185:
[----:B-1----:R-:W1:Y:S01]  /*4000*/  LDS.128 R4, [R4+0x140] ;  /* 0x0001400004047984 */ /* 0x002e620000000c00 */
[----:B------:R-:W-:Y:S02]  /*4010*/  VIADD R0, R0, 0xf0 ;  /* 0x000000f000007836 */ /* 0x000fe40000000000 */
[----:B------:R-:W-:Y:S01]  /*4020*/  VIADD R9, R9, 0x1 ;  /* 0x0000000109097836 */ /* 0x000fe20000000000 */
[----:B------:R-:W-:Y:S01]  /*4030*/  @!PT LDS RZ, [RZ] ;  /* 0x00000000fffff984 */ /* 0x000fe20000000800 */
[----:B------:R-:W-:Y:S01]  /*4040*/  @!PT LDS RZ, [RZ] ;  /* 0x00000000fffff984 */ /* 0x000fe20000000800 */
[----:B------:R-:W-:Y:S01]  /*4050*/  @!PT LDS RZ, [RZ] ;  /* 0x00000000fffff984 */ /* 0x000fe20000000800 */
[----:B------:R-:W-:Y:S01]  /*4060*/  @!PT LDS RZ, [RZ] ;  /* 0x00000000fffff984 */ /* 0x000fe20000000800 */
[----:B------:R2:W-:Y:S06]  /*4070*/  MEMBAR.ALL.CTA ;  /* 0x0000000000007992 */ /* 0x0005ec0000008000 */
[----:B--2---:R-:W2:Y:S01]  /*4080*/  FENCE.VIEW.ASYNC.S ;  /* 0x00000000000073c6 */ /* 0x004ea20000000000 */
[----:B------:R-:W-:-:S04]  /*4090*/  PRMT R0, RZ, 0x654, R0 ;  /* 0x00000654ff007816 */ /* 0x000fc80000000000 */
[----:B--2---:R2:W-:Y:S01]  /*40a0*/  SYNCS.ARRIVE.TRANS64.RED.A1T0 RZ, [R0+URZ], RZ ;  /* 0x000000ff00ff79a7 */ /* 0x0045e200081004ff */
[----:B-1----:R-:W-:Y:S01]  /*40b0*/  LOP3.LUT P2, RZ, R6, 0x1, RZ, 0xc0, !PT ;  /* 0x0000000106ff7812 */ /* 0x002fe2000784c0ff */
[----:B--2---:R-:W-:-:S12]  /*40c0*/  BRA.U UP3, `(.L_x_78) ;  /* 0x0000000503c47547 */ /* 0x004fd8000b800000 */
[----:B------:R-:W1:Y:S01]  /*40d0*/  LDCU UR7, c[0x0][0x38c] ;  /* 0x00007180ff0777ac */ /* 0x000e620008000800 */
[----:B------:R-:W-:Y:S01]  /*40e0*/  ULOP3.LUT UR26, UR39, 0x1, URZ, 0x3c, !UPT ;  /* 0x00000001271a7892 */ /* 0x000fe2000f8e3cff */
[----:B------:R-:W-:Y:S01]  /*40f0*/  UMOV UR19, URZ ;  /* 0x000000ff00137c82 */ /* 0x000fe20008000000 */
[----:B------:R-:W-:Y:S02]  /*4100*/  UMOV UR6, 0x1 ;  /* 0x0000000100067882 */ /* 0x000fe40000000000 */
[----:B------:R-:W-:Y:S01]  /*4110*/  UIMAD UR26, UR26, 0xc0, UR22 ;  /* 0x000000c01a1a78a4 */ /* 0x000fe2000f8e0216 */
[----:B------:R-:W-:Y:S01]  /*4120*/  UMOV UR21, UR4 ;  /* 0x0000000400157c82 */ /* 0x000fe20008000000 */
[----:B------:R-:W-:Y:S01]  /*4130*/  UMOV UR20, UR44 ;  /* 0x0000002c00147c82 */ /* 0x000fe20008000000 */
[----:B-1----:R-:W-:-:S09]  /*4140*/  UISETP.GE.AND UP0, UPT, UR7, 0x1, UPT ;  /* 0x000000010700788c */ /* 0x002fd2000bf06270 */
[----:B------:R-:W-:Y:S05]  /*4150*/  BRA.U !UP0, `(.L_x_79) ;  /* 0x0000000108c87547 */ /* 0x000fea000b800000 */
[----:B------:R-:W-:Y:S01]  /*4160*/  ULEA UR5, UR4, UR25, 0x3 ;  /* 0x0000001904057291 */ /* 0x000fe2000f8e18ff */
[----:B------:R-:W-:-:S08]  /*4170*/  SHF.L.U32 R5, R3, 0x1f, RZ ;  /* 0x0000001f03057819 */ /* 0x000fd000000006ff */
[----:B------:R-:W1:Y:S02]  /*4180*/  SYNCS.PHASECHK.TRANS64.TRYWAIT P0, [UR5], R5 ;  /* 0x00000005ff0075a7 */ /* 0x000e640008001105 */
[----:B-1----:R-:W-:Y:S05]  /*4190*/  @P0 BRA `(.L_x_80) ;  /* 0x0000000000080947 */ /* 0x002fea0003800000 */
[----:B------:R-:W1:Y:S02]  /*41a0*/  SYNCS.PHASECHK.TRANS64.TRYWAIT P0, [UR5], R5 ;  /* 0x00000005ff0075a7 */ /* 0x000e640008001105 */
[----:B-1----:R-:W-:Y:S05]  /*41b0*/  @!P0 BRA `(.L_x_81) ;  /* 0x0000008800c08947 */ /* 0x002fea0003800000 */
.L_x_80:
[----:B------:R-:W-:Y:S01]  /*41c0*/  UISETP.GE.U32.AND UP1, UPT, UR7, 0x81, UPT ;  /* 0x000000810700788c */ /* 0x000fe2000bf26070 */
[----:B-1----:R-:W-:Y:S01]  /*41d0*/  IMAD.U32 R0, RZ, RZ, UR39 ;  /* 0x00000027ff007e24 */ /* 0x002fe2000f8e00ff */
[----:B------:R-:W-:Y:S02]  /*41e0*/  UIADD3 UR21, UPT, UPT, UR4, 0x1, URZ ;  /* 0x0000000104157890 */ /* 0x000fe4000fffe0ff */
[----:B------:R-:W-:Y:S02]  /*41f0*/  ULEA UR8, UR4, UR38, 0x6 ;  /* 0x0000002604087291 */ /* 0x000fe4000f8e30ff */
[----:B------:R-:W-:Y:S01]  /*4200*/  UISETP.NE.AND UP0, UPT, UR21, 0x9, UPT ;  /* 0x000000091500788c */ /* 0x000fe2000bf05270 */
[----:B------:R-:W-:Y:S01]  /*4210*/  PLOP3.LUT P1, PT, PT, PT, UP1, 0x80, 0x8 ;  /* 0x000000000008781c */ /* 0x000fe20003f2f018 */
[----:B------:R-:W-:Y:S01]  /*4220*/  ULEA UR12, UR4, UR37, 0x5 ;  /* 0x00000025040c7291 */ /* 0x000fe2000f8e28ff */
[----:B------:R-:W-:Y:S01]  /*4230*/  SHF.L.U32 R5, R0, 0x1f, RZ ;  /* 0x0000001f00057819 */ /* 0x000fe200000006ff */
[----:B------:R-:W-:-:S02]  /*4240*/  USEL UR6, URZ, 0x1, UP0 ;  /* 0x00000001ff067887 */ /* 0x000fc40008000000 */
[----:B------:R-:W-:Y:S02]  /*4250*/  USEL UR21, UR21, URZ, UP0 ;  /* 0x000000ff15157287 */ /* 0x000fe40008000000 */
[----:B------:R-:W-:Y:S02]  /*4260*/  UIADD3 UR10, UPT, UPT, UR8, 0x20, URZ ;  /* 0x00000020080a7890 */ /* 0x000fe4000fffe0ff */
[----:B------:R-:W-:Y:S01]  /*4270*/  @UP1 ULEA UR7, UR21, UR25, 0x3 ;  /* 0x0000001915071291 */ /* 0x000fe2000f8e18ff */
[----:B------:R-:W-:Y:S01]  /*4280*/  LOP3.LUT R3, R3, UR6, RZ, 0x3c, !PT ;  /* 0x0000000603037c12 */ /* 0x000fe2000f8e3cff */
[----:B------:R-:W-:Y:S01]  /*4290*/  UMOV UR13, 0x4008 ;  /* 0x00004008000d7882 */ /* 0x000fe20000000000 */
[----:B------:R-:W-:Y:S01]  /*42a0*/  UMOV UR9, 0x4008 ;  /* 0x0000400800097882 */ /* 0x000fe20000000000 */
[----:B------:R-:W-:Y:S01]  /*42b0*/  UMOV UR11, 0x4008 ;  /* 0x00004008000b7882 */ /* 0x000fe20000000000 */
[----:B------:R-:W-:Y:S01]  /*42c0*/  @P1 SHF.L.U32 R4, R3, 0x1f, RZ ;  /* 0x0000001f03041819 */ /* 0x000fe200000006ff */
[----:B------:R-:W-:-:S03]  /*42d0*/  UMOV UR6, 0x1 ;  /* 0x0000000100067882 */ /* 0x000fc60000000000 */
[----:B------:R-:W1:Y:S01]  /*42e0*/  @P1 SYNCS.PHASECHK.TRANS64.TRYWAIT P0, [UR7], R4 ;  /* 0x00000004ff0015a7 */ /* 0x000e620008001107 */
[----:B------:R2:W-:Y:S01]  /*42f0*/  UTCCP.T.S.2CTA.4x32dp128bit tmem[UR22+0x1c0], gdesc[UR12] ;  /* 0x0001c00c160079e7 */ /* 0x0005e20009300000 */
[----:B------:R2:W-:Y:S01]  /*4300*/  UTCCP.T.S.2CTA.4x32dp128bit tmem[UR22+0x1c4], gdesc[UR8] ;  /* 0x0001c408160079e7 */ /* 0x0005e20009300000 */
[----:B------:R2:W-:Y:S01]  /*4310*/  UTCCP.T.S.2CTA.4x32dp128bit tmem[UR22+0x1c8], gdesc[UR10] ;  /* 0x0001c80a160079e7 */ /* 0x0005e20009300000 */
[----:B------:R-:W3:Y:S01]  /*4320*/  SYNCS.PHASECHK.TRANS64.TRYWAIT P3, [UR25+0x108], R5 ;  /* 0x00010805ff0075a7 */ /* 0x000ee20008061119 */
[----:B-1----:R-:W-:Y:S01]  /*4330*/  @P1 VOTEU.ANY UP0, P0 ;  /* 0x0000000000ff1886 */ /* 0x002fe20000000100 */
[----:B------:R-:W-:Y:S01]  /*4340*/  @UP1 USEL UR6, URZ, 0x1, !UP0 ;  /* 0x00000001ff061887 */ /* 0x000fe2000c000000 */
[----:B--23--:R-:W-:Y:S11]  /*4350*/  @!P3 BRA `(.L_x_82) ;  /* 0x000000880070b947 */ /* 0x00cff60003800000 */
.L_x_188:
[----:B------:R-:W-:Y:S01]  /*4360*/  ELECT P0, URZ, PT ;  /* 0x0000000000ff782f */ /* 0x000fe20003800000 */
[----:B------:R-:W-:Y:S02]  /*4370*/  ULEA UR8, UR4, UR36, 0x9 ;  /* 0x0000002404087291 */ /* 0x000fe4000f8e48ff */
[----:B------:R-:W-:Y:S02]  /*4380*/  ULEA UR4, UR4, UR27, 0x9 ;  /* 0x0000001b04047291 */ /* 0x000fe4000f8e48ff */
[----:B------:R-:W-:Y:S02]  /*4390*/  UIADD3 UR12, UPT, UPT, UR8, 0x2, URZ ;  /* 0x00000002080c7890 */ /* 0x000fe4000fffe0ff */
[----:B------:R-:W-:Y:S02]  /*43a0*/  UIADD3 UR10, UPT, UPT, UR4, 0x2, URZ ;  /* 0x00000002040a7890 */ /* 0x000fe4000fffe0ff */
[----:B------:R-:W-:Y:S01]  /*43b0*/  UIADD3 UR7, UPT, UPT, UR5, 0x48, URZ ;  /* 0x0000004805077890 */ /* 0x000fe2000fffe0ff */
[----:B------:R-:W-:-:S03]  /*43c0*/  UMOV UR9, 0x80004020 ;  /* 0x8000402000097882 */ /* 0x000fc60000000000 */
[----:B-1----:R-:W-:Y:S01]  /*43d0*/  @P0 LOP3.LUT R0, R2, 0xffff, RZ, 0xc0, !PT ;  /* 0x0000ffff02000812 */ /* 0x002fe200078ec0ff */
[----:B------:R-:W-:Y:S01]  /*43e0*/  UMOV UR5, 0x80004020 ;  /* 0x8000402000057882 */ /* 0x000fe20000000000 */
[----:B------:R-:W-:Y:S01]  /*43f0*/  UMOV UR13, 0x80004020 ;  /* 0x80004020000d7882 */ /* 0x000fe20000000000 */
[----:B------:R-:W-:Y:S01]  /*4400*/  UMOV UR11, 0x80004020 ;  /* 0x80004020000b7882 */ /* 0x000fe20000000000 */
[----:B------:R-:W-:Y:S01]  /*4410*/  @P0 R2UR UR14, R0 ;  /* 0x00000000000e02ca */ /* 0x000fe200000e0000 */
[----:B------:R1:W-:Y:S01]  /*4420*/  UTCOMMA.2CTA gdesc[UR4], gdesc[UR8], tmem[UR26], tmem[UR42], idesc[UR43], tmem[UR34], !UPT ;  /* 0xc0222a08040075ea */ /* 0x0003e2000fa0001a */
[----:B------:R1:W-:Y:S01]  /*4430*/  UTCOMMA.2CTA gdesc[UR10], gdesc[UR12], tmem[UR26], tmem[UR40], idesc[UR41], tmem[UR32], UPT ;  /* 0xc020280c0a0075ea */ /* 0x0003e2000ba0001a */
[----:B------:R-:W-:Y:S01]  /*4440*/  UMOV UR19, 0x1 ;  /* 0x0000000100137882 */ /* 0x000fe20000000000 */
[----:B------:R-:W-:-:S09]  /*4450*/  UMOV UR20, UR46 ;  /* 0x0000002e00147c82 */ /* 0x000fd20008000000 */
[----:B------:R1:W-:Y:S01]  /*4460*/  UTCBAR.2CTA.MULTICAST [UR7], URZ, UR14 ;  /* 0x000000ff070073e9 */ /* 0x0003e2000820080e */
[----:B------:R-:W-:Y:S01]  /*4470*/  NOP ;  /* 0x0000000000007918 */ /* 0x000fe20000000000 */
.L_x_79:
[----:B------:R-:W-:-:S09]  /*4480*/  UISETP.GE.AND UP0, UPT, UR20, 0x1, UPT ;  /* 0x000000011400788c */ /* 0x000fd2000bf06270 */
[----:B------:R-:W-:Y:S05]  /*4490*/  BRA.U !UP0, `(.L_x_83) ;  /* 0x0000000108c87547 */ /* 0x000fea000b800000 */
[----:B-1----:R-:W-:-:S05]  /*44a0*/  UMOV UR7, UR21 ;  /* 0x0000001500077c82 */ /* 0x002fca0008000000 */
.L_x_86:
[----:B------:R-:W-:Y:S02]  /*44b0*/  UISETP.NE.AND UP0, UPT, UR6, URZ, UPT ;  /* 0x000000ff0600728c */ /* 0x000fe4000bf05270 */
[----:B------:R-:W-:Y:S07]  /*44c0*/  ULEA UR6, UR7, UR25, 0x3 ;  /* 0x0000001907067291 */ /* 0x000fee000f8e18ff */
[----:B------:R-:W-:Y:S05]  /*44d0*/  BRA.U UP0, `(.L_x_84) ;  /* 0x00000001000c7547 */ /* 0x000fea000b800000 */
[----:B------:R-:W-:Y:S04]  /*44e0*/  SHF.L.U32 R5, R3, 0x1f, RZ ;  /* 0x0000001f03057819 */ /* 0x000fe800000006ff */
[----:B------:R-:W1:Y:S02]  /*44f0*/  SYNCS.PHASECHK.TRANS64.TRYWAIT P0, [UR6], R5 ;  /* 0x00000005ff0075a7 */ /* 0x000e640008001106 */
[----:B-1----:R-:W-:Y:S05]  /*4500*/  @!P0 BRA `(.L_x_85) ;  /* 0x00000088001c8947 */ /* 0x002fea0003800000 */
.L_x_84:
[----:B------:R-:W-:Y:S02]  /*4510*/  UISETP.NE.AND UP1, UPT, UR20, 0x1, UPT ;  /* 0x000000011400788c */ /* 0x000fe4000bf25270 */
[----:B------:R-:W-:Y:S01]  /*4520*/  UIADD3 UR4, UPT, UPT, UR7, 0x1, URZ ;  /* 0x0000000107047890 */ /* 0x000fe2000fffe0ff */
[----:B------:R-:W-:Y:S03]  /*4530*/  ELECT P3, URZ, PT ;  /* 0x0000000000ff782f */ /* 0x000fe60003860000 */
[----:B------:R-:W-:Y:S01]  /*4540*/  UISETP.NE.AND UP0, UPT, UR4, 0x9, UPT ;  /* 0x000000090400788c */ /* 0x000fe2000bf05270 */
[----:B------:R-:W-:Y:S01]  /*4550*/  PLOP3.LUT P1, PT, PT, PT, UP1, 0x80, 0x8 ;  /* 0x000000000008781c */ /* 0x000fe20003f2f018 */
[----:B------:R-:W-:Y:S02]  /*4560*/  ULEA UR10, UR7, UR38, 0x6 ;  /* 0x00000026070a7291 */ /* 0x000fe4000f8e30ff */
[----:B------:R-:W-:Y:S02]  /*4570*/  USEL UR5, URZ, 0x1, UP0 ;  /* 0x00000001ff057887 */ /* 0x000fe40008000000 */
[----:B------:R-:W-:Y:S02]  /*4580*/  USEL UR21, UR4, URZ, UP0 ;  /* 0x000000ff04157287 */ /* 0x000fe40008000000 */
[----:B------:R-:W-:Y:S02]  /*4590*/  ULEA UR8, UR7, UR36, 0x9 ;  /* 0x0000002407087291 */ /* 0x000fe4000f8e48ff */
[----:B------:R-:W-:Y:S01]  /*45a0*/  @UP1 ULEA UR4, UR21, UR25, 0x3 ;  /* 0x0000001915041291 */ /* 0x000fe2000f8e18ff */
[----:B------:R-:W-:Y:S01]  /*45b0*/  LOP3.LUT R3, R3, UR5, RZ, 0x3c, !PT ;  /* 0x0000000503037c12 */ /* 0x000fe2000f8e3cff */
[----:B------:R-:W-:Y:S01]  /*45c0*/  ULEA UR18, UR7, UR37, 0x5 ;  /* 0x0000002507127291 */ /* 0x000fe2000f8e28ff */
[----:B-1----:R-:W-:Y:S01]  /*45d0*/  @P3 LOP3.LUT R0, R2, 0xffff, RZ, 0xc0, !PT ;  /* 0x0000ffff02003812 */ /* 0x002fe200078ec0ff */
[----:B------:R-:W-:Y:S01]  /*45e0*/  UISETP.NE.U32.AND UP0, UPT, UR19, URZ, UPT ;  /* 0x000000ff1300728c */ /* 0x000fe2000bf05070 */
[----:B------:R-:W-:Y:S01]  /*45f0*/  @P1 SHF.L.U32 R4, R3, 0x1f, RZ ;  /* 0x0000001f03041819 */ /* 0x000fe200000006ff */
[----:B------:R-:W-:Y:S01]  /*4600*/  UIADD3 UR16, UPT, UPT, UR10, 0x20, URZ ;  /* 0x000000200a107890 */ /* 0x000fe2000fffe0ff */
[----:B------:R-:W-:Y:S01]  /*4610*/  @P3 R2UR UR23, R0 ;  /* 0x00000000001732ca */ /* 0x000fe200000e0000 */
[----:B------:R-:W-:Y:S01]  /*4620*/  UIADD3 UR14, UPT, UPT, UR8, 0x2, URZ ;  /* 0x00000002080e7890 */ /* 0x000fe2000fffe0ff */
[----:B------:R-:W1:Y:S01]  /*4630*/  @P1 SYNCS.PHASECHK.TRANS64.TRYWAIT P0, [UR4], R4 ;  /* 0x00000004ff0015a7 */ /* 0x000e620008001104 */
[----:B------:R-:W-:Y:S02]  /*4640*/  ULEA UR4, UR7, UR27, 0x9 ;  /* 0x0000001b07047291 */ /* 0x000fe4000f8e48ff */
[----:B------:R-:W-:Y:S02]  /*4650*/  UIADD3 UR24, UPT, UPT, UR6, 0x48, URZ ;  /* 0x0000004806187890 */ /* 0x000fe4000fffe0ff */
[----:B------:R-:W-:Y:S01]  /*4660*/  UIADD3 UR12, UPT, UPT, UR4, 0x2, URZ ;  /* 0x00000002040c7890 */ /* 0x000fe2000fffe0ff */
[----:B------:R-:W-:Y:S01]  /*4670*/  UMOV UR19, 0x4008 ;  /* 0x0000400800137882 */ /* 0x000fe20000000000 */
[----:B------:R-:W-:Y:S01]  /*4680*/  UMOV UR11, 0x4008 ;  /* 0x00004008000b7882 */ /* 0x000fe20000000000 */
[----:B------:R2:W-:Y:S01]  /*4690*/  UTCCP.T.S.2CTA.4x32dp128bit tmem[UR22+0x1c0], gdesc[UR18] ;  /* 0x0001c012160079e7 */ /* 0x0005e20009300000 */
[----:B------:R3:W-:Y:S01]  /*46a0*/  UTCCP.T.S.2CTA.4x32dp128bit tmem[UR22+0x1c4], gdesc[UR10] ;  /* 0x0001c40a160079e7 */ /* 0x0007e20009300000 */
[----:B------:R-:W-:Y:S01]  /*46b0*/  UMOV UR17, 0x4008 ;  /* 0x0000400800117882 */ /* 0x000fe20000000000 */
[----:B------:R-:W-:Y:S01]  /*46c0*/  UMOV UR9, 0x80004020 ;  /* 0x8000402000097882 */ /* 0x000fe20000000000 */
[----:B------:R3:W-:Y:S01]  /*46d0*/  UTCCP.T.S.2CTA.4x32dp128bit tmem[UR22+0x1c8], gdesc[UR16] ;  /* 0x0001c810160079e7 */ /* 0x0007e20009300000 */
[----:B------:R-:W-:Y:S01]  /*46e0*/  UMOV UR5, 0x80004020 ;  /* 0x8000402000057882 */ /* 0x000fe20000000000 */
[----:B------:R-:W-:Y:S01]  /*46f0*/  UMOV UR15, 0x80004020 ;  /* 0x80004020000f7882 */ /* 0x000fe20000000000 */
[----:B------:R3:W-:Y:S01]  /*4700*/  UTCOMMA.2CTA gdesc[UR4], gdesc[UR8], tmem[UR26], tmem[UR30], idesc[UR31], tmem[UR34], UP0 ;  /* 0xc0221e08040075ea */ /* 0x0007e2000820001a */
[----:B------:R-:W-:Y:S02]  /*4710*/  UISETP.GT.U32.AND UP0, UPT, UR20, 0x1, UPT ;  /* 0x000000011400788c */ /* 0x000fe4000bf04070 */
[----:B------:R-:W-:Y:S01]  /*4720*/  UIADD3 UR20, UPT, UPT, UR20, -0x1, URZ ;  /* 0xffffffff14147890 */ /* 0x000fe2000fffe0ff */
[----:B------:R-:W-:Y:S01]  /*4730*/  UMOV UR13, 0x80004020 ;  /* 0x80004020000d7882 */ /* 0x000fe20000000000 */
[----:B------:R-:W-:Y:S01]  /*4740*/  UMOV UR6, 0x1 ;  /* 0x0000000100067882 */ /* 0x000fe20000000000 */
[----:B------:R3:W-:Y:S01]  /*4750*/  UTCOMMA.2CTA gdesc[UR12], gdesc[UR14], tmem[UR26], tmem[UR28], idesc[UR29], tmem[UR32], UPT ;  /* 0xc0201c0e0c0075ea */ /* 0x0007e2000ba0001a */
[----:B------:R3:W-:Y:S01]  /*4760*/  UTCBAR.2CTA.MULTICAST [UR24], URZ, UR23 ;  /* 0x000000ff180073e9 */ /* 0x0007e20008200817 */
[----:B------:R-:W-:Y:S01]  /*4770*/  UMOV UR7, UR21 ;  /* 0x0000001500077c82 */ /* 0x000fe20008000000 */
[----:B--2---:R-:W-:Y:S01]  /*4780*/  UMOV UR19, 0x1 ;  /* 0x0000000100137882 */ /* 0x004fe20000000000 */
[----:B-1----:R-:W-:Y:S01]  /*4790*/  @P1 VOTEU.ANY UP2, P0 ;  /* 0x0000000000ff1886 */ /* 0x002fe20000040100 */
[----:B------:R-:W-:Y:S01]  /*47a0*/  @UP1 USEL UR6, URZ, 0x1, !UP2 ;  /* 0x00000001ff061887 */ /* 0x000fe2000d000000 */
[----:B---3--:R-:W-:Y:S11]  /*47b0*/  BRA.U UP0, `(.L_x_86) ;  /* 0xfffffffd003c7547 */ /* 0x008ff6000b83ffff */
.L_x_83:
[----:B------:R2:W-:Y:S01]  /*47c0*/  UTCBAR.2CTA.MULTICAST [UR47], URZ, UR45 ;  /* 0x000000ff2f0073e9 */ /* 0x0005e2000820082d */
[----:B-1----:R-:W-:-:S04]  /*47d0*/  UMOV UR4, UR21 ;  /* 0x0000001500047c82 */ /* 0x002fc80008000000 */
.L_x_78:
[----:B------:R-:W-:Y:S01]  /*47e0*/  ISETP.NE.AND P0, PT, R9, 0x2, PT ;  /* 0x000000020900780c */ /* 0x000fe20003f05270 */
[----:B------:R-:W-:-:S03]  /*47f0*/  ULOP3.LUT UR39, UR39, 0x1, URZ, 0x3c, !UPT ;  /* 0x0000000127277892 */ /* 0x000fc6000f8e3cff */
[----:B------:R-:W-:Y:S02]  /*4800*/  SEL R5, RZ, 0x1, P0 ;  /* 0x00000001ff057807 */ /* 0x000fe40000000000 */
[----:B------:R-:W-:Y:S02]  /*4810*/  SEL R9, R9, RZ, P0 ;  /* 0x000000ff09097207 */ /* 0x000fe40000000000 */
[----:B------:R-:W-:Y:S01]  /*4820*/  LOP3.LUT R8, R8, R5, RZ, 0x3c, !PT ;  /* 0x0000000508087212 */ /* 0x000fe200078e3cff */
[----:B------:R-:W-:Y:S06]  /*4830*/  @P2 BRA `(.L_x_87) ;  /* 0xfffffff400dc2947 */ /* 0x000fec000383ffff */
[----:B------:R-:W1:Y:S01]  /*4840*/  S2UR UR6, SR_CgaCtaId ;  /* 0x00000000000679c3 */ /* 0x000e620000008800 */
[----:B------:R-:W-:Y:S01]  /*4850*/  ELECT P0, URZ, PT ;  /* 0x0000000000ff782f */ /* 0x000fe20003800000 */
[----:B------:R-:W-:Y:S01]  /*4860*/  IMAD.MOV.U32 R0, RZ, RZ, 0x1 ;  /* 0x00000001ff007424 */ /* 0x000fe200078e00ff */
[----:B------:R-:W-:Y:S01]  /*4870*/  UMOV UR4, 0x40 ;  /* 0x0000004000047882 */ /* 0x000fe20000000000 */
[----:B------:R-:W-:-:S04]  /*4880*/  SHF.L.U32 R3, RZ, 0x1f, RZ ;  /* 0x0000001fff037819 */ /* 0x000fc800000006ff */
[----:B------:R-:W-:Y:S01]  /*4890*/  UVIRTCOUNT.DEALLOC.SMPOOL 0x80 ;  /* 0x000000800000784c */ /* 0x000fe20000000000 */
[----:B-1----:R-:W-:-:S09]  /*48a0*/  ULEA UR6, UR6, UR4, 0x18 ;  /* 0x0000000406067291 */ /* 0x002fd2000f8ec0ff */
[----:B------:R1:W-:Y:S01]  /*48b0*/  @P0 STS.U8 [UR6+0x1c], R0 ;  /* 0x00001c00ff000988 */ /* 0x0003e20008000006 */
[----:B------:R-:W3:Y:S02]  /*48c0*/  SYNCS.PHASECHK.TRANS64.TRYWAIT P0, [UR25+0x130], R3 ;  /* 0x00013003ff0075a7 */ /* 0x000ee40008001119 */
[----:B-1-3--:R-:W-:Y:S05]  /*48d0*/  @!P0 BRA `(.L_x_88) ;  /* 0x0000008400408947 */ /* 0x00afea0003800000 */
.L_x_191:
[----:B------:R-:W-:Y:S01]  /*48e0*/  NOP ;  /* 0x0000000000007918 */ /* 0x000fe20000000000 */
[----:B-1----:R-:W1:Y:S01]  /*48f0*/  LDS R0, [UR6+0x14] ;  /* 0x00001406ff007984 */ /* 0x002e620008000800 */
[----:B------:R-:W-:Y:S01]  /*4900*/  ULOP3.LUT UR4, UR22, 0xffff, URZ, 0xc0, !UPT ;  /* 0x0000ffff16047892 */ /* 0x000fe2000f8ec0ff */
[----:B------:R-:W-:Y:S01]  /*4910*/  UMOV UR5, 0xffff ;  /* 0x0000ffff00057882 */ /* 0x000fe20000000000 */
[----:B------:R-:W-:Y:S02]  /*4920*/  UMOV UR7, 0x1 ;  /* 0x0000000100077882 */ /* 0x000fe40000000000 */
[----:B------:R-:W-:-:S04]  /*4930*/  USHF.R.U32.HI UR4, URZ, 0x5, UR4 ;  /* 0x00000005ff047899 */ /* 0x000fc80008011604 */
[----:B------:R-:W-:Y:S02]  /*4940*/  USHF.L.U32 UR5, UR5, UR4, URZ ;  /* 0x0000000405057299 */ /* 0x000fe400080006ff */
[----:B------:R-:W-:-:S04]  /*4950*/  USHF.L.U32 UR4, UR7, UR4, URZ ;  /* 0x0000000407047299 */ /* 0x000fc800080006ff */
[----:B-1----:R-:W-:-:S04]  /*4960*/  LOP3.LUT R0, R0, UR5, RZ, 0xc0, !PT ;  /* 0x0000000500007c12 */ /* 0x002fc8000f8ec0ff */
[----:B------:R-:W-:-:S13]  /*4970*/  ISETP.NE.AND P0, PT, R0, UR5, PT ;  /* 0x0000000500007c0c */ /* 0x000fda000bf05270 */
[----:B------:R-:W-:Y:S05]  /*4980*/  @P0 BRA `(.L_x_89) ;  /* 0x0000000000580947 */ /* 0x000fea0003800000 */
[----:B------:R-:W1:Y:S02]  /*4990*/  LDS R0, [UR6+0x18] ;  /* 0x00001806ff007984 */ /* 0x000e640008000800 */
[----:B-1----:R-:W-:-:S04]  /*49a0*/  LOP3.LUT R0, R0, UR4, RZ, 0xc0, !PT ;  /* 0x0000000400007c12 */ /* 0x002fc8000f8ec0ff */
[----:B------:R-:W-:-:S13]  /*49b0*/  ISETP.NE.AND P0, PT, R0, UR4, PT ;  /* 0x0000000400007c0c */ /* 0x000fda000bf05270 */
[----:B------:R-:W-:Y:S05]  /*49c0*/  @P0 BRA `(.L_x_90) ;  /* 0x00000000003c0947 */ /* 0x000fea0003800000 */
[----:B------:R-:W1:Y:S01]  /*49d0*/  S2R R2, SR_LANEID ;  /* 0x0000000000027919 */ /* 0x000e620000000000 */
[----:B------:R-:W-:Y:S01]  /*49e0*/  ULOP3.LUT UR5, URZ, UR5, URZ, 0x33, !UPT ;  /* 0x00000005ff057292 */ /* 0x000fe2000f8e33ff */
[----:B------:R-:W-:Y:S01]  /*49f0*/  LOP3.LUT R4, RZ, UR4, RZ, 0x33, !PT ;  /* 0x00000004ff047c12 */ /* 0x000fe2000f8e33ff */
[----:B------:R-:W-:Y:S02]  /*4a00*/  VOTEU.ANY UR4, UPT, PT ;  /* 0x0000000000047886 */ /* 0x000fe400038e0100 */
[----:B------:R-:W-:Y:S01]  /*4a10*/  UFLO.U32 UR4, UR4 ;  /* 0x00000004000472bd */ /* 0x000fe200080e0000 */
[----:B------:R-:W3:Y:S01]  /*4a20*/  REDUX UR7, R4 ;  /* 0x00000000040773c4 */ /* 0x000ee20000000000 */
[----:B------:R-:W-:-:S06]  /*4a30*/  IMAD.U32 R0, RZ, RZ, UR5 ;  /* 0x00000005ff007e24 */ /* 0x000fcc000f8e00ff */
[----:B------:R4:W-:Y:S01]  /*4a40*/  UTCATOMSWS.AND URZ, UR5 ;  /* 0x0000000500ff79e3 */ /* 0x0009e20008000000 */
[----:B------:R-:W2:Y:S01]  /*4a50*/  REDUX UR8, R0 ;  /* 0x00000000000873c4 */ /* 0x000ea20000000000 */
[----:B-1----:R-:W-:Y:S01]  /*4a60*/  ISETP.EQ.U32.AND P0, PT, R2, UR4, PT ;  /* 0x0000000402007c0c */ /* 0x002fe2000bf02070 */
[----:B---3--:R-:W-:Y:S01]  /*4a70*/  IMAD.U32 R2, RZ, RZ, UR7 ;  /* 0x00000007ff027e24 */ /* 0x008fe2000f8e00ff */
[----:B--2---:R-:W-:-:S11]  /*4a80*/  MOV R3, UR8 ;  /* 0x0000000800037c02 */ /* 0x004fd60008000f00 */
[----:B------:R4:W-:Y:S04]  /*4a90*/  @P0 ATOMS.AND RZ, [UR6+0x14], R3 ;  /* 0x00001403ffff098c */ /* 0x0009e8000a800006 */
[----:B------:R4:W-:Y:S01]  /*4aa0*/  @P0 ATOMS.AND RZ, [UR6+0x18], R2 ;  /* 0x00001802ffff098c */ /* 0x0009e2000a800006 */
[----:B------:R-:W-:Y:S05]  /*4ab0*/  BRA `(.L_x_91) ;  /* 0x0000000000147947 */ /* 0x000fea0003800000 */
.L_x_90:
[----:B------:R-:W-:Y:S02]  /*4ac0*/  MOV R2, 0x4ae0 ;  /* 0x00004ae000027802 */ /* 0x000fe40000000f00 */
[----:B--2--5:R-:W-:Y:S05]  /*4ad0*/  CALL.REL.NOINC `($__internal_0_$__cuda_sm10x_tcgen05_guardrail_trap_col_being_dealloced_not_returned_by_alloc) ;  /* 0x00000088002c7944 */ /* 0x024fea0003c00000 */
[----:B------:R-:W-:Y:S05]  /*4ae0*/  BRA `(.L_x_91) ;  /* 0x0000000000087947 */ /* 0x000fea0003800000 */
.L_x_89:
[----:B------:R-:W-:Y:S02]  /*4af0*/  MOV R2, 0x4b10 ;  /* 0x00004b1000027802 */ /* 0x000fe40000000f00 */
[----:B--2--5:R-:W-:Y:S05]  /*4b00*/  CALL.REL.NOINC `($__internal_2_$__cuda_sm10x_tcgen05_guardrail_trap_unallocated_columns_being_dealloced) ;  /* 0x0000008800387944 */ /* 0x024fea0003c00000 */
.L_x_91:
[----:B------:R-:W-:Y:S01]  /*4b10*/  NOP ;  /* 0x0000000000007918 */ /* 0x000fe20000000000 */
[----:B----4-:R-:W-:Y:S05]  /*4b20*/  EXIT ;  /* 0x000000000000794d */ /* 0x010fea0003800000 */
.L_x_65:
[----:B------:R-:W-:-:S09]  /*4b30*/  UISETP.NE.OR UP0, UPT, UR21, 0x3, !UP4 ;  /* 0x000000031500788c */ /* 0x000fd2000e705670 */
[----:B------:R-:W-:Y:S05]  /*4b40*/  BRA.U UP0, `(.L_x_92) ;  /* 0x0000001100c87547 */ /* 0x000fea000b800000 */
[----:B------:R-:W1:Y:S01]  /*4b50*/  LDCU.64 UR4, c[0x0][0xc88] ;  /* 0x00019100ff0477ac */ /* 0x000e620008000a00 */
[----:B------:R-:W2:Y:S01]  /*4b60*/  S2UR UR10, SR_CgaCtaId ;  /* 0x00000000000a79c3 */ /* 0x000ea20000008800 */
[----:B------:R-:W-:Y:S02]  /*4b70*/  HFMA2 R9, -RZ, RZ, 0, 0 ;  /* 0x00000000ff097431 */ /* 0x000fe400000001ff */
[----:B------:R-:W-:Y:S01]  /*4b80*/  IMAD.MOV.U32 R11, RZ, RZ, 0x1 ;  /* 0x00000001ff0b7424 */ /* 0x000fe200078e00ff */
[----:B------:R-:W3:Y:S01]  /*4b90*/  LDCU UR37, c[0x0][0x370] ;  /* 0x00006e00ff2577ac */ /* 0x000ee20008000800 */
[----:B------:R-:W-:Y:S01]  /*4ba0*/  IMAD.MOV.U32 R10, RZ, RZ, RZ ;  /* 0x000000ffff0a7224 */ /* 0x000fe200078e00ff */
[----:B------:R-:W-:Y:S01]  /*4bb0*/  MOV R3, 0x4000 ;  /* 0x0000400000037802 */ /* 0x000fe20000000f00 */
[----:B------:R-:W3:Y:S01]  /*4bc0*/  LDCU.128 UR40, c[0x0][0xf10] ;  /* 0x0001e200ff2877ac */ /* 0x000ee20008000c00 */
[----:B------:R-:W4:Y:S01]  /*4bd0*/  LDC.64 R12, c[0x0][0x348] ;  /* 0x0000d200ff0c7b82 */ /* 0x000f220000000a00 */
[----:B------:R-:W2:Y:S01]  /*4be0*/  LDCU UR31, c[0x0][0x374] ;  /* 0x00006e80ff1f77ac */ /* 0x000ea20008000800 */
[----:B------:R-:W2:Y:S01]  /*4bf0*/  LDCU.64 UR38, c[0x0][0xc90] ;  /* 0x00019200ff2677ac */ /* 0x000ea20008000a00 */
[----:B------:R-:W2:Y:S01]  /*4c00*/  LDCU UR15, c[0x0][0xf0c] ;  /* 0x0001e180ff0f77ac */ /* 0x000ea20008000800 */
[----:B-1----:R-:W-:Y:S01]  /*4c10*/  UISETP.NE.U32.AND UP0, UPT, UR4, URZ, UPT ;  /* 0x000000ff0400728c */ /* 0x002fe2000bf05070 */
[----:B------:R-:W1:Y:S01]  /*4c20*/  LDCU UR53, c[0x0][0xf20] ;  /* 0x0001e400ff3577ac */ /* 0x000e620008000800 */
[----:B------:R-:W1:Y:S01]  /*4c30*/  LDCU UR4, c[0x0][0xf30] ;  /* 0x0001e600ff0477ac */ /* 0x000e620008000800 */
[----:B------:R-:W-:Y:S01]  /*4c40*/  UMOV UR21, 0x400 ;  /* 0x0000040000157882 */ /* 0x000fe20000000000 */
[----:B---3--:R-:W-:-:S02]  /*4c50*/  UIMAD.WIDE.U32 UR6, UR37, UR40, URZ ;  /* 0x00000028250672a5 */ /* 0x008fc4000f8e00ff */
[----:B--2---:R-:W-:Y:S02]  /*4c60*/  UIMAD.WIDE.U32 UR8, UR31, UR43, URZ ;  /* 0x0000002b1f0872a5 */ /* 0x004fe4000f8e00ff */
[----:B------:R-:W-:Y:S02]  /*4c70*/  ULEA UR21, UR10, UR21, 0x18 ;  /* 0x000000150a157291 */ /* 0x000fe4000f8ec0ff */
[----:B------:R-:W-:Y:S02]  /*4c80*/  UISETP.NE.U32.AND UP6, UPT, UR38, URZ, UPT ;  /* 0x000000ff2600728c */ /* 0x000fe4000bfc5070 */
[----:B------:R-:W-:Y:S02]  /*4c90*/  UIADD3 UR46, UPT, UPT, UR21, 0xa8, URZ ;  /* 0x000000a8152e7890 */ /* 0x000fe4000fffe0ff */
[----:B------:R-:W-:Y:S02]  /*4ca0*/  UIADD3 UR33, UPT, UPT, UR21, 0x90, URZ ;  /* 0x0000009015217890 */ /* 0x000fe4000fffe0ff */
[----:B------:R-:W-:-:S02]  /*4cb0*/  UIADD3 UR25, UPT, UPT, UR21, 0x98, URZ ;  /* 0x0000009815197890 */ /* 0x000fc4000fffe0ff */
[----:B------:R-:W-:Y:S02]  /*4cc0*/  UIADD3 UR17, UPT, UPT, UR21, 0xa0, URZ ;  /* 0x000000a015117890 */ /* 0x000fe4000fffe0ff */
[----:B------:R-:W-:Y:S02]  /*4cd0*/  UISETP.NE.AND.EX UP5, UPT, UR5, URZ, UPT, UP0 ;  /* 0x000000ff0500728c */ /* 0x000fe4000bfa5300 */
[----:B------:R-:W-:Y:S01]  /*4ce0*/  UISETP.NE.AND UP0, UPT, UR45, 0x1, UPT ;  /* 0x000000012d00788c */ /* 0x000fe2000bf05270 */
[----:B------:R-:W-:Y:S01]  /*4cf0*/  UMOV UR51, UR7 ;  /* 0x0000000700337c82 */ /* 0x000fe20008000000 */
[----:B------:R-:W-:Y:S01]  /*4d00*/  UMOV UR50, UR9 ;  /* 0x0000000900327c82 */ /* 0x000fe20008000000 */
[----:B------:R-:W-:Y:S01]  /*4d10*/  UISETP.NE.AND UP0, UPT, UR15, 0x1, UPT ;  /* 0x000000010f00788c */ /* 0x000fe2000bf05270 */
[----:B------:R-:W-:Y:S01]  /*4d20*/  UMOV UR29, URZ ;  /* 0x000000ff001d7c82 */ /* 0x000fe20008000000 */
[----:B------:R-:W-:Y:S02]  /*4d30*/  UPLOP3.LUT UP4, UPT, UPT, UPT, UPT, 0x40, 0x4 ;  /* 0x000000000004789c */ /* 0x000fe40003f8e870 */
[----:B------:R-:W-:Y:S01]  /*4d40*/  UISETP.GE.AND UP2, UPT, UR45, 0x1, UPT ;  /* 0x000000012d00788c */ /* 0x000fe2000bf46270 */
[----:B------:R-:W2:Y:S01]  /*4d50*/  LDCU.64 UR22, c[0x0][0xf28] ;  /* 0x0001e500ff1677ac */ /* 0x000ea20008000a00 */
[----:B------:R-:W-:-:S02]  /*4d60*/  UISETP.NE.AND.EX UP6, UPT, UR39, URZ, UPT, UP6 ;  /* 0x000000ff2700728c */ /* 0x000fc4000bfc5360 */
[----:B------:R-:W-:Y:S02]  /*4d70*/  UPRMT UR46, UR10, 0x654, UR46 ;  /* 0x000006540a2e7896 */ /* 0x000fe4000800002e */
[----:B------:R-:W-:Y:S02]  /*4d80*/  UPRMT UR49, UR10, 0x654, UR33 ;  /* 0x000006540a317896 */ /* 0x000fe40008000021 */
[----:B------:R-:W-:Y:S02]  /*4d90*/  UPRMT UR48, UR10, 0x654, UR25 ;  /* 0x000006540a307896 */ /* 0x000fe40008000019 */
[----:B------:R-:W-:Y:S02]  /*4da0*/  UPRMT UR47, UR10, 0x654, UR17 ;  /* 0x000006540a2f7896 */ /* 0x000fe40008000011 */
[----:B------:R-:W-:Y:S02]  /*4db0*/  USHF.R.U32.HI UR51, URZ, UR41, UR51 ;  /* 0x00000029ff337299 */ /* 0x000fe40008011633 */
[----:B-1----:R-:W-:-:S02]  /*4dc0*/  USHF.R.U32.HI UR50, URZ, UR53, UR50 ;  /* 0x00000035ff327299 */ /* 0x002fc40008011632 */
[----:B------:R-:W-:Y:S02]  /*4dd0*/  UISETP.NE.AND UP0, UPT, UR42, 0x1, UPT ;  /* 0x000000012a00788c */ /* 0x000fe4000bf05270 */
[----:B----4-:R-:W-:-:S11]  /*4de0*/  UISETP.NE.AND UP3, UPT, UR4, 0x1, UPT ;  /* 0x000000010400788c */ /* 0x010fd6000bf65270 */
.L_x_103:
[C---:B------:R-:W-:Y:S02]  /*4df0*/  LEA R8, R10.reuse, UR21, 0x3 ;  /* 0x000000150a087c11 */ /* 0x040fe4000f8e18ff */
[----:B------:R-:W-:Y:S02]  /*4e00*/  SHF.L.U32 R5, R9, 0x1f, RZ ;  /* 0x0000001f09057819 */ /* 0x000fe400000006ff */
[----:B------:R-:W-:Y:S02]  /*4e10*/  LEA R6, R10, UR21, 0x4 ;  /* 0x000000150a067c11 */ /* 0x000fe4000f8e20ff */
[----:B-1----:R-:W1:Y:S02]  /*4e20*/  SYNCS.PHASECHK.TRANS64.TRYWAIT P0, [R8+URZ+0xe0], R5 ;  /* 0x0000e005080075a7 */ /* 0x002e6400080011ff */
[----:B-1----:R-:W-:Y:S05]  /*4e30*/  @!P0 BRA `(.L_x_93) ;  /* 0x0000008000008947 */ /* 0x002fea0003800000 */
.L_x_192:
[----:B-1----:R-:W1:Y:S01]  /*4e40*/  LDS.128 R4, [R6+0x140] ;  /* 0x0001400006047984 */ /* 0x002e620000000c00 */
[----:B------:R-:W-:Y:S01]  /*4e50*/  UISETP.GE.AND UP0, UPT, UR45, 0x1, UPT ;  /* 0x000000012d00788c */ /* 0x000fe2000bf06270 */
[----:B------:R-:W-:Y:S01]  /*4e60*/  @!PT LDS RZ, [RZ] ;  /* 0x00000000fffff984 */ /* 0x000fe20000000800 */
[----:B------:R-:W-:Y:S01]  /*4e70*/  @!PT LDS RZ, [RZ] ;  /* 0x00000000fffff984 */ /* 0x000fe20000000800 */
[----:B------:R-:W-:Y:S01]  /*4e80*/  @!PT LDS RZ, [RZ] ;  /* 0x00000000fffff984 */ /* 0x000fe20000000800 */
[----:B------:R-:W-:Y:S01]  /*4e90*/  @!PT LDS RZ, [RZ] ;  /* 0x00000000fffff984 */ /* 0x000fe20000000800 */
[----:B------:R3:W-:Y:S06]  /*4ea0*/  MEMBAR.ALL.CTA ;  /* 0x0000000000007992 */ /* 0x0007ec0000008000 */
[----:B---3--:R-:W3:Y:S01]  /*4eb0*/  FENCE.VIEW.ASYNC.S ;  /* 0x00000000000073c6 */ /* 0x008ee20000000000 */
[----:B-1----:R-:W-:Y:S11]  /*4ec0*/  LOP3.LUT P0, RZ, R6, 0x1, RZ, 0xc0, !PT ;  /* 0x0000000106ff7812 */ /* 0x002ff6000780c0ff */
[----:B------:R-:W-:Y:S02]  /*4ed0*/  @!UPT UIADD3 URZ, UPT, UPT, URZ, URZ, URZ ;  /* 0x000000fffffff290 */ /* 0x000fe4000fffe0ff */
[----:B---3--:R-:W-:Y:S01]  /*4ee0*/  VOTEU.ANY UP2, P0 ;  /* 0x0000000000ff7886 */ /* 0x008fe20000040100 */
[----:B------:R-:W-:Y:S11]  /*4ef0*/  PLOP3.LUT P0, PT, PT, PT, UP2, 0x80, 0x8 ;  /* 0x000000000008781c */ /* 0x000ff60003f0f028 */
[----:B------:R-:W-:Y:S02]  /*4f00*/  @!UPT UIADD3 URZ, UPT, UPT, URZ, URZ, URZ ;  /* 0x000000fffffff290 */ /* 0x000fe4000fffe0ff */
[----:B------:R-:W-:Y:S02]  /*4f10*/  @P0 SHF.R.U32.HI R0, RZ, 0x10, R5 ;  /* 0x00000010ff000819 */ /* 0x000fe40000011605 */
[----:B------:R-:W-:Y:S02]  /*4f20*/  @P0 MOV R2, R4 ;  /* 0x0000000400020202 */ /* 0x000fe40000000f00 */
[----:B------:R-:W-:Y:S01]  /*4f30*/  @P0 R2UR UR4, R0 ;  /* 0x00000000000402ca */ /* 0x000fe200000e0000 */
[----:B------:R-:W-:Y:S01]  /*4f40*/  VIADD R0, R8, 0xf0 ;  /* 0x000000f008007836 */ /* 0x000fe20000000000 */
[----:B------:R-:W-:Y:S02]  /*4f50*/  @P0 LOP3.LUT R4, R5, 0xffff, RZ, 0xc0, !PT ;  /* 0x0000ffff05040812 */ /* 0x000fe400078ec0ff */
[----:B------:R-:W-:Y:S02]  /*4f60*/  @P0 R2UR UR6, R2 ;  /* 0x00000000020602ca */ /* 0x000fe400000e0000 */
[----:B------:R-:W-:Y:S02]  /*4f70*/  PRMT R0, RZ, 0x654, R0 ;  /* 0x00000654ff007816 */ /* 0x000fe40000000000 */
[----:B------:R-:W-:Y:S02]  /*4f80*/  @P0 R2UR UR5, R4 ;  /* 0x00000000040502ca */ /* 0x000fe400000e0000 */
[----:B------:R1:W-:Y:S03]  /*4f90*/  SYNCS.ARRIVE.TRANS64.RED.A1T0 RZ, [R0+URZ], RZ ;  /* 0x000000ff00ff79a7 */ /* 0x0003e600081004ff */
[----:B------:R-:W-:Y:S04]  /*4fa0*/  @UP2 UMOV UR30, UR4 ;  /* 0x00000004001e2c82 */ /* 0x000fe80008000000 */
[----:B------:R-:W-:Y:S04]  /*4fb0*/  @UP2 UMOV UR14, UR6 ;  /* 0x00000006000e2c82 */ /* 0x000fe80008000000 */
[----:B------:R-:W-:Y:S01]  /*4fc0*/  @UP2 UMOV UR13, UR5 ;  /* 0x00000005000d2c82 */ /* 0x000fe20008000000 */
[----:B------:R-:W-:Y:S05]  /*4fd0*/  BRA.U !UP0, `(.L_x_94) ;  /* 0x0000000108c07547 */ /* 0x000fea000b800000 */
[----:B------:R-:W-:Y:S02]  /*4fe0*/  UIMAD.WIDE.U32 UR18, UR13, UR43, URZ ;  /* 0x0000002b0d1272a5 */ /* 0x000fe4000f8e00ff */
[----:B------:R-:W-:Y:S02]  /*4ff0*/  UP2UR UR16, UPR, URZ, 0x4 ;  /* 0x00000004ff107883 */ /* 0x000fe40008000000 */
[----:B------:R-:W-:Y:S02]  /*5000*/  UISETP.NE.AND UP2, UPT, UR42, 0x1, UPT ;  /* 0x000000012a00788c */ /* 0x000fe4000bf45270 */
[----:B------:R-:W-:Y:S02]  /*5010*/  UIMAD.WIDE.U32 UR26, UR14, UR40, URZ ;  /* 0x000000280e1a72a5 */ /* 0x000fe4000f8e00ff */
[----:B------:R-:W-:Y:S02]  /*5020*/  USEL UR4, UR31, UR50, !UP2 ;  /* 0x000000321f047287 */ /* 0x000fe4000d000000 */
[----:B------:R-:W-:Y:S02]  /*5030*/  UISETP.NE.AND UP0, UPT, UR15, 0x1, UPT ;  /* 0x000000010f00788c */ /* 0x000fe4000bf05270 */
[----:B------:R-:W-:Y:S02]  /*5040*/  UP2UR UR24, UPR, URZ, 0x2 ;  /* 0x00000002ff187883 */ /* 0x000fe40008000000 */
[----:B------:R-:W-:Y:S02]  /*5050*/  UISETP.NE.AND UP1, UPT, UR45, 0x1, UPT ;  /* 0x000000012d00788c */ /* 0x000fe4000bf25270 */
[----:B--2---:R-:W-:Y:S02]  /*5060*/  UIMAD.WIDE.U32 UR8, UR4, UR22, URZ ;  /* 0x00000016040872a5 */ /* 0x004fe4000f8e00ff */
[----:B------:R-:W-:Y:S01]  /*5070*/  USEL UR7, UR37, UR51, !UP0 ;  /* 0x0000003325077287 */ /* 0x000fe2000c000000 */
[----:B------:R-:W-:Y:S02]  /*5080*/  UMOV UR5, UR19 ;  /* 0x0000001300057c82 */ /* 0x000fe40008000000 */
[----:B------:R-:W-:Y:S02]  /*5090*/  USHF.R.U32.HI UR6, URZ, UR53, UR5 ;  /* 0x00000035ff067299 */ /* 0x000fe40008011605 */
[----:B------:R-:W-:Y:S02]  /*50a0*/  UIMAD.WIDE.U32 UR10, UR7, UR22, URZ ;  /* 0x00000016070a72a5 */ /* 0x000fe4000f8e00ff */
[----:B------:R-:W-:Y:S02]  /*50b0*/  USEL UR6, UR13, UR6, !UP2 ;  /* 0x000000060d067287 */ /* 0x000fe4000d000000 */
[----:B------:R-:W-:Y:S01]  /*50c0*/  UISETP.NE.AND UP2, UPT, UR16, URZ, UPT ;  /* 0x000000ff1000728c */ /* 0x000fe2000bf45270 */
[----:B------:R-:W-:Y:S02]  /*50d0*/  UMOV UR5, UR27 ;  /* 0x0000001b00057c82 */ /* 0x000fe40008000000 */
[----:B------:R-:W-:Y:S03]  /*50e0*/  USHF.R.U32.HI UR12, URZ, UR41, UR5 ;  /* 0x00000029ff0c7299 */ /* 0x000fe60008011605 */
[----:B------:R-:W-:Y:S02]  /*50f0*/  UMOV UR5, UR9 ;  /* 0x0000000900057c82 */ /* 0x000fe40008000000 */
[----:B------:R-:W-:Y:S03]  /*5100*/  @UP1 USHF.R.U32.HI UR4, URZ, UR23, UR5 ;  /* 0x00000017ff041299 */ /* 0x000fe60008011605 */
[----:B------:R-:W-:Y:S01]  /*5110*/  UMOV UR5, UR11 ;  /* 0x0000000b00057c82 */ /* 0x000fe20008000000 */
[----:B------:R-:W-:Y:S02]  /*5120*/  UIMAD UR4, UR45, UR4, URZ ;  /* 0x000000042d0472a4 */ /* 0x000fe4000f8e02ff */
[----:B------:R-:W-:Y:S02]  /*5130*/  @UP1 USHF.R.U32.HI UR7, URZ, UR23, UR5 ;  /* 0x00000017ff071299 */ /* 0x000fe40008011605 */
[----:B------:R-:W-:Y:S02]  /*5140*/  USEL UR5, UR14, UR12, !UP0 ;  /* 0x0000000c0e057287 */ /* 0x000fe4000c000000 */
[----:B------:R-:W-:Y:S02]  /*5150*/  UIMAD.WIDE.U32 UR10, UR6, UR22, URZ ;  /* 0x00000016060a72a5 */ /* 0x000fe4000f8e00ff */
[----:B------:R-:W-:Y:S02]  /*5160*/  UIMAD UR8, UR45, UR7, URZ ;  /* 0x000000072d0872a4 */ /* 0x000fe4000f8e02ff */
[----:B------:R-:W-:Y:S03]  /*5170*/  UISETP.GE.AND UP0, UPT, UR6, UR4, UPT ;  /* 0x000000040600728c */ /* 0x000fe6000bf06270 */
[----:B------:R-:W-:Y:S01]  /*5180*/  UMOV UR4, UR11 ;  /* 0x0000000b00047c82 */ /* 0x000fe20008000000 */
[----:B------:R-:W-:Y:S02]  /*5190*/  UISETP.GE.OR UP0, UPT, UR5, UR8, UP0 ;  /* 0x000000080500728c */ /* 0x000fe40008706670 */
[----:B------:R-:W-:Y:S02]  /*51a0*/  USHF.R.U32.HI UR4, URZ, UR23, UR4 ;  /* 0x00000017ff047299 */ /* 0x000fe40008011604 */
[----:B------:R-:W-:Y:S02]  /*51b0*/  UIMAD.WIDE.U32 UR8, UR5, UR22, URZ ;  /* 0x00000016050872a5 */ /* 0x000fe4000f8e00ff */
[----:B------:R-:W-:Y:S04]  /*51c0*/  USEL UR10, UR6, UR4, !UP1 ;  /* 0x00000004060a7287 */ /* 0x000fe8000c800000 */
[----:B------:R-:W-:Y:S01]  /*51d0*/  UIADD3 UR11, UPT, UPT, -UR10, URZ, URZ ;  /* 0x000000ff0a0b7290 */ /* 0x000fe2000fffe1ff */
[----:B------:R-:W-:Y:S02]  /*51e0*/  @!UP0 UMOV UR4, UR9 ;  /* 0x0000000900048c82 */ /* 0x000fe40008000000 */
[----:B------:R-:W-:Y:S02]  /*51f0*/  @!UP0 USHF.R.U32.HI UR4, URZ, UR23, UR4 ;  /* 0x00000017ff048299 */ /* 0x000fe40008011604 */
[----:B------:R-:W-:Y:S02]  /*5200*/  UIMAD UR8, UR45, UR11, UR6 ;  /* 0x0000000b2d0872a4 */ /* 0x000fe4000f8e0206 */
[----:B------:R-:W-:Y:S02]  /*5210*/  @!UP0 USEL UR4, UR5, UR4, !UP1 ;  /* 0x0000000405048287 */ /* 0x000fe4000c800000 */
[----:B------:R-:W-:Y:S02]  /*5220*/  UISETP.NE.AND UP1, UPT, UR24, URZ, UPT ;  /* 0x000000ff1800728c */ /* 0x000fe4000bf25270 */
[----:B------:R-:W-:Y:S02]  /*5230*/  @!UP0 UIMAD UR8, UR7, UR8, UR4 ;  /* 0x00000008070882a4 */ /* 0x000fe4000f8e0204 */
[----:B------:R-:W-:Y:S02]  /*5240*/  @!UP0 UIADD3 UR9, UPT, UPT, UR10, -UR4, URZ ;  /* 0x800000040a098290 */ /* 0x000fe4000fffe0ff */
[----:B------:R-:W-:Y:S02]  /*5250*/  UIADD3 UR4, UPT, UPT, -UR5, URZ, URZ ;  /* 0x000000ff05047290 */ /* 0x000fe4000fffe1ff */
[----:B------:R-:W-:Y:S02]  /*5260*/  UIADD3 UR7, UPT, UPT, -UR6, URZ, URZ ;  /* 0x000000ff06077290 */ /* 0x000fe4000fffe1ff */
[----:B------:R-:W-:Y:S02]  /*5270*/  @!UP0 UIMAD UR6, UR9, UR45, UR5 ;  /* 0x0000002d090682a4 */ /* 0x000fe4000f8e0205 */
[----:B------:R-:W-:Y:S02]  /*5280*/  UIMAD UR14, UR15, UR4, UR14 ;  /* 0x000000040f0e72a4 */ /* 0x000fe4000f8e020e */
[----:B------:R-:W-:Y:S01]  /*5290*/  UIMAD UR13, UR42, UR7, UR13 ;  /* 0x000000072a0d72a4 */ /* 0x000fe2000f8e020d */
[----:B------:R-:W-:Y:S02]  /*52a0*/  @!UP0 UMOV UR5, UR8 ;  /* 0x0000000800058c82 */ /* 0x000fe40008000000 */
[----:B------:R-:W-:Y:S02]  /*52b0*/  UIMAD UR14, UR5, UR15, UR14 ;  /* 0x0000000f050e72a4 */ /* 0x000fe4000f8e020e */
[----:B------:R-:W-:Y:S11]  /*52c0*/  UIMAD UR13, UR6, UR42, UR13 ;  /* 0x0000002a060d72a4 */ /* 0x000ff6000f8e020d */
[----:B------:R-:W-:Y:S01]  /*52d0*/  @!UPT UIADD3 URZ, UPT, UPT, URZ, URZ, URZ ;  /* 0x000000fffffff290 */ /* 0x000fe2000fffe0ff */
.L_x_94:
[----:B------:R-:W3:Y:S01]  /*52e0*/  @!UP3 LDCU.128 UR8, c[0x0][0xf10] ;  /* 0x0001e200ff08b7ac */ /* 0x000ee20008000c00 */
[----:B------:R-:W-:Y:S02]  /*52f0*/  ISETP.NE.U32.AND P0, PT, RZ, UR38, PT ;  /* 0x00000026ff007c0c */ /* 0x000fe4000bf05070 */
[----:B------:R-:W-:Y:S02]  /*5300*/  SHF.L.U32 R4, R11, 0x1f, RZ ;  /* 0x0000001f0b047819 */ /* 0x000fe400000006ff */
[----:B------:R-:W-:Y:S01]  /*5310*/  ISETP.NE.AND.EX P0, PT, RZ, UR39, PT, P0 ;  /* 0x00000027ff007c0c */ /* 0x000fe2000bf05300 */
[----:B------:R-:W4:Y:S01]  /*5320*/  @!UP3 LDCU UR5, c[0x0][0xf0c] ;  /* 0x0001e180ff05b7ac */ /* 0x000f220008000800 */
[----:B------:R-:W-:Y:S02]  /*5330*/  USHF.L.U32 UR35, UR28, 0x7, URZ ;  /* 0x000000071c237899 */ /* 0x000fe400080006ff */
[----:B---3--:R-:W-:Y:S07]  /*5340*/  UIMAD.WIDE.U32 UR6, UR14, UR8, URZ ;  /* 0x000000080e0672a5 */ /* 0x008fee000f8e00ff */
[----:B------:R-:W-:Y:S01]  /*5350*/  @!UP3 UMOV UR4, UR7 ;  /* 0x000000070004bc82 */ /* 0x000fe20008000000 */
[----:B----4-:R-:W-:Y:S02]  /*5360*/  @!UP3 UISETP.NE.AND UP0, UPT, UR5, 0x1, UPT ;  /* 0x000000010500b88c */ /* 0x010fe4000bf05270 */
[----:B------:R-:W-:Y:S02]  /*5370*/  @!UP3 USHF.R.U32.HI UR4, URZ, UR9, UR4 ;  /* 0x00000009ff04b299 */ /* 0x000fe40008011604 */
[----:B------:R-:W-:Y:S02]  /*5380*/  UIMAD.WIDE.U32 UR6, UR13, UR11, URZ ;  /* 0x0000000b0d0672a5 */ /* 0x000fe4000f8e00ff */
[----:B------:R-:W-:Y:S02]  /*5390*/  @!UP3 USEL UR8, UR14, UR4, !UP0 ;  /* 0x000000040e08b287 */ /* 0x000fe4000c000000 */
[----:B------:R-:W-:Y:S03]  /*53a0*/  @!UP3 UISETP.NE.AND UP0, UPT, UR10, 0x1, UPT ;  /* 0x000000010a00b88c */ /* 0x000fe6000bf05270 */
[----:B------:R-:W-:Y:S01]  /*53b0*/  @!UP3 UMOV UR6, UR7 ;  /* 0x000000070006bc82 */ /* 0x000fe20008000000 */
[----:B------:R-:W-:Y:S01]  /*53c0*/  USHF.L.U32 UR7, UR20, 0x8, URZ ;  /* 0x0000000814077899 */ /* 0x000fe200080006ff */
[----:B------:R-:W3:Y:S02]  /*53d0*/  @!UP3 LDCU UR4, c[0x0][0xf20] ;  /* 0x0001e400ff04b7ac */ /* 0x000ee40008000800 */
[----:B---3--:R-:W-:Y:S04]  /*53e0*/  @!UP3 USHF.R.U32.HI UR6, URZ, UR4, UR6 ;  /* 0x00000004ff06b299 */ /* 0x008fe80008011606 */
[----:B------:R-:W-:Y:S04]  /*53f0*/  @!UP3 USEL UR6, UR13, UR6, !UP0 ;  /* 0x000000060d06b287 */ /* 0x000fe8000c000000 */
[----:B------:R-:W-:Y:S02]  /*5400*/  @!UP3 UIADD3 UR4, UPT, UPT, -UR8, UR6, URZ ;  /* 0x000000060804b290 */ /* 0x000fe4000fffe1ff */
[----:B------:R-:W-:Y:S02]  /*5410*/  @!UP3 UIADD3 UR6, UPT, UPT, UR8, -UR6, URZ ;  /* 0x800000060806b290 */ /* 0x000fe4000fffe0ff */
[----:B------:R-:W-:Y:S02]  /*5420*/  @!UP3 UIMAD UR14, UR4, UR5, UR14 ;  /* 0x00000005040eb2a4 */ /* 0x000fe4000f8e020e */
[----:B------:R-:W-:Y:S01]  /*5430*/  @!UP3 UIMAD UR13, UR6, UR10, UR13 ;  /* 0x0000000a060db2a4 */ /* 0x000fe2000f8e020d */
[----:B------:R-:W-:Y:S11]  /*5440*/  BRA.U UP4, `(.L_x_95) ;  /* 0x0000000104107547 */ /* 0x000ff6000b800000 */
[----:B-1----:R-:W-:Y:S04]  /*5450*/  MOV R0, UR52 ;  /* 0x0000003400007c02 */ /* 0x002fe80008000f00 */
[----:B------:R-:W-:Y:S04]  /*5460*/  SHF.L.U32 R5, R0, 0x1f, RZ ;  /* 0x0000001f00057819 */ /* 0x000fe800000006ff */
[----:B------:R-:W1:Y:S02]  /*5470*/  SYNCS.PHASECHK.TRANS64.TRYWAIT P1, [UR21+0xd8], R5 ;  /* 0x0000d805ff0075a7 */ /* 0x000e640008021115 */
[----:B-1----:R-:W-:Y:S05]  /*5480*/  @!P1 BRA `(.L_x_96) ;  /* 0x0000007800809947 */ /* 0x002fea0003800000 */
.L_x_95:
[----:B------:R-:W-:Y:S05]  /*5490*/  BRA.U !UP6, `(.L_x_97) ;  /* 0x000000010e387547 */ /* 0x000fea000b800000 */
[----:B------:R-:W-:Y:S01]  /*54a0*/  UPLOP3.LUT UP1, UPT, UPT, UPT, UP5, 0x80, 0x8 ;  /* 0x000000000008789c */ /* 0x000fe20003f2f050 */
[----:B-1----:R-:W-:Y:S01]  /*54b0*/  HFMA2 R0, -RZ, RZ, 0, 5.9604644775390625e-08 ;  /* 0x00000001ff007431 */ /* 0x002fe200000001ff */
[----:B------:R-:W1:Y:S01]  /*54c0*/  LDCU.64 UR8, c[0x0][0x358] ;  /* 0x00006b00ff0877ac */ /* 0x000e620008000a00 */
[----:B------:R-:W-:Y:S03]  /*54d0*/  IMAD.MOV.U32 R139, RZ, RZ, 0x1 ;  /* 0x00000001ff8b7424 */ /* 0x000fe600078e00ff */
[----:B------:R-:W-:Y:S05]  /*54e0*/  PLOP3.LUT P1, PT, PT, PT, UP1, 0x80, 0x8 ;  /* 0x000000000008781c */ /* 0x000fea0003f2f018 */
[----:B------:R-:W3:Y:S01]  /*54f0*/  @UP1 LDCU.64 UR4, c[0x0][0xc88] ;  /* 0x00019100ff0417ac */ /* 0x000ee20008000a00 */
[----:B------:R-:W-:Y:S07]  /*5500*/  @UP1 UIMAD UR6, UR44, UR38, URZ ;  /* 0x000000262c0612a4 */ /* 0x000fee000f8e02ff */
[----:B------:R-:W-:Y:S01]  /*5510*/  @!P1 PRMT R139, R0, 0x7610, R139 ;  /* 0x00007610008b9816 */ /* 0x000fe2000000008b */
[----:B---3--:R-:W-:Y:S06]  /*5520*/  @UP1 UIMAD.WIDE UR4, UR6, 0x4, UR4 ;  /* 0x00000004060418a5 */ /* 0x008fec000f8e0204 */
[----:B------:R-:W-:Y:S01]  /*5530*/  IMAD.U32 R6, RZ, RZ, UR4 ;  /* 0x00000004ff067e24 */ /* 0x000fe2000f8e00ff */
[----:B------:R-:W-:Y:S04]  /*5540*/  MOV R7, UR5 ;  /* 0x0000000500077c02 */ /* 0x000fe80008000f00 */
[----:B------:R-:W3:Y:S01]  /*5550*/  @!UP1 LDCU UR4, c[0x0][0xc80] ;  /* 0x00019000ff0497ac */ /* 0x000ee20008000800 */
[----:B-1---5:R4:W5:Y:S02]  /*5560*/  @P1 LDG.E R71, desc[UR8][R6.64] ;  /* 0x0000000806471981 */ /* 0x022964000c1e1900 */
[----:B---34-:R-:W-:Y:S07]  /*5570*/  @!P1 IMAD.U32 R71, RZ, RZ, UR4 ;  /* 0x00000004ff479e24 */ /* 0x018fee000f8e00ff */
.L_x_97:
[----:B-----5:R-:W-:Y:S01]  /*5580*/  @!P0 FSETP.EQ.AND P2, PT, R71, RZ, PT ;  /* 0x000000ff4700820b */ /* 0x020fe20003f42000 */
[----:B------:R-:W-:Y:S01]  /*5590*/  @!UPT UIADD3 URZ, UPT, UPT, URZ, URZ, URZ ;  /* 0x000000fffffff290 */ /* 0x000fe2000fffe0ff */
[----:B------:R-:W-:Y:S11]  /*55a0*/  @!P0 BRA `(.L_x_98) ;  /* 0x0000000000148947 */ /* 0x000ff60003800000 */
[----:B------:R-:W-:Y:S02]  /*55b0*/  LOP3.LUT P0, RZ, R139, 0xff, RZ, 0xc0, !PT ;  /* 0x000000ff8bff7812 */ /* 0x000fe4000780c0ff */
[----:B------:R-:W-:Y:S04]  /*55c0*/  PLOP3.LUT P2, PT, PT, PT, UP1, 0x80, 0x8 ;  /* 0x000000000008781c */ /* 0x000fe80003f4f018 */
[----:B------:R-:W-:Y:S07]  /*55d0*/  PLOP3.LUT P2, PT, P2, PT, PT, 0x8, 0x80 ;  /* 0x000000000080781c */ /* 0x000fee000174e170 */
[----:B------:R-:W-:Y:S11]  /*55e0*/  @P0 FSETP.EQ.AND P2, PT, R71, RZ, PT ;  /* 0x000000ff4700020b */ /* 0x000ff60003f42000 */
[----:B------:R-:W-:Y:S02]  /*55f0*/  @!UPT UIADD3 URZ, UPT, UPT, URZ, URZ, URZ ;  /* 0x000000fffffff290 */ /* 0x000fe4000fffe0ff */
.L_x_98:
[----:B------:R-:W3:Y:S01]  /*5600*/  SYNCS.PHASECHK.TRANS64.TRYWAIT P0, [UR21+0xb0], R4 ;  /* 0x0000b004ff0075a7 */ /* 0x000ee20008001115 */
[----:B------:R-:W-:Y:S04]  /*5610*/  ELECT P1, URZ, PT ;  /* 0x0000000000ff782f */ /* 0x000fe80003820000 */
[----:B------:R-:W-:Y:S01]  /*5620*/  PLOP3.LUT P1, PT, P2, P1, PT, 0xf2, 0x2f ;  /* 0x00000000002f781c */ /* 0x000fe20001723e72 */
[----:B------:R-:W-:Y:S01]  /*5630*/  @!UPT UIADD3 URZ, UPT, UPT, URZ, URZ, URZ ;  /* 0x000000fffffff290 */ /* 0x000fe2000fffe0ff */
[----:B---3--:R-:W-:Y:S11]  /*5640*/  @!P0 BRA `(.L_x_99) ;  /* 0x0000007800288947 */ /* 0x008ff60003800000 */
.L_x_195:
[----:B------:R-:W-:Y:S01]  /*5650*/  @!P1 IADD3 R2, P0, PT, R12, 0x980, RZ ;  /* 0x000009800c029810 */ /* 0x000fe20007f1e0ff */
[----:B------:R-:W-:Y:S01]  /*5660*/  ULOP3.LUT UR4, UR29, 0x1, URZ, 0xc0, !UPT ;  /* 0x000000011d047892 */ /* 0x000fe2000f8ec0ff */
[----:B------:R-:W-:Y:S02]  /*5670*/  VOTEU.ALL UP0, P1 ;  /* 0x0000000000ff7886 */ /* 0x000fe40000800000 */
[----:B------:R-:W-:Y:S01]  /*5680*/  @!P1 R2UR UR6, R2 ;  /* 0x00000000020692ca */ /* 0x000fe200000e0000 */
[----:B-1----:R-:W-:Y:S01]  /*5690*/  @!P1 IMAD.X R0, RZ, RZ, R13, P0 ;  /* 0x000000ffff009224 */ /* 0x002fe200000e060d */
[----:B------:R-:W-:Y:S01]  /*56a0*/  UMOV UR10, 0x0 ;  /* 0x00000000000a7882 */ /* 0x000fe20000000000 */
[----:B------:R-:W-:Y:S01]  /*56b0*/  ISETP.NE.AND P0, PT, RZ, UR4, !P1 ;  /* 0x00000004ff007c0c */ /* 0x000fe2000cf05270 */
[----:B------:R-:W-:Y:S02]  /*56c0*/  @!UP0 UIADD3 UR8, UPT, UPT, UR7, 0xc0, URZ ;  /* 0x000000c007088890 */ /* 0x000fe4000fffe0ff */
[----:B------:R-:W-:Y:S01]  /*56d0*/  @!P1 R2UR UR5, R0 ;  /* 0x00000000000592ca */ /* 0x000fe200000e0000 */
[----:B------:R-:W-:Y:S01]  /*56e0*/  @!UP0 UIADD3 UR32, UPT, UPT, UR21, 0x400, URZ ;  /* 0x0000040015208890 */ /* 0x000fe2000fffe0ff */
[----:B------:R-:W-:Y:S02]  /*56f0*/  VOTEU.ALL UP0, P1 ;  /* 0x0000000000ff7886 */ /* 0x000fe40000800000 */
[----:B------:R-:W-:Y:S01]  /*5700*/  @!P1 IMAD.U32 R0, RZ, RZ, UR8 ;  /* 0x00000008ff009e24 */ /* 0x000fe2000f8e00ff */
[----:B------:R-:W-:Y:S01]  /*5710*/  UMOV UR11, 0x10000000 ;  /* 0x10000000000b7882 */ /* 0x000fe20000000000 */
[----:B------:R-:W-:Y:S01]  /*5720*/  UMOV UR36, UR44 ;  /* 0x0000002c00247c82 */ /* 0x000fe20008000000 */
[----:B------:R-:W-:Y:S03]  /*5730*/  IMAD.U32 R6, RZ, RZ, UR6 ;  /* 0x00000006ff067e24 */ /* 0x000fe6000f8e00ff */
[----:B------:R-:W-:Y:S01]  /*5740*/  @P0 IMAD R0, RZ, RZ, UR7 ;  /* 0x00000007ff000e24 */ /* 0x000fe2000f8e02ff */
[----:B------:R-:W-:Y:S02]  /*5750*/  PLOP3.LUT P0, PT, P1, PT, PT, 0x8, 0x80 ;  /* 0x000000000080781c */ /* 0x000fe40000f0e170 */
[----:B------:R-:W-:Y:S01]  /*5760*/  IMAD.U32 R7, RZ, RZ, UR5 ;  /* 0x00000005ff077e24 */ /* 0x000fe2000f8e00ff */
[----:B------:R-:W-:Y:S10]  /*5770*/  @!P1 R2UR UR8, R6 ;  /* 0x00000000060892ca */ /* 0x000ff400000e0000 */
[----:B------:R-:W-:Y:S01]  /*5780*/  @P0 R2UR.BROADCAST UR34, R0 ;  /* 0x00000000002202ca */ /* 0x000fe200008e0000 */
[----:B------:R-:W-:Y:S01]  /*5790*/  @!P1 IMAD.MOV.U32 R0, RZ, RZ, 0x4000 ;  /* 0x00004000ff009424 */ /* 0x000fe200078e00ff */
[----:B------:R-:W-:Y:S11]  /*57a0*/  @!P1 R2UR UR9, R7 ;  /* 0x00000000070992ca */ /* 0x000ff600000e0000 */
[----:B------:R-:W-:Y:S02]  /*57b0*/  @!UPT UIADD3 URZ, UPT, UPT, URZ, URZ, URZ ;  /* 0x000000fffffff290 */ /* 0x000fe4000fffe0ff */
[----:B------:R1:W-:Y:S01]  /*57c0*/  @!UP0 UTMALDG.3D [UR32], [UR8], desc[UR10] ;  /* 0x00000a20080085b4 */ /* 0x0003e20008011000 */
[----:B------:R1:W-:Y:S01]  /*57d0*/  @!P1 SYNCS.ARRIVE.TRANS64.RED.A0TR RZ, [UR21+0x90], R0 ;  /* 0x00009000ffff99a7 */ /* 0x0003e20008300415 */
[----:B------:R-:W-:Y:S01]  /*57e0*/  SYNCS.ARRIVE.TRANS64.RED.A1T0 RZ, [UR49], RZ ;  /* 0x000000ffffff79a7 */ /* 0x000fe20008100431 */
[----:B------:R-:W3:Y:S02]  /*57f0*/  SYNCS.PHASECHK.TRANS64.TRYWAIT P0, [UR21+0xb8], R4 ;  /* 0x0000b804ff0075a7 */ /* 0x000ee40008001115 */
[----:B-1-3--:R-:W-:Y:S05]  /*5800*/  @!P0 BRA `(.L_x_100) ;  /* 0x0000007400d08947 */ /* 0x00afea0003800000 */
.L_x_197:
[----:B------:R-:W-:Y:S01]  /*5810*/  VOTEU.ALL UP0, P1 ;  /* 0x0000000000ff7886 */ /* 0x000fe20000800000 */
[----:B------:R-:W-:Y:S01]  /*5820*/  @!P1 IADD3 R2, P0, PT, R12, 0x980, RZ ;  /* 0x000009800c029810 */ /* 0x000fe20007f1e0ff */
[----:B------:R-:W-:Y:S01]  /*5830*/  UMOV UR10, 0x0 ;  /* 0x00000000000a7882 */ /* 0x000fe20000000000 */
[----:B------:R-:W-:Y:S01]  /*5840*/  UMOV UR11, 0x10000000 ;  /* 0x10000000000b7882 */ /* 0x000fe20000000000 */
[----:B------:R-:W-:Y:S01]  /*5850*/  UMOV UR27, UR35 ;  /* 0x00000023001b7c82 */ /* 0x000fe20008000000 */
[----:B------:R-:W-:Y:S01]  /*5860*/  @!UP0 UIMAD UR5, UR4, -0x40, UR7 ;  /* 0xffffffc0040588a4 */ /* 0x000fe2000f8e0207 */
[----:B------:R-:W-:Y:S01]  /*5870*/  @!P1 IMAD.X R0, RZ, RZ, R13, P0 ;  /* 0x000000ffff009224 */ /* 0x000fe200000e060d */
[----:B------:R-:W-:Y:S01]  /*5880*/  @!P1 R2UR UR6, R2 ;  /* 0x00000000020692ca */ /* 0x000fe200000e0000 */
[----:B------:R-:W-:Y:S02]  /*5890*/  @!UP0 UIADD3 UR24, UPT, UPT, UR21, 0x4400, URZ ;  /* 0x0000440015188890 */ /* 0x000fe4000fffe0ff */
[----:B------:R-:W-:Y:S02]  /*58a0*/  @!UP0 UIADD3 UR26, UPT, UPT, UR5, 0x80, URZ ;  /* 0x00000080051a8890 */ /* 0x000fe4000fffe0ff */
[----:B------:R-:W-:Y:S01]  /*58b0*/  @!P1 R2UR UR5, R0 ;  /* 0x00000000000592ca */ /* 0x000fe200000e0000 */
[----:B------:R-:W-:Y:S01]  /*58c0*/  VOTEU.ALL UP0, P1 ;  /* 0x0000000000ff7886 */ /* 0x000fe20000800000 */
[----:B------:R-:W-:Y:S01]  /*58d0*/  @!P1 IMAD.MOV.U32 R0, RZ, RZ, 0x4000 ;  /* 0x00004000ff009424 */ /* 0x000fe200078e00ff */
[----:B------:R-:W-:Y:S05]  /*58e0*/  UMOV UR28, UR44 ;  /* 0x0000002c001c7c82 */ /* 0x000fea0008000000 */
[----:B------:R-:W-:Y:S05]  /*58f0*/  IMAD.U32 R6, RZ, RZ, UR6 ;  /* 0x00000006ff067e24 */ /* 0x000fea000f8e00ff */
[----:B------:R-:W-:Y:S01]  /*5900*/  IMAD.U32 R7, RZ, RZ, UR5 ;  /* 0x00000005ff077e24 */ /* 0x000fe2000f8e00ff */
[----:B------:R-:W-:Y:S04]  /*5910*/  @!P1 R2UR UR8, R6 ;  /* 0x00000000060892ca */ /* 0x000fe800000e0000 */
[----:B------:R-:W-:Y:S11]  /*5920*/  @!P1 R2UR UR9, R7 ;  /* 0x00000000070992ca */ /* 0x000ff600000e0000 */
[----:B------:R-:W-:Y:S02]  /*5930*/  @!UPT UIADD3 URZ, UPT, UPT, URZ, URZ, URZ ;  /* 0x000000fffffff290 */ /* 0x000fe4000fffe0ff */
[----:B------:R3:W-:Y:S01]  /*5940*/  @!UP0 UTMALDG.3D [UR24], [UR8], desc[UR10] ;  /* 0x00000a18080085b4 */ /* 0x0007e20008011000 */
[----:B------:R3:W-:Y:S01]  /*5950*/  @!P1 SYNCS.ARRIVE.TRANS64.RED.A0TR RZ, [UR21+0x98], R0 ;  /* 0x00009800ffff99a7 */ /* 0x0007e20008300415 */
[----:B------:R-:W-:Y:S01]  /*5960*/  SYNCS.ARRIVE.TRANS64.RED.A1T0 RZ, [UR48], RZ ;  /* 0x000000ffffff79a7 */ /* 0x000fe20008100430 */
[----:B------:R-:W4:Y:S02]  /*5970*/  SYNCS.PHASECHK.TRANS64.TRYWAIT P0, [UR21+0xc0], R4 ;  /* 0x0000c004ff0075a7 */ /* 0x000f240008001115 */
[----:B---34-:R-:W-:Y:S05]  /*5980*/  @!P0 BRA `(.L_x_101) ;  /* 0x0000007400888947 */ /* 0x018fea0003800000 */
.L_x_199:
[----:B------:R-:W-:Y:S01]  /*5990*/  VOTEU.ALL UP0, P1 ;  /* 0x0000000000ff7886 */ /* 0x000fe20000800000 */
[----:B------:R-:W-:Y:S01]  /*59a0*/  @!P1 IADD3 R2, P0, PT, R12, 0x980, RZ ;  /* 0x000009800c029810 */ /* 0x000fe20007f1e0ff */
[----:B------:R-:W-:Y:S01]  /*59b0*/  UMOV UR10, 0x0 ;  /* 0x00000000000a7882 */ /* 0x000fe20000000000 */
[----:B------:R-:W-:Y:S01]  /*59c0*/  UMOV UR11, 0x10000000 ;  /* 0x10000000000b7882 */ /* 0x000fe20000000000 */
[----:B------:R-:W-:Y:S01]  /*59d0*/  UMOV UR19, UR35 ;  /* 0x0000002300137c82 */ /* 0x000fe20008000000 */
[----:B------:R-:W-:Y:S01]  /*59e0*/  @!UP0 ULEA UR5, UR4, UR7, 0x6 ;  /* 0x0000000704058291 */ /* 0x000fe2000f8e30ff */
        /* <DEDUP_REMOVED lines=18> */
.L_x_201:
[----:B------:R-:W-:Y:S01]  /*5b10*/  @!P1 IADD3 R2, P0, PT, R12, 0x980, RZ ;  /* 0x000009800c029810 */ /* 0x000fe20007f1e0ff */
[----:B------:R-:W-:Y:S01]  /*5b20*/  UMOV UR11, UR35 ;  /* 0x00000023000b7c82 */ /* 0x000fe20008000000 */
[----:B------:R-:W-:Y:S01]  /*5b30*/  R2UR UR18, R141 ;  /* 0x000000008d1272ca */ /* 0x000fe200000e0000 */
[----:B------:R-:W-:Y:S01]  /*5b40*/  UMOV UR12, UR44 ;  /* 0x0000002c000c7c82 */ /* 0x000fe20008000000 */
[----:B------:R-:W-:Y:S01]  /*5b50*/  @!P1 R2UR UR6, R2 ;  /* 0x00000000020692ca */ /* 0x000fe200000e0000 */
[----:B------:R-:W-:Y:S01]  /*5b60*/  @!P1 IMAD.X R0, RZ, RZ, R13, P0 ;  /* 0x000000ffff009224 */ /* 0x000fe200000e060d */
[----:B------:R-:W-:Y:S01]  /*5b70*/  ISETP.NE.OR P0, PT, RZ, UR4, P1 ;  /* 0x00000004ff007c0c */ /* 0x000fe20008f05670 */
[----:B------:R-:W-:Y:S01]  /*5b80*/  VOTEU.ALL UP0, P1 ;  /* 0x0000000000ff7886 */ /* 0x000fe20000800000 */
[----:B------:R-:W-:Y:S01]  /*5b90*/  VIADD R10, R10, 0x1 ;  /* 0x000000010a0a7836 */ /* 0x000fe20000000000 */
[----:B------:R-:W-:Y:S01]  /*5ba0*/  R2UR UR16, R142 ;  /* 0x000000008e1072ca */ /* 0x000fe200000e0000 */
[----:B------:R-:W-:Y:S01]  /*5bb0*/  UIADD3 UR29, UPT, UPT, UR29, 0x1, URZ ;  /* 0x000000011d1d7890 */ /* 0x000fe2000fffe0ff */
[----:B------:R-:W-:Y:S01]  /*5bc0*/  @!P1 R2UR UR5, R0 ;  /* 0x00000000000592ca */ /* 0x000fe200000e0000 */
[----:B------:R-:W-:Y:S01]  /*5bd0*/  @!UP0 UIADD3 UR10, UPT, UPT, UR7, 0xc0, URZ ;  /* 0x000000c0070a8890 */ /* 0x000fe2000fffe0ff */
[----:B------:R-:W-:Y:S01]  /*5be0*/  LOP3.LUT R11, R11, 0x1, RZ, 0x3c, !PT ;  /* 0x000000010b0b7812 */ /* 0x000fe200078e3cff */
[----:B------:R-:W-:Y:S02]  /*5bf0*/  @!UP0 UIADD3 UR8, UPT, UPT, UR21, 0xc400, URZ ;  /* 0x0000c40015088890 */ /* 0x000fe4000fffe0ff */
[----:B------:R-:W-:Y:S01]  /*5c00*/  @!UP0 UIADD3 UR9, UPT, UPT, UR21, 0xa8, URZ ;  /* 0x000000a815098890 */ /* 0x000fe2000fffe0ff */
[----:B-1----:R-:W-:Y:S01]  /*5c10*/  IMAD.U32 R4, RZ, RZ, UR6 ;  /* 0x00000006ff047e24 */ /* 0x002fe2000f8e00ff */
[----:B------:R-:W-:Y:S01]  /*5c20*/  VOTEU.ALL UP0, P1 ;  /* 0x0000000000ff7886 */ /* 0x000fe20000800000 */
[----:B------:R-:W-:Y:S01]  /*5c30*/  @!P1 IMAD.U32 R0, RZ, RZ, UR10 ;  /* 0x0000000aff009e24 */ /* 0x000fe2000f8e00ff */
[----:B------:R-:W-:Y:S01]  /*5c40*/  UMOV UR6, 0x0 ;  /* 0x0000000000067882 */ /* 0x000fe20000000000 */
[----:B------:R-:W-:Y:S01]  /*5c50*/  @!P0 IMAD R0, RZ, RZ, UR7 ;  /* 0x00000007ff008e24 */ /* 0x000fe2000f8e02ff */
[----:B------:R-:W-:Y:S01]  /*5c60*/  @!P1 R2UR UR4, R4 ;  /* 0x00000000040492ca */ /* 0x000fe200000e0000 */
[----:B------:R-:W-:Y:S01]  /*5c70*/  UMOV UR7, 0x10000000 ;  /* 0x1000000000077882 */ /* 0x000fe20000000000 */
[----:B------:R-:W-:Y:S01]  /*5c80*/  IMAD.U32 R5, RZ, RZ, UR5 ;  /* 0x00000005ff057e24 */ /* 0x000fe2000f8e00ff */
[----:B------:R-:W-:Y:S01]  /*5c90*/  PLOP3.LUT P0, PT, P1, PT, PT, 0x8, 0x80 ;  /* 0x000000000080781c */ /* 0x000fe20000f0e170 */
[----:B------:R-:W-:Y:S11]  /*5ca0*/  UIADD3 UR20, UPT, UPT, UR13, UR18, URZ ;  /* 0x000000120d147290 */ /* 0x000ff6000fffe0ff */
[----:B------:R-:W-:Y:S01]  /*5cb0*/  @!UPT UIADD3 URZ, UPT, UPT, URZ, URZ, URZ ;  /* 0x000000fffffff290 */ /* 0x000fe2000fffe0ff */
[----:B------:R-:W-:Y:S01]  /*5cc0*/  @P0 R2UR.BROADCAST UR10, R0 ;  /* 0x00000000000a02ca */ /* 0x000fe200008e0000 */
[----:B------:R-:W-:Y:S01]  /*5cd0*/  UIADD3 UR28, UPT, UPT, UR14, UR16, URZ ;  /* 0x000000100e1c7290 */ /* 0x000fe2000fffe0ff */
[----:B------:R-:W-:Y:S01]  /*5ce0*/  @!P1 R2UR UR5, R5 ;  /* 0x00000000050592ca */ /* 0x000fe200000e0000 */
[----:B------:R-:W-:Y:S01]  /*5cf0*/  UMOV UR44, UR30 ;  /* 0x0000001e002c7c82 */ /* 0x000fe20008000000 */
[C---:B------:R-:W-:Y:S01]  /*5d00*/  ISETP.NE.AND P0, PT, R10.reuse, 0x2, PT ;  /* 0x000000020a00780c */ /* 0x040fe20003f05270 */
[----:B------:R-:W-:Y:S03]  /*5d10*/  UPLOP3.LUT UP4, UPT, UPT, UPT, UPT, 0x80, 0x8 ;  /* 0x000000000008789c */ /* 0x000fe60003f8f070 */
[----:B------:R-:W-:Y:S02]  /*5d20*/  SEL R0, RZ, 0x1, P0 ;  /* 0x00000001ff007807 */ /* 0x000fe40000000000 */
[----:B------:R-:W-:Y:S02]  /*5d30*/  SEL R10, R10, RZ, P0 ;  /* 0x000000ff0a0a7207 */ /* 0x000fe40000000000 */
[----:B------:R-:W-:Y:S03]  /*5d40*/  LOP3.LUT R9, R9, R0, RZ, 0x3c, !PT ;  /* 0x0000000009097212 */ /* 0x000fe600078e3cff */
[----:B------:R1:W-:Y:S01]  /*5d50*/  @!UP0 UTMALDG.3D [UR8], [UR4], desc[UR6] ;  /* 0x00000608040085b4 */ /* 0x0003e20008011000 */
[----:B------:R1:W-:Y:S01]  /*5d60*/  @!P1 SYNCS.ARRIVE.TRANS64.RED.A0TR RZ, [UR21+0xa8], R3 ;  /* 0x0000a803ffff99a7 */ /* 0x0003e20008300415 */
[----:B------:R-:W-:Y:S01]  /*5d70*/  SYNCS.ARRIVE.TRANS64.RED.A1T0 RZ, [UR46], RZ ;  /* 0x000000ffffff79a7 */ /* 0x000fe2000810042e */
[----:B------:R-:W-:Y:S05]  /*5d80*/  BRA.U UP2, `(.L_x_103) ;  /* 0xfffffff102187547 */ /* 0x000fea000b83ffff */
[----:B-1----:R-:W-:-:S04]  /*5d90*/  SHF.L.U32 R3, R11, 0x1f, RZ ;  /* 0x0000001f0b037819 */ /* 0x002fc800000006ff */
[----:B------:R-:W1:Y:S02]  /*5da0*/  SYNCS.PHASECHK.TRANS64.TRYWAIT P0, [UR21+0xb0], R3 ;  /* 0x0000b003ff0075a7 */ /* 0x000e640008001115 */
[----:B-1----:R-:W-:Y:S05]  /*5db0*/  @!P0 BRA `(.L_x_104) ;  /* 0x0000007000ac8947 */ /* 0x002fea0003800000 */
.L_x_203:
[----:B------:R-:W3:Y:S02]  /*5dc0*/  SYNCS.PHASECHK.TRANS64.TRYWAIT P0, [UR21+0xb8], R3 ;  /* 0x0000b803ff0075a7 */ /* 0x000ee40008001115 */
[----:B---3--:R-:W-:Y:S05]  /*5dd0*/  @!P0 BRA `(.L_x_105) ;  /* 0x0000007000bc8947 */ /* 0x008fea0003800000 */
.L_x_205:
[----:B------:R-:W3:Y:S02]  /*5de0*/  SYNCS.PHASECHK.TRANS64.TRYWAIT P0, [UR21+0xc0], R3 ;  /* 0x0000c003ff0075a7 */ /* 0x000ee40008001115 */
[----:B---3--:R-:W-:Y:S05]  /*5df0*/  @!P0 BRA `(.L_x_106) ;  /* 0x0000007000cc8947 */ /* 0x008fea0003800000 */
.L_x_207:
[----:B-1----:R-:W-:-:S07]  /*5e00*/  MOV R0, UR21 ;  /* 0x0000001500007c02 */ /* 0x002fce0008000f00 */
.L_x_107:
[----:B-1----:R-:W-:-:S04]  /*5e10*/  SHF.L.U32 R3, R11, 0x1f, RZ ;  /* 0x0000001f0b037819 */ /* 0x002fc800000006ff */
[----:B------:R1:W3:Y:S03]  /*5e20*/  SYNCS.PHASECHK.TRANS64.TRYWAIT P0, [R0+URZ+0xc8], R3 ;  /* 0x0000c803000075a7 */ /* 0x0002e600080011ff */
[----:B---3--:R-:W-:Y:S05]  /*5e30*/  @!P0 NANOSLEEP.SYNCS 0x989680 ;  /* 0x009896800000895d */ /* 0x008fea0003900000 */
[----:B------:R-:W3:Y:S02]  /*5e40*/  @!P0 SYNCS.PHASECHK.TRANS64 P0, [R0+URZ+0xc8], R3 ;  /* 0x0000c803000085a7 */ /* 0x000ee400080010ff */
[----:B--23--:R-:W-:Y:S05]  /*5e50*/  @P0 EXIT ;  /* 0x000000000000094d */ /* 0x00cfea0003800000 */
[----:B------:R-:W-:Y:S05]  /*5e60*/  BRA `(.L_x_107) ;  /* 0xfffffffc00e87947 */ /* 0x000fea000383ffff */
.L_x_92:
[----:B------:R-:W-:-:S06]  /*5e70*/  UISETP.GE.AND UP0, UPT, UR21, 0x4, UPT ;  /* 0x000000041500788c */ /* 0x000fcc000bf06270 */
[----:B------:R-:W-:-:S13]  /*5e80*/  PLOP3.LUT P0, PT, PT, PT, UP0, 0x80, 0x8 ;  /* 0x000000000008781c */ /* 0x000fda0003f0f008 */
[----:B------:R-:W-:Y:S05]  /*5e90*/  @!P0 EXIT ;  /* 0x000000000000894d */ /* 0x000fea0003800000 */
[----:B------:R-:W1:Y:S08]  /*5ea0*/  S2UR UR4, SR_CgaCtaId ;  /* 0x00000000000479c3 */ /* 0x000e700000008800 */
[----:B------:R-:W-:Y:S01]  /*5eb0*/  BAR.SYNC.DEFER_BLOCKING 0x6, 0xa0 ;  /* 0x0182800000007b1d */ /* 0x000fe20000010000 */
[C---:B------:R-:W-:Y:S01]  /*5ec0*/  IMAD.SHL.U32 R0, R152.reuse, 0x40, RZ ;  /* 0x0000004098007824 */ /* 0x040fe200078e00ff */
[C---:B------:R-:W-:Y:S01]  /*5ed0*/  LOP3.LUT R138, R152.reuse, 0x1, RZ, 0xc0, !PT ;  /* 0x00000001988a7812 */ /* 0x040fe200078ec0ff */
[----:B------:R-:W-:-:S02]  /*5ee0*/  IMAD.SHL.U32 R133, R152, 0x8, RZ ;  /* 0x0000000898857824 */ /* 0x000fc400078e00ff */
[----:B------:R-:W-:Y:S02]  /*5ef0*/  HFMA2 R151, -RZ, RZ, 0, 1.1920928955078125e-07 ;  /* 0x00000002ff977431 */ /* 0x000fe400000001ff */
[----:B------:R-:W-:Y:S01]  /*5f00*/  IMAD.U32 R2, R152, 0x10000, RZ ;  /* 0x0001000098027824 */ /* 0x000fe200078e00ff */
[----:B------:R-:W-:Y:S01]  /*5f10*/  UMOV UR46, 0x400 ;  /* 0x00000400002e7882 */ /* 0x000fe20000000000 */
[----:B------:R-:W2:Y:S01]  /*5f20*/  LDC.64 R136, c[0x0][0xcb0] ;  /* 0x00032c00ff887b82 */ /* 0x000ea20000000a00 */
[----:B------:R-:W-:Y:S01]  /*5f30*/  LOP3.LUT R4, R0, 0x1c0, RZ, 0xc0, !PT ;  /* 0x000001c000047812 */ /* 0x000fe200078ec0ff */
[----:B------:R-:W-:Y:S01]  /*5f40*/  IMAD.MOV.U32 R150, RZ, RZ, 0x4 ;  /* 0x00000004ff967424 */ /* 0x000fe200078e00ff */
[----:B------:R-:W-:Y:S01]  /*5f50*/  ISETP.NE.U32.AND P0, PT, R138, 0x1, PT ;  /* 0x000000018a00780c */ /* 0x000fe20003f05070 */
[----:B------:R-:W-:Y:S01]  /*5f60*/  IMAD.MOV.U32 R149, RZ, RZ, 0x1 ;  /* 0x00000001ff957424 */ /* 0x000fe200078e00ff */
[----:B------:R-:W-:Y:S01]  /*5f70*/  LOP3.LUT R133, R4, 0x38, R133, 0xf8, !PT ;  /* 0x0000003804857812 */ /* 0x000fe200078ef885 */
[----:B------:R-:W-:Y:S01]  /*5f80*/  IMAD.MOV.U32 R146, RZ, RZ, RZ ;  /* 0x000000ffff927224 */ /* 0x000fe200078e00ff */
[----:B------:R-:W-:Y:S01]  /*5f90*/  LOP3.LUT R2, R2, 0x600000, RZ, 0xc0, !PT ;  /* 0x0060000002027812 */ /* 0x000fe200078ec0ff */
[----:B------:R-:W3:Y:S01]  /*5fa0*/  LDC.64 R134, c[0x0][0xca8] ;  /* 0x00032a00ff867b82 */ /* 0x000ee20000000a00 */
[----:B------:R-:W-:Y:S01]  /*5fb0*/  R2P PR, R152, 0x6 ;  /* 0x0000000698007804 */ /* 0x000fe20000000000 */
[----:B------:R-:W4:Y:S01]  /*5fc0*/  LDCU UR62, c[0x0][0x370] ;  /* 0x00006e00ff3e77ac */ /* 0x000f220008000800 */
[----:B------:R-:W-:-:S02]  /*5fd0*/  LOP3.LUT R133, R133, 0x1e00, R0, 0xf8, !PT ;  /* 0x00001e0085857812 */ /* 0x000fc400078ef800 */
[----:B------:R-:W-:Y:S01]  /*5fe0*/  P2R R0, PR, RZ, 0x1 ;  /* 0x00000001ff007803 */ /* 0x000fe20000000000 */
[----:B------:R-:W-:Y:S01]  /*5ff0*/  UMOV UR38, URZ ;  /* 0x000000ff00267c82 */ /* 0x000fe20008000000 */
[----:B------:R-:W-:Y:S01]  /*6000*/  LOP3.LUT R152, R152, 0x60, RZ, 0xc0, !PT ;  /* 0x0000006098987812 */ /* 0x000fe200078ec0ff */
[----:B-1----:R-:W-:Y:S01]  /*6010*/  ULEA UR46, UR4, UR46, 0x18 ;  /* 0x0000002e042e7291 */ /* 0x002fe2000f8ec0ff */
[----:B------:R-:W-:Y:S01]  /*6020*/  MOV R148, RZ ;  /* 0x000000ff00947202 */ /* 0x000fe20000000f00 */
[----:B------:R-:W1:Y:S01]  /*6030*/  LDCU.64 UR4, c[0x0][0xc90] ;  /* 0x00019200ff0477ac */ /* 0x000e620008000a00 */
[----:B------:R-:W-:Y:S02]  /*6040*/  SEL R151, R151, 0xfffffffe, !P1 ;  /* 0xfffffffe97977807 */ /* 0x000fe40004800000 */
[----:B------:R-:W-:Y:S01]  /*6050*/  SEL R150, R150, 0xfffffffc, !P2 ;  /* 0xfffffffc96967807 */ /* 0x000fe20005000000 */
[----:B------:R-:W2:Y:S03]  /*6060*/  LDCU UR41, c[0x0][0xf0c] ;  /* 0x0001e180ff2977ac */ /* 0x000ea60008000800 */
[----:B------:R-:W4:Y:S01]  /*6070*/  LDS R3, [UR46+0x160] ;  /* 0x0001602eff037984 */ /* 0x000f220008000800 */
[----:B------:R-:W2:Y:S01]  /*6080*/  LDCU UR40, c[0x0][0xf30] ;  /* 0x0001e600ff2877ac */ /* 0x000ea20008000800 */
[----:B------:R-:W2:Y:S01]  /*6090*/  LDCU.64 UR60, c[0x0][0xc88] ;  /* 0x00019100ff3c77ac */ /* 0x000ea20008000a00 */
[----:B------:R-:W2:Y:S01]  /*60a0*/  LDCU.64 UR42, c[0x0][0xf28] ;  /* 0x0001e500ff2a77ac */ /* 0x000ea20008000a00 */
[----:B-1----:R-:W-:Y:S01]  /*60b0*/  IMAD.U32 R153, RZ, RZ, UR5 ;  /* 0x00000005ff997e24 */ /* 0x002fe2000f8e00ff */
[----:B------:R-:W-:Y:S01]  /*60c0*/  UIADD3 UR5, UPT, UPT, UR46, 0x108, URZ ;  /* 0x000001082e057890 */ /* 0x000fe2000fffe0ff */
[----:B------:R-:W-:Y:S01]  /*60d0*/  IMAD.U32 R154, RZ, RZ, UR4 ;  /* 0x00000004ff9a7e24 */ /* 0x000fe2000f8e00ff */
[----:B------:R-:W-:-:S02]  /*60e0*/  UIADD3 UR4, UPT, UPT, UR46, 0x400, URZ ;  /* 0x000004002e047890 */ /* 0x000fc4000fffe0ff */
[----:B------:R-:W-:Y:S01]  /*60f0*/  ULOP3.LUT UR5, UR5, 0xfefffff8, URZ, 0xc0, !UPT ;  /* 0xfefffff805057892 */ /* 0x000fe2000f8ec0ff */
[----:B------:R-:W1:Y:S03]  /*6100*/  LDCU.128 UR56, c[0x0][0xf10] ;  /* 0x0001e200ff3877ac */ /* 0x000e660008000c00 */
[----:B------:R-:W-:Y:S02]  /*6110*/  IMAD.U32 R144, RZ, RZ, UR4 ;  /* 0x00000004ff907e24 */ /* 0x000fe4000f8e00ff */
[----:B------:R-:W-:Y:S01]  /*6120*/  IMAD.U32 R155, RZ, RZ, UR5 ;  /* 0x00000005ff9b7e24 */ /* 0x000fe2000f8e00ff */
[----:B------:R-:W1:Y:S01]  /*6130*/  LDCU UR55, c[0x0][0x374] ;  /* 0x00006e80ff3777ac */ /* 0x000e620008000800 */
[----:B------:R-:W-:Y:S01]  /*6140*/  UMOV UR54, URZ ;  /* 0x000000ff00367c82 */ /* 0x000fe20008000000 */
[----:B------:R-:W-:Y:S01]  /*6150*/  UMOV UR52, URZ ;  /* 0x000000ff00347c82 */ /* 0x000fe20008000000 */
[----:B--234-:R-:W-:-:S07]  /*6160*/  IMAD.IADD R2, R3, 0x1, R2 ;  /* 0x0000000103027824 */ /* 0x01cfce00078e0202 */
.L_x_152:
[----:B-1----:R-:W-:Y:S02]  /*6170*/  LEA R8, R146, UR46, 0x3 ;  /* 0x0000002e92087c11 */ /* 0x002fe4000f8e18ff */
[----:B------:R-:W-:Y:S02]  /*6180*/  SHF.L.U32 R3, R148, 0x1f, RZ ;  /* 0x0000001f94037819 */ /* 0x000fe400000006ff */
[----:B------:R-:W-:Y:S02]  /*6190*/  LEA R5, R146, UR46, 0x4 ;  /* 0x0000002e92057c11 */ /* 0x000fe4000f8e20ff */
[----:B--2---:R-:W2:Y:S02]  /*61a0*/  SYNCS.PHASECHK.TRANS64.TRYWAIT P0, [R8+URZ+0xe0], R3 ;  /* 0x0000e003080075a7 */ /* 0x004ea400080011ff */
[----:B--2---:R-:W-:Y:S05]  /*61b0*/  @!P0 BRA `(.L_x_108) ;  /* 0x0000006c00f48947 */ /* 0x004fea0003800000 */
.L_x_208:
[----:B------:R-:W3:Y:S01]  /*61c0*/  LDS.128 R4, [R5+0x140] ;  /* 0x0001400005047984 */ /* 0x000ee20000000c00 */
[----:B------:R-:W-:Y:S01]  /*61d0*/  UISETP.GE.AND UP0, UPT, UR45, 0x1, UPT ;  /* 0x000000012d00788c */ /* 0x000fe2000bf06270 */
[----:B------:R-:W-:Y:S01]  /*61e0*/  @!PT LDS RZ, [RZ] ;  /* 0x00000000fffff984 */ /* 0x000fe20000000800 */
[----:B------:R-:W-:Y:S01]  /*61f0*/  @!PT LDS RZ, [RZ] ;  /* 0x00000000fffff984 */ /* 0x000fe20000000800 */
[----:B------:R-:W-:Y:S01]  /*6200*/  @!PT LDS RZ, [RZ] ;  /* 0x00000000fffff984 */ /* 0x000fe20000000800 */
[----:B------:R-:W-:Y:S01]  /*6210*/  @!PT LDS RZ, [RZ] ;  /* 0x00000000fffff984 */ /* 0x000fe20000000800 */
[----:B------:R4:W-:Y:S06]  /*6220*/  MEMBAR.ALL.CTA ;  /* 0x0000000000007992 */ /* 0x0009ec0000008000 */
[----:B----4-:R-:W4:Y:S01]  /*6230*/  FENCE.VIEW.ASYNC.S ;  /* 0x00000000000073c6 */ /* 0x010f220000000000 */
[----:B---3--:R-:W-:Y:S11]  /*6240*/  LOP3.LUT P0, RZ, R6, 0x1, RZ, 0xc0, !PT ;  /* 0x0000000106ff7812 */ /* 0x008ff6000780c0ff */
[----:B------:R-:W-:Y:S02]  /*6250*/  @!UPT UIADD3 URZ, UPT, UPT, URZ, URZ, URZ ;  /* 0x000000fffffff290 */ /* 0x000fe4000fffe0ff */
[----:B----4-:R-:W-:Y:S01]  /*6260*/  VOTEU.ANY UP1, P0 ;  /* 0x0000000000ff7886 */ /* 0x010fe20000020100 */
[----:B------:R-:W-:Y:S01]  /*6270*/  PLOP3.LUT P0, PT, PT, PT, UP1, 0x80, 0x8 ;  /* 0x000000000008781c */ /* 0x000fe20003f0f018 */
[----:B------:R-:W-:Y:S06]  /*6280*/  UP2UR UR4, UPR, URZ, 0x2 ;  /* 0x00000002ff047883 */ /* 0x000fec0008000000 */
[----:B------:R-:W-:Y:S06]  /*6290*/  IMAD.U32 R156, RZ, RZ, UR4 ;  /* 0x00000004ff9c7e24 */ /* 0x000fec000f8e00ff */
[----:B------:R-:W-:Y:S02]  /*62a0*/  @P0 SHF.R.U32.HI R0, RZ, 0x10, R5 ;  /* 0x00000010ff000819 */ /* 0x000fe40000011605 */
[----:B--2---:R-:W-:Y:S02]  /*62b0*/  @P0 MOV R3, R4 ;  /* 0x0000000400030202 */ /* 0x004fe40000000f00 */
        /* <DEDUP_REMOVED lines=11> */
[----:B------:R-:W3:Y:S01]  /*6370*/  LDCU UR12, c[0x0][0xf20] ;  /* 0x0001e400ff0c77ac */ /* 0x000ee20008000800 */
[----:B-1----:R-:W-:Y:S02]  /*6380*/  UIMAD.WIDE.U32 UR4, UR55, UR59, URZ ;  /* 0x0000003b370472a5 */ /* 0x002fe4000f8e00ff */
[----:B------:R-:W-:Y:S02]  /*6390*/  UIMAD.WIDE.U32 UR6, UR62, UR56, URZ ;  /* 0x000000383e0672a5 */ /* 0x000fe4000f8e00ff */
[----:B------:R-:W-:Y:S02]  /*63a0*/  UISETP.NE.AND UP0, UPT, UR58, 0x1, UPT ;  /* 0x000000013a00788c */ /* 0x000fe4000bf05270 */
[----:B------:R-:W-:Y:S02]  /*63b0*/  UIMAD.WIDE.U32 UR8, UR36, UR59, URZ ;  /* 0x0000003b240872a5 */ /* 0x000fe4000f8e00ff */
[----:B------:R-:W-:Y:S02]  /*63c0*/  UISETP.NE.AND UP1, UPT, UR41, 0x1, UPT ;  /* 0x000000012900788c */ /* 0x000fe4000bf25270 */
[----:B------:R-:W-:Y:S02]  /*63d0*/  UIMAD.WIDE.U32 UR10, UR37, UR56, URZ ;  /* 0x00000038250a72a5 */ /* 0x000fe4000f8e00ff */
[----:B------:R-:W-:Y:S01]  /*63e0*/  UISETP.NE.AND UP2, UPT, UR45, 0x1, UPT ;  /* 0x000000012d00788c */ /* 0x000fe2000bf45270 */
[----:B------:R-:W-:Y:S02]  /*63f0*/  UMOV UR4, UR5 ;  /* 0x0000000500047c82 */ /* 0x000fe40008000000 */
[----:B---3--:R-:W-:Y:S03]  /*6400*/  USHF.R.U32.HI UR5, URZ, UR12, UR4 ;  /* 0x0000000cff057299 */ /* 0x008fe60008011604 */
[----:B------:R-:W-:Y:S02]  /*6410*/  UMOV UR4, UR7 ;  /* 0x0000000700047c82 */ /* 0x000fe40008000000 */
[----:B------:R-:W-:Y:S02]  /*6420*/  USHF.R.U32.HI UR7, URZ, UR57, UR4 ;  /* 0x00000039ff077299 */ /* 0x000fe40008011604 */
[----:B------:R-:W-:Y:S02]  /*6430*/  USEL UR4, UR55, UR5, !UP0 ;  /* 0x0000000537047287 */ /* 0x000fe4000c000000 */
[----:B------:R-:W-:Y:S01]  /*6440*/  USEL UR7, UR62, UR7, !UP1 ;  /* 0x000000073e077287 */ /* 0x000fe2000c800000 */
[----:B------:R-:W-:Y:S01]  /*6450*/  UMOV UR5, UR9 ;  /* 0x0000000900057c82 */ /* 0x000fe20008000000 */
[----:B------:R-:W-:Y:S02]  /*6460*/  UIMAD.WIDE.U32 UR8, UR4, UR42, URZ ;  /* 0x0000002a040872a5 */ /* 0x000fe4000f8e00ff */
[----:B------:R-:W-:Y:S03]  /*6470*/  USHF.R.U32.HI UR6, URZ, UR12, UR5 ;  /* 0x0000000cff067299 */ /* 0x000fe60008011605 */
[----:B------:R-:W-:Y:S01]  /*6480*/  UMOV UR5, UR11 ;  /* 0x0000000b00057c82 */ /* 0x000fe20008000000 */
[----:B------:R-:W-:Y:S02]  /*6490*/  UIMAD.WIDE.U32 UR10, UR7, UR42, URZ ;  /* 0x0000002a070a72a5 */ /* 0x000fe4000f8e00ff */
[----:B------:R-:W-:Y:S02]  /*64a0*/  USEL UR6, UR36, UR6, !UP0 ;  /* 0x0000000624067287 */ /* 0x000fe4000c000000 */
[----:B------:R-:W-:Y:S01]  /*64b0*/  USHF.R.U32.HI UR5, URZ, UR57, UR5 ;  /* 0x00000039ff057299 */ /* 0x000fe20008011605 */
[----:B------:R-:W-:Y:S02]  /*64c0*/  UMOV UR8, UR9 ;  /* 0x0000000900087c82 */ /* 0x000fe40008000000 */
[----:B------:R-:W-:Y:S01]  /*64d0*/  UMOV UR10, UR11 ;  /* 0x0000000b000a7c82 */ /* 0x000fe20008000000 */
[----:B------:R-:W-:Y:S02]  /*64e0*/  @UP2 USHF.R.U32.HI UR4, URZ, UR43, UR8 ;  /* 0x0000002bff042299 */ /* 0x000fe40008011608 */
[----:B------:R-:W-:Y:S02]  /*64f0*/  @UP2 USHF.R.U32.HI UR7, URZ, UR43, UR10 ;  /* 0x0000002bff072299 */ /* 0x000fe4000801160a */
[----:B------:R-:W-:Y:S02]  /*6500*/  UIMAD UR4, UR45, UR4, URZ ;  /* 0x000000042d0472a4 */ /* 0x000fe4000f8e02ff */
[----:B------:R-:W-:Y:S02]  /*6510*/  UIMAD.WIDE.U32 UR10, UR6, UR42, URZ ;  /* 0x0000002a060a72a5 */ /* 0x000fe4000f8e00ff */
[----:B------:R-:W-:Y:S02]  /*6520*/  USEL UR5, UR37, UR5, !UP1 ;  /* 0x0000000525057287 */ /* 0x000fe4000c800000 */
[----:B------:R-:W-:Y:S02]  /*6530*/  UIMAD UR8, UR45, UR7, URZ ;  /* 0x000000072d0872a4 */ /* 0x000fe4000f8e02ff */
[----:B------:R-:W-:Y:S03]  /*6540*/  UISETP.GE.AND UP0, UPT, UR6, UR4, UPT ;  /* 0x000000040600728c */ /* 0x000fe6000bf06270 */
[----:B------:R-:W-:Y:S01]  /*6550*/  UMOV UR4, UR11 ;  /* 0x0000000b00047c82 */ /* 0x000fe20008000000 */
[----:B------:R-:W-:Y:S02]  /*6560*/  UISETP.GE.OR UP0, UPT, UR5, UR8, UP0 ;  /* 0x000000080500728c */ /* 0x000fe40008706670 */
[----:B------:R-:W-:Y:S02]  /*6570*/  USHF.R.U32.HI UR4, URZ, UR43, UR4 ;  /* 0x0000002bff047299 */ /* 0x000fe40008011604 */
[----:B------:R-:W-:Y:S02]  /*6580*/  UIMAD.WIDE.U32 UR8, UR5, UR42, URZ ;  /* 0x0000002a050872a5 */ /* 0x000fe4000f8e00ff */
[----:B------:R-:W-:Y:S02]  /*6590*/  USEL UR11, UR6, UR4, !UP2 ;  /* 0x00000004060b7287 */ /* 0x000fe4000d000000 */
[----:B------:R-:W-:Y:S02]  /*65a0*/  UIADD3 UR8, UPT, UPT, -UR5, URZ, URZ ;  /* 0x000000ff05087290 */ /* 0x000fe4000fffe1ff */
[----:B------:R-:W-:Y:S01]  /*65b0*/  UIADD3 UR10, UPT, UPT, -UR11, URZ, URZ ;  /* 0x000000ff0b0a7290 */ /* 0x000fe2000fffe1ff */
[----:B------:R-:W-:Y:S01]  /*65c0*/  @!UP0 UMOV UR4, UR9 ;  /* 0x0000000900048c82 */ /* 0x000fe20008000000 */
[----:B------:R-:W-:Y:S02]  /*65d0*/  UIADD3 UR9, UPT, UPT, -UR6, URZ, URZ ;  /* 0x000000ff06097290 */ /* 0x000fe4000fffe1ff */
[----:B------:R-:W-:Y:S02]  /*65e0*/  @!UP0 USHF.R.U32.HI UR4, URZ, UR43, UR4 ;  /* 0x0000002bff048299 */ /* 0x000fe40008011604 */
[----:B------:R-:W-:Y:S02]  /*65f0*/  UIMAD UR10, UR45, UR10, UR6 ;  /* 0x0000000a2d0a72a4 */ /* 0x000fe4000f8e0206 */
[----:B------:R-:W-:Y:S04]  /*6600*/  @!UP0 USEL UR4, UR5, UR4, !UP2 ;  /* 0x0000000405048287 */ /* 0x000fe8000d000000 */
[----:B------:R-:W-:Y:S02]  /*6610*/  @!UP0 UIMAD UR10, UR7, UR10, UR4 ;  /* 0x0000000a070a82a4 */ /* 0x000fe4000f8e0204 */
[----:B------:R-:W-:Y:S02]  /*6620*/  @!UP0 UIADD3 UR11, UPT, UPT, UR11, -UR4, URZ ;  /* 0x800000040b0b8290 */ /* 0x000fe4000fffe0ff */
[----:B------:R-:W-:Y:S02]  /*6630*/  UIMAD UR7, UR41, UR8, UR37 ;  /* 0x00000008290772a4 */ /* 0x000fe4000f8e0225 */
[----:B------:R-:W-:Y:S02]  /*6640*/  @!UP0 UIMAD UR6, UR11, UR45, UR5 ;  /* 0x0000002d0b0682a4 */ /* 0x000fe4000f8e0205 */
[----:B------:R-:W-:Y:S01]  /*6650*/  UIMAD UR4, UR58, UR9, UR36 ;  /* 0x000000093a0472a4 */ /* 0x000fe2000f8e0224 */
[----:B------:R-:W-:Y:S02]  /*6660*/  @!UP0 UMOV UR5, UR10 ;  /* 0x0000000a00058c82 */ /* 0x000fe40008000000 */
[----:B------:R-:W-:Y:S02]  /*6670*/  UIMAD UR37, UR5, UR41, UR7 ;  /* 0x00000029052572a4 */ /* 0x000fe4000f8e0207 */
[----:B------:R-:W-:Y:S11]  /*6680*/  UIMAD UR36, UR6, UR58, UR4 ;  /* 0x0000003a062472a4 */ /* 0x000ff6000f8e0204 */
[----:B------:R-:W-:Y:S01]  /*6690*/  @!UPT UIADD3 URZ, UPT, UPT, URZ, URZ, URZ ;  /* 0x000000fffffff290 */ /* 0x000fe2000fffe0ff */
.L_x_109:
[----:B------:R-:W-:Y:S01]  /*66a0*/  UISETP.NE.AND UP0, UPT, UR40, 0x1, UPT ;  /* 0x000000012800788c */ /* 0x000fe2000bf05270 */
[----:B------:R-:W-:Y:S01]  /*66b0*/  LOP3.LUT P0, RZ, R144, 0x3f0, RZ, 0xc0, !PT ;  /* 0x000003f090ff7812 */ /* 0x000fe2000780c0ff */
[----:B------:R-:W-:Y:S01]  /*66c0*/  USHF.L.U32 UR53, UR20, 0x8, URZ ;  /* 0x0000000814357899 */ /* 0x000fe200080006ff */
[----:B------:R-:W-:Y:S01]  /*66d0*/  BSSY.RECONVERGENT B6, `(.L_x_110) ;  /* 0x0000034000067945 */ /* 0x000fe20003800200 */
[----:B------:R-:W-:Y:S01]  /*66e0*/  USHF.L.U32 UR50, UR28, 0x7, URZ ;  /* 0x000000071c327899 */ /* 0x000fe200080006ff */
[----:B------:R-:W-:Y:S06]  /*66f0*/  IADD3 R146, PT, PT, R146, 0x1, RZ ;  /* 0x0000000192927810 */ /* 0x000fec0007ffe0ff */
[----:B------:R-:W3:Y:S01]  /*6700*/  @!UP0 LDCU.128 UR12, c[0x0][0xf10] ;  /* 0x0001e200ff0c87ac */ /* 0x000ee20008000c00 */
[----:B------:R-:W4:Y:S01]  /*6710*/  @!UP0 LDCU UR5, c[0x0][0xf0c] ;  /* 0x0001e180ff0587ac */ /* 0x000f220008000800 */
[----:B------:R-:W1:Y:S01]  /*6720*/  @!UP0 LDCU UR10, c[0x0][0xf20] ;  /* 0x0001e400ff0a87ac */ /* 0x000e620008000800 */
[----:B---3--:R-:W-:Y:S02]  /*6730*/  UIMAD.WIDE.U32 UR8, UR37, UR12, URZ ;  /* 0x0000000c250872a5 */ /* 0x008fe4000f8e00ff */
[----:B------:R-:W-:Y:S02]  /*6740*/  UIMAD.WIDE.U32 UR6, UR36, UR15, URZ ;  /* 0x0000000f240672a5 */ /* 0x000fe4000f8e00ff */
[----:B------:R-:W-:Y:S03]  /*6750*/  @!UP0 UISETP.NE.AND UP1, UPT, UR14, 0x1, UPT ;  /* 0x000000010e00888c */ /* 0x000fe6000bf25270 */
[----:B------:R-:W-:Y:S01]  /*6760*/  @!UP0 UMOV UR4, UR9 ;  /* 0x0000000900048c82 */ /* 0x000fe20008000000 */
[----:B----4-:R-:W-:Y:S02]  /*6770*/  @!UP0 UISETP.NE.AND UP2, UPT, UR5, 0x1, UPT ;  /* 0x000000010500888c */ /* 0x010fe4000bf45270 */
[----:B------:R-:W-:Y:S01]  /*6780*/  @!UP0 USHF.R.U32.HI UR4, URZ, UR13, UR4 ;  /* 0x0000000dff048299 */ /* 0x000fe20008011604 */
[----:B------:R-:W-:Y:S02]  /*6790*/  @!UP0 UMOV UR6, UR7 ;  /* 0x0000000700068c82 */ /* 0x000fe40008000000 */
[----:B-1----:R-:W-:Y:S02]  /*67a0*/  @!UP0 USHF.R.U32.HI UR6, URZ, UR10, UR6 ;  /* 0x0000000aff068299 */ /* 0x002fe40008011606 */
[----:B------:R-:W-:Y:S02]  /*67b0*/  @!UP0 USEL UR7, UR37, UR4, !UP2 ;  /* 0x0000000425078287 */ /* 0x000fe4000d000000 */
[----:B------:R-:W-:Y:S04]  /*67c0*/  @!UP0 USEL UR6, UR36, UR6, !UP1 ;  /* 0x0000000624068287 */ /* 0x000fe8000c800000 */
[----:B------:R-:W-:Y:S02]  /*67d0*/  @!UP0 UIADD3 UR4, UPT, UPT, -UR7, UR6, URZ ;  /* 0x0000000607048290 */ /* 0x000fe4000fffe1ff */
[----:B------:R-:W-:Y:S02]  /*67e0*/  @!UP0 UIADD3 UR6, UPT, UPT, UR7, -UR6, URZ ;  /* 0x8000000607068290 */ /* 0x000fe4000fffe0ff */
[----:B------:R-:W-:Y:S02]  /*67f0*/  @!UP0 UIMAD UR37, UR4, UR5, UR37 ;  /* 0x00000005042582a4 */ /* 0x000fe4000f8e0225 */
[----:B------:R-:W-:Y:S01]  /*6800*/  @!UP0 UIMAD UR36, UR6, UR14, UR36 ;  /* 0x0000000e062482a4 */ /* 0x000fe2000f8e0224 */
[----:B------:R-:W-:Y:S11]  /*6810*/  @!P0 BRA `(.L_x_111) ;  /* 0x00000000007c8947 */ /* 0x000ff60003800000 */
[----:B------:R-:W1:Y:S01]  /*6820*/  LDCU.64 UR8, c[0x4][0x80] ;  /* 0x01001000ff0877ac */ /* 0x000e620008000a00 */
[----:B------:R-:W-:Y:S01]  /*6830*/  MOV R16, 0x0 ;  /* 0x0000000000107802 */ /* 0x000fe20000000f00 */
[----:B------:R-:W-:Y:S02]  /*6840*/  HFMA2 R12, -RZ, RZ, 0, 5.9604644775390625e-08 ;  /* 0x00000001ff0c7431 */ /* 0x000fe400000001ff */
[----:B------:R-:W-:Y:S01]  /*6850*/  IMAD.MOV.U32 R8, RZ, RZ, 0x70 ;  /* 0x00000070ff087424 */ /* 0x000fe200078e00ff */
[----:B------:R3:W4:Y:S01]  /*6860*/  LDC.64 R14, c[0x4][R16] ;  /* 0x01000000100e7b82 */ /* 0x0007220000000a00 */
[----:B------:R-:W2:Y:S01]  /*6870*/  LDCU.64 UR6, c[0x4][0x88] ;  /* 0x01001100ff0677ac */ /* 0x000ea20008000a00 */
[----:B------:R-:W-:Y:S01]  /*6880*/  IMAD.MOV.U32 R13, RZ, RZ, RZ ;  /* 0x000000ffff0d7224 */ /* 0x000fe200078e00ff */
[----:B------:R-:W2:Y:S01]  /*6890*/  LDCU.64 UR4, c[0x4][0x8] ;  /* 0x01000100ff0477ac */ /* 0x000ea20008000a00 */
[----:B-1----:R-:W-:Y:S01]  /*68a0*/  MOV R5, UR9 ;  /* 0x0000000900057c02 */ /* 0x002fe20008000f00 */
[----:B------:R-:W-:Y:S01]  /*68b0*/  IMAD.U32 R4, RZ, RZ, UR8 ;  /* 0x00000008ff047e24 */ /* 0x000fe2000f8e00ff */
[----:B--2---:R-:W-:Y:S01]  /*68c0*/  MOV R7, UR7 ;  /* 0x0000000700077c02 */ /* 0x004fe20008000f00 */
[----:B------:R-:W-:Y:S01]  /*68d0*/  IMAD.U32 R6, RZ, RZ, UR6 ;  /* 0x00000006ff067e24 */ /* 0x000fe2000f8e00ff */
[----:B------:R-:W-:Y:S01]  /*68e0*/  MOV R11, UR5 ;  /* 0x00000005000b7c02 */ /* 0x000fe20008000f00 */
[----:B------:R-:W-:Y:S02]  /*68f0*/  IMAD.U32 R10, RZ, RZ, UR4 ;  /* 0x00000004ff0a7e24 */ /* 0x000fe4000f8e00ff */
[----:B------:R-:W-:Y:S07]  /*6900*/  LEPC R20, `(.L_x_112) ;  /* 0x000000001014794e */ /* 0x000fee0000000000 */
[----:B---345:R-:W-:Y:S05]  /*6910*/  CALL.ABS.NOINC R14 ;  /* 0x000000000e007343 */ /* 0x038fea0003c00000 */
.L_x_112:
[----:B------:R-:W1:Y:S01]  /*6920*/  LDCU.64 UR8, c[0x4][0x80] ;  /* 0x01001000ff0877ac */ /* 0x000e620008000a00 */
[----:B------:R-:W2:Y:S01]  /*6930*/  LDC.64 R16, c[0x4][R16] ;  /* 0x0100000010107b82 */ /* 0x000ea20000000a00 */
[----:B------:R-:W-:Y:S02]  /*6940*/  HFMA2 R12, -RZ, RZ, 0, 5.9604644775390625e-08 ;  /* 0x00000001ff0c7431 */ /* 0x000fe400000001ff */
[----:B------:R-:W-:Y:S02]  /*6950*/  IMAD.MOV.U32 R8, RZ, RZ, 0x70 ;  /* 0x00000070ff087424 */ /* 0x000fe400078e00ff */
[----:B------:R-:W-:Y:S01]  /*6960*/  IMAD.MOV.U32 R13, RZ, RZ, RZ ;  /* 0x000000ffff0d7224 */ /* 0x000fe200078e00ff */
[----:B------:R-:W3:Y:S01]  /*6970*/  LDCU.64 UR6, c[0x4][0x88] ;  /* 0x01001100ff0677ac */ /* 0x000ee20008000a00 */
[----:B------:R-:W4:Y:S01]  /*6980*/  LDCU.64 UR4, c[0x4][0x8] ;  /* 0x01000100ff0477ac */ /* 0x000f220008000a00 */
[----:B-1----:R-:W-:Y:S02]  /*6990*/  MOV R4, UR8 ;  /* 0x0000000800047c02 */ /* 0x002fe40008000f00 */
[----:B------:R-:W-:Y:S02]  /*69a0*/  MOV R5, UR9 ;  /* 0x0000000900057c02 */ /* 0x000fe40008000f00 */
[----:B---3--:R-:W-:Y:S01]  /*69b0*/  MOV R7, UR7 ;  /* 0x0000000700077c02 */ /* 0x008fe20008000f00 */
[----:B------:R-:W-:Y:S01]  /*69c0*/  IMAD.U32 R6, RZ, RZ, UR6 ;  /* 0x00000006ff067e24 */ /* 0x000fe2000f8e00ff */
[----:B----4-:R-:W-:Y:S01]  /*69d0*/  MOV R11, UR5 ;  /* 0x00000005000b7c02 */ /* 0x010fe20008000f00 */
[----:B------:R-:W-:Y:S02]  /*69e0*/  IMAD.U32 R10, RZ, RZ, UR4 ;  /* 0x00000004ff0a7e24 */ /* 0x000fe4000f8e00ff */
[----:B------:R-:W-:Y:S07]  /*69f0*/  LEPC R20, `(.L_x_111) ;  /* 0x000000001014794e */ /* 0x000fee0000000000 */
[----:B--2---:R-:W-:Y:S05]  /*6a00*/  CALL.ABS.NOINC R16 ;  /* 0x0000000010007343 */ /* 0x004fea0003c00000 */
.L_x_111:
[----:B------:R-:W-:Y:S05]  /*6a10*/  BSYNC.RECONVERGENT B6 ;  /* 0x0000000000067941 */ /* 0x000fea0003800200 */
.L_x_110:
[----:B------:R-:W-:Y:S02]  /*6a20*/  R2UR UR6, R143 ;  /* 0x000000008f0672ca */ /* 0x000fe400000e0000 */
[----:B------:R-:W-:Y:S02]  /*6a30*/  R2UR UR5, R154 ;  /* 0x000000009a0572ca */ /* 0x000fe400000e0000 */
[----:B------:R-:W-:Y:S02]  /*6a40*/  R2UR UR4, R153 ;  /* 0x00000000990472ca */ /* 0x000fe400000e0000 */
[----:B------:R-:W-:Y:S02]  /*6a50*/  ISETP.NE.U32.AND P4, PT, R136, RZ, PT ;  /* 0x000000ff8800720c */ /* 0x000fe40003f85070 */
[----:B------:R-:W-:Y:S02]  /*6a60*/  ISETP.NE.U32.AND P2, PT, RZ, UR60, PT ;  /* 0x0000003cff007c0c */ /* 0x000fe4000bf45070 */
[----:B------:R-:W-:Y:S02]  /*6a70*/  ISETP.NE.AND.EX P4, PT, R137, RZ, PT, P4 ;  /* 0x000000ff8900720c */ /* 0x000fe40003f85340 */
[----:B------:R-:W-:Y:S01]  /*6a80*/  ISETP.NE.AND.EX P2, PT, RZ, UR61, PT, P2 ;  /* 0x0000003dff007c0c */ /* 0x000fe2000bf45320 */
[----:B------:R-:W-:Y:S02]  /*6a90*/  UISETP.NE.AND UP2, UPT, UR6, URZ, UPT ;  /* 0x000000ff0600728c */ /* 0x000fe4000bf45270 */
[----:B------:R-:W-:Y:S04]  /*6aa0*/  UISETP.NE.U32.AND UP0, UPT, UR5, URZ, UPT ;  /* 0x000000ff0500728c */ /* 0x000fe8000bf05070 */
[----:B------:R-:W-:Y:S01]  /*6ab0*/  UISETP.NE.AND.EX UP1, UPT, UR4, URZ, UPT, UP0 ;  /* 0x000000ff0400728c */ /* 0x000fe2000bf25300 */
[----:B------:R-:W-:Y:S01]  /*6ac0*/  PLOP3.LUT P1, PT, PT, PT, UP2, 0x80, 0x8 ;  /* 0x000000000008781c */ /* 0x000fe20003f2f028 */
[----:B------:R-:W-:Y:S03]  /*6ad0*/  UPLOP3.LUT UP0, UPT, UPT, UPT, UPT, 0x40, 0x4 ;  /* 0x000000000004789c */ /* 0x000fe60003f0e870 */
[----:B------:R-:W-:Y:S06]  /*6ae0*/  @UP2 UPLOP3.LUT UP0, UPT, UPT, UPT, UP1, 0x80, 0x8 ;  /* 0x000000000008289c */ /* 0x000fec0003f0f010 */
[----:B------:R-:W-:Y:S01]  /*6af0*/  PLOP3.LUT P0, PT, PT, PT, UP0, 0x80, 0x8 ;  /* 0x000000000008781c */ /* 0x000fe20003f0f008 */
[----:B------:R-:W-:Y:S01]  /*6b00*/  @!UPT UIADD3 URZ, UPT, UPT, URZ, URZ, URZ ;  /* 0x000000fffffff290 */ /* 0x000fe2000fffe0ff */
[----:B------:R-:W-:Y:S11]  /*6b10*/  BRA.U !UP1, `(.L_x_113) ;  /* 0x0000000109407547 */ /* 0x000ff6000b800000 */
[----:B------:R-:W-:Y:S01]  /*6b20*/  UISETP.NE.U32.AND UP0, UPT, UR60, URZ, UPT ;  /* 0x000000ff3c00728c */ /* 0x000fe2000bf05070 */
[----:B------:R-:W-:Y:S01]  /*6b30*/  R2UR UR6, R154 ;  /* 0x000000009a0672ca */ /* 0x000fe200000e0000 */
[----:B------:R-:W1:Y:S01]  /*6b40*/  LDCU.64 UR8, c[0x0][0x358] ;  /* 0x00006b00ff0877ac */ /* 0x000e620008000a00 */
[----:B------:R-:W-:Y:S02]  /*6b50*/  HFMA2 R139, -RZ, RZ, 0, 5.9604644775390625e-08 ;  /* 0x00000001ff8b7431 */ /* 0x000fe400000001ff */
[----:B--2---:R-:W-:Y:S01]  /*6b60*/  IMAD.MOV.U32 R0, RZ, RZ, 0x1 ;  /* 0x00000001ff007424 */ /* 0x004fe200078e00ff */
[----:B------:R-:W-:Y:S06]  /*6b70*/  UISETP.NE.AND.EX UP0, UPT, UR61, URZ, UPT, UP0 ;  /* 0x000000ff3d00728c */ /* 0x000fec000bf05300 */
[----:B------:R-:W-:Y:S05]  /*6b80*/  PLOP3.LUT P3, PT, PT, PT, UP0, 0x80, 0x8 ;  /* 0x000000000008781c */ /* 0x000fea0003f6f008 */
[----:B------:R-:W2:Y:S01]  /*6b90*/  @UP0 LDCU.64 UR4, c[0x0][0xc88] ;  /* 0x00019100ff0407ac */ /* 0x000ea20008000a00 */
[----:B------:R-:W-:Y:S07]  /*6ba0*/  @UP0 UIMAD UR6, UR44, UR6, URZ ;  /* 0x000000062c0602a4 */ /* 0x000fee000f8e02ff */
[----:B------:R-:W-:Y:S01]  /*6bb0*/  @!P3 PRMT R139, R0, 0x7610, R139 ;  /* 0x00007610008bb816 */ /* 0x000fe2000000008b */
[----:B--2---:R-:W-:Y:S06]  /*6bc0*/  @UP0 UIMAD.WIDE UR4, UR6, 0x4, UR4 ;  /* 0x00000004060408a5 */ /* 0x004fec000f8e0204 */
[----:B------:R-:W-:Y:S02]  /*6bd0*/  IMAD.U32 R4, RZ, RZ, UR4 ;  /* 0x00000004ff047e24 */ /* 0x000fe4000f8e00ff */
[----:B------:R-:W-:Y:S03]  /*6be0*/  IMAD.U32 R5, RZ, RZ, UR5 ;  /* 0x00000005ff057e24 */ /* 0x000fe6000f8e00ff */
[----:B------:R-:W2:Y:S02]  /*6bf0*/  @!UP0 LDCU UR4, c[0x0][0xc80] ;  /* 0x00019000ff0487ac */ /* 0x000ea40008000800 */
[----:B-1---5:R1:W5:Y:S02]  /*6c00*/  @P3 LDG.E R71, desc[UR8][R4.64] ;  /* 0x0000000804473981 */ /* 0x022364000c1e1900 */
[----:B-12---:R-:W-:Y:S02]  /*6c10*/  @!P3 MOV R71, UR4 ;  /* 0x000000040047bc02 */ /* 0x006fe40008000f00 */
.L_x_113:
[----:B------:R-:W-:Y:S05]  /*6c20*/  @!P4 BRA `(.L_x_114) ;  /* 0x000000000024c947 */ /* 0x000fea0003800000 */
[----:B------:R-:W-:Y:S01]  /*6c30*/  ISETP.NE.U32.AND P3, PT, R134, RZ, PT ;  /* 0x000000ff8600720c */ /* 0x000fe20003f65070 */
[----:B------:R-:W1:Y:S03]  /*6c40*/  LDCU.64 UR4, c[0x0][0x358] ;  /* 0x00006b00ff0477ac */ /* 0x000e660008000a00 */
[----:B------:R-:W-:Y:S11]  /*6c50*/  ISETP.NE.AND.EX P3, PT, R135, RZ, PT, P3 ;  /* 0x000000ff8700720c */ /* 0x000ff60003f65330 */
[----:B------:R-:W-:Y:S02]  /*6c60*/  @!UPT UIADD3 URZ, UPT, UPT, URZ, URZ, URZ ;  /* 0x000000fffffff290 */ /* 0x000fe4000fffe0ff */
[----:B------:R-:W3:Y:S01]  /*6c70*/  @P3 LDC.64 R4, c[0x0][0xca8] ;  /* 0x00032a00ff043b82 */ /* 0x000ee20000000a00 */
[----:B--2---:R-:W-:Y:S04]  /*6c80*/  @P3 IMAD R0, R136, UR44, RZ ;  /* 0x0000002c88003c24 */ /* 0x004fe8000f8e02ff */
[----:B---3--:R-:W-:Y:S05]  /*6c90*/  @P3 IMAD.WIDE R4, R0, 0x4, R4 ;  /* 0x0000000400043825 */ /* 0x008fea00078e0204 */
[----:B-1---5:R1:W5:Y:S02]  /*6ca0*/  @P3 LDG.E R68, desc[UR4][R4.64] ;  /* 0x0000000404443981 */ /* 0x022364000c1e1900 */
[----:B-1----:R-:W3:Y:S02]  /*6cb0*/  @!P3 LDC R68, c[0x0][0xca0] ;  /* 0x00032800ff44bb82 */ /* 0x002ee40000000800 */
.L_x_114:
[----:B-----5:R-:W-:Y:S01]  /*6cc0*/  FSETP.NEU.AND P3, PT, R71, RZ, PT ;  /* 0x000000ff4700720b */ /* 0x020fe20003f6d000 */
[----:B------:R-:W-:Y:S01]  /*6cd0*/  IMAD.SHL.U32 R164, R133, 0x2, RZ ;  /* 0x0000000285a47824 */ /* 0x000fe200078e00ff */
[----:B------:R-:W-:Y:S01]  /*6ce0*/  SEL R5, RZ, 0xffffffff, P2 ;  /* 0xffffffffff057807 */ /* 0x000fe20001000000 */
[----:B------:R-:W-:Y:S01]  /*6cf0*/  IMAD.SHL.U32 R78, R150, 0x10, RZ ;  /* 0x00000010964e7824 */ /* 0x000fe200078e00ff */
[----:B------:R-:W-:Y:S01]  /*6d00*/  @P1 LOP3.LUT P2, RZ, R139, 0xff, RZ, 0xc0, !PT ;  /* 0x000000ff8bff1812 */ /* 0x000fe2000784c0ff */
[----:B------:R-:W-:Y:S01]  /*6d10*/  VIADD R163, R164, UR46 ;  /* 0x0000002ea4a37c36 */ /* 0x000fe20008000000 */
[----:B------:R-:W-:Y:S01]  /*6d20*/  @P1 SEL R4, RZ, 0xffffffff, P3 ;  /* 0xffffffffff041807 */ /* 0x000fe20001800000 */
[----:B------:R-:W-:Y:S01]  /*6d30*/  IMAD.MOV.U32 R94, RZ, RZ, -0x10 ;  /* 0xfffffff0ff5e7424 */ /* 0x000fe200078e00ff */
[----:B------:R-:W-:Y:S01]  /*6d40*/  LOP3.LUT R149, R149, 0x1, RZ, 0x3c, !PT ;  /* 0x0000000195957812 */ /* 0x000fe200078e3cff */
[----:B------:R-:W-:Y:S01]  /*6d50*/  IMAD.SHL.U32 R92, R151, 0x10, RZ ;  /* 0x00000010975c7824 */ /* 0x000fe200078e00ff */
[----:B------:R-:W-:Y:S01]  /*6d60*/  @P0 SEL R4, R5, R4, !P2 ;  /* 0x0000000405040207 */ /* 0x000fe20005000000 */
[C---:B------:R-:W-:Y:S01]  /*6d70*/  IMAD.IADD R147, R163.reuse, 0x1, R78 ;  /* 0x00000001a3937824 */ /* 0x040fe200078e024e */
[----:B------:R-:W-:Y:S01]  /*6d80*/  PLOP3.LUT P0, PT, PT, PT, UP1, 0x80, 0x8 ;  /* 0x000000000008781c */ /* 0x000fe20003f0f018 */
[----:B------:R-:W-:Y:S01]  /*6d90*/  IMAD.U32 R3, RZ, RZ, UR38 ;  /* 0x00000026ff037e24 */ /* 0x000fe2000f8e00ff */
[----:B------:R-:W-:Y:S01]  /*6da0*/  @P1 LOP3.LUT R4, R4, 0x1, RZ, 0xc0, !PT ;  /* 0x0000000104041812 */ /* 0x000fe200078ec0ff */
[----:B------:R-:W-:Y:S01]  /*6db0*/  IMAD.IADD R162, R163, 0x1, R92 ;  /* 0x00000001a3a27824 */ /* 0x000fe200078e025c */
[----:B------:R-:W-:Y:S01]  /*6dc0*/  LOP3.LUT P4, R145, R139, 0xff, RZ, 0xc0, !PT ;  /* 0x000000ff8b917812 */ /* 0x000fe2000788c0ff */
[--C-:B------:R-:W-:Y:S01]  /*6dd0*/  IMAD.IADD R159, R92, 0x1, R147.reuse ;  /* 0x000000015c9f7824 */ /* 0x100fe200078e0293 */
[----:B------:R-:W-:Y:S01]  /*6de0*/  ISETP.NE.U32.OR P5, PT, R4, 0x1, !P1 ;  /* 0x000000010400780c */ /* 0x000fe20004fa5470 */
[----:B------:R-:W-:Y:S01]  /*6df0*/  IMAD.U32 R4, RZ, RZ, UR38 ;  /* 0x00000026ff047e24 */ /* 0x000fe2000f8e00ff */
[----:B------:R-:W-:Y:S01]  /*6e00*/  BSSY B1, `(.L_x_115) ;  /* 0x000004a000017945 */ /* 0x000fe20003800000 */
[----:B------:R-:W-:Y:S01]  /*6e10*/  IMAD.MOV.U32 R79, RZ, RZ, 0x1 ;  /* 0x00000001ff4f7424 */ /* 0x000fe200078e00ff */
[----:B------:R-:W-:Y:S01]  /*6e20*/  P2R R157, PR, RZ, 0x20 ;  /* 0x00000020ff9d7803 */ /* 0x000fe20000000000 */
[----:B------:R-:W-:Y:S01]  /*6e30*/  IMAD.MOV.U32 R77, RZ, RZ, RZ ;  /* 0x000000ffff4d7224 */ /* 0x000fe200078e00ff */
[----:B--2---:R-:W-:Y:S02]  /*6e40*/  SHF.L.U32 R0, R4, 0x1f, RZ ;  /* 0x0000001f04007819 */ /* 0x004fe400000006ff */
[----:B------:R-:W-:Y:S02]  /*6e50*/  CS2R R130, SRZ ;  /* 0x0000000000827805 */ /* 0x000fe4000001ff00 */
[----:B------:R-:W-:Y:S02]  /*6e60*/  SEL R4, RZ, 0xffffffff, P3 ;  /* 0xffffffffff047807 */ /* 0x000fe40001800000 */
[----:B------:R-:W-:Y:S02]  /*6e70*/  CS2R R128, SRZ ;  /* 0x0000000000807805 */ /* 0x000fe4000001ff00 */
[----:B------:R-:W-:Y:S02]  /*6e80*/  CS2R R122, SRZ ;  /* 0x00000000007a7805 */ /* 0x000fe4000001ff00 */
[----:B------:R-:W-:Y:S02]  /*6e90*/  CS2R R120, SRZ ;  /* 0x0000000000787805 */ /* 0x000fe4000001ff00 */
[----:B------:R-:W-:Y:S02]  /*6ea0*/  @P0 SEL R4, R5, R4, !P4 ;  /* 0x0000000405040207 */ /* 0x000fe40006000000 */
[----:B------:R-:W-:Y:S02]  /*6eb0*/  CS2R R114, SRZ ;  /* 0x0000000000727805 */ /* 0x000fe4000001ff00 */
[----:B------:R-:W-:Y:S02]  /*6ec0*/  @P5 SHF.L.U32 R6, R149, 0x1f, RZ ;  /* 0x0000001f95065819 */ /* 0x000fe400000006ff */
[----:B------:R-:W-:Y:S02]  /*6ed0*/  CS2R R112, SRZ ;  /* 0x0000000000707805 */ /* 0x000fe4000001ff00 */
[----:B------:R-:W-:Y:S02]  /*6ee0*/  LOP3.LUT R4, R4, 0x1, RZ, 0xc0, !PT ;  /* 0x0000000104047812 */ /* 0x000fe400078ec0ff */
[----:B------:R-:W-:Y:S01]  /*6ef0*/  CS2R R106, SRZ ;  /* 0x00000000006a7805 */ /* 0x000fe2000001ff00 */
[----:B------:R-:W1:Y:S01]  /*6f00*/  @P5 SYNCS.PHASECHK.TRANS64.TRYWAIT P2, [UR46+0x90], R6 ;  /* 0x00009006ff0055a7 */ /* 0x000e62000804112e */
[----:B------:R-:W-:Y:S02]  /*6f10*/  ISETP.NE.AND P0, PT, RZ, UR38, PT ;  /* 0x00000026ff007c0c */ /* 0x000fe4000bf05270 */
[----:B------:R-:W-:Y:S02]  /*6f20*/  CS2R R104, SRZ ;  /* 0x0000000000687805 */ /* 0x000fe4000001ff00 */
[----:B------:R-:W-:Y:S02]  /*6f30*/  ISETP.NE.U32.AND P3, PT, R4, 0x1, PT ;  /* 0x000000010400780c */ /* 0x000fe40003f65070 */
[----:B------:R-:W-:Y:S02]  /*6f40*/  CS2R R98, SRZ ;  /* 0x0000000000627805 */ /* 0x000fe4000001ff00 */
[----:B------:R-:W-:Y:S02]  /*6f50*/  CS2R R96, SRZ ;  /* 0x0000000000607805 */ /* 0x000fe4000001ff00 */
[----:B------:R-:W-:Y:S02]  /*6f60*/  CS2R R90, SRZ ;  /* 0x00000000005a7805 */ /* 0x000fe4000001ff00 */
[----:B------:R-:W-:Y:S02]  /*6f70*/  P2R R93, PR, RZ, 0x8 ;  /* 0x00000008ff5d7803 */ /* 0x000fe40000000000 */
[----:B------:R-:W-:Y:S02]  /*6f80*/  CS2R R88, SRZ ;  /* 0x0000000000587805 */ /* 0x000fe4000001ff00 */
[----:B------:R-:W-:Y:S02]  /*6f90*/  ISETP.NE.U32.AND P3, PT, R138, 0x1, PT ;  /* 0x000000018a00780c */ /* 0x000fe40003f65070 */
[----:B------:R-:W-:Y:S02]  /*6fa0*/  CS2R R82, SRZ ;  /* 0x0000000000527805 */ /* 0x000fe4000001ff00 */
[----:B------:R-:W-:Y:S02]  /*6fb0*/  CS2R R80, SRZ ;  /* 0x0000000000507805 */ /* 0x000fe4000001ff00 */
[----:B------:R-:W-:Y:S02]  /*6fc0*/  CS2R R86, SRZ ;  /* 0x0000000000567805 */ /* 0x000fe4000001ff00 */
[----:B------:R-:W-:Y:S02]  /*6fd0*/  SEL R94, R94, 0x10, !P3 ;  /* 0x000000105e5e7807 */ /* 0x000fe40005800000 */
[----:B------:R-:W-:Y:S01]  /*6fe0*/  CS2R R84, SRZ ;  /* 0x0000000000547805 */ /* 0x000fe2000001ff00 */
[----:B------:R-:W-:Y:S01]  /*6ff0*/  IMAD R69, R3, 0xc0, R2 ;  /* 0x000000c003457824 */ /* 0x000fe200078e0202 */
[----:B------:R2:W4:Y:S01]  /*7000*/  SYNCS.PHASECHK.TRANS64.TRYWAIT P1, [UR46+0x100], R0 ;  /* 0x00010000ff0075a7 */ /* 0x000522000802112e */
[----:B------:R-:W-:Y:S01]  /*7010*/  SEL R70, RZ, 0xc0, P0 ;  /* 0x000000c0ff467807 */ /* 0x000fe20000000000 */
[----:B------:R-:W-:Y:S02]  /*7020*/  IMAD.IADD R163, R163, 0x1, R94 ;  /* 0x00000001a3a37824 */ /* 0x000fe400078e025e */
[C---:B------:R-:W-:Y:S02]  /*7030*/  IMAD.IADD R161, R94.reuse, 0x1, R162 ;  /* 0x000000015ea17824 */ /* 0x040fe400078e02a2 */
[C---:B------:R-:W-:Y:S02]  /*7040*/  IMAD.IADD R160, R94.reuse, 0x1, R147 ;  /* 0x000000015ea07824 */ /* 0x040fe400078e0293 */
[----:B------:R-:W-:Y:S01]  /*7050*/  IMAD.IADD R158, R94, 0x1, R159 ;  /* 0x000000015e9e7824 */ /* 0x000fe200078e029f */
[----:B-1----:R-:W-:Y:S01]  /*7060*/  @P5 SEL R79, RZ, 0x1, !P2 ;  /* 0x00000001ff4f5807 */ /* 0x002fe20005000000 */
[----:B--2---:R-:W-:Y:S06]  /*7070*/  @!P5 BRA `(.L_x_116) ;  /* 0x000000000088d947 */ /* 0x004fec0003800000 */
[----:B------:R-:W-:Y:S01]  /*7080*/  IMAD.MOV.U32 R131, RZ, RZ, RZ ;  /* 0x000000ffff837224 */ /* 0x000fe200078e00ff */
[----:B------:R-:W-:Y:S01]  /*7090*/  ISETP.NE.AND P0, PT, R79, RZ, PT ;  /* 0x000000ff4f00720c */ /* 0x000fe20003f05270 */
[----:B------:R-:W-:Y:S01]  /*70a0*/  BSSY B0, `(.L_x_117) ;  /* 0x0000014000007945 */ /* 0x000fe20003800000 */
[----:B------:R-:W-:Y:S02]  /*70b0*/  CS2R R86, SRZ ;  /* 0x0000000000567805 */ /* 0x000fe4000001ff00 */
        /* <DEDUP_REMOVED lines=13> */
[----:B------:R-:W-:Y:S01]  /*7190*/  CS2R R128, SRZ ;  /* 0x0000000000807805 */ /* 0x000fe2000001ff00 */
[----:B------:R-:W-:Y:S06]  /*71a0*/  @P0 BRA `(.L_x_118) ;  /* 0x00000000000c0947 */ /* 0x000fec0003800000 */
[----:B------:R-:W-:Y:S04]  /*71b0*/  SHF.L.U32 R4, R149, 0x1f, RZ ;  /* 0x0000001f95047819 */ /* 0x000fe800000006ff */
[----:B------:R-:W1:Y:S02]  /*71c0*/  SYNCS.PHASECHK.TRANS64.TRYWAIT P0, [UR46+0x90], R4 ;  /* 0x00009004ff0075a7 */ /* 0x000e64000800112e */
[----:B-1----:R-:W-:Y:S05]  /*71d0*/  @!P0 BRA `(.L_x_119) ;  /* 0x0000006000008947 */ /* 0x002fea0003800000 */
.L_x_118:
[----:B------:R-:W-:Y:S05]  /*71e0*/  BSYNC B0 ;  /* 0x0000000000007941 */ /* 0x000fea0003800000 */
.L_x_117:
[----:B------:R-:W-:Y:S01]  /*71f0*/  ISETP.NE.AND P0, PT, R93, RZ, PT ;  /* 0x000000ff5d00720c */ /* 0x000fe20003f05270 */
[----:B------:R-:W-:Y:S11]  /*7200*/  HFMA2 R77, -RZ, RZ, 0, 5.9604644775390625e-08 ;  /* 0x00000001ff4d7431 */ /* 0x000ff600000001ff */
[----:B------:R-:W-:Y:S01]  /*7210*/  @!UPT UIADD3 URZ, UPT, UPT, URZ, URZ, URZ ;  /* 0x000000fffffff290 */ /* 0x000fe2000fffe0ff */
[----:B------:R2:W1:Y:S04]  /*7220*/  @P0 LDS.128 R84, [R164+UR46+0x400] ;  /* 0x0004002ea4540984 */ /* 0x0004680008000c00 */
[----:B------:R2:W1:Y:S04]  /*7230*/  @P0 LDS.128 R80, [R163+0x400] ;  /* 0x00040000a3500984 */ /* 0x0004680000000c00 */
[----:B------:R2:W1:Y:S04]  /*7240*/  @P0 LDS.128 R88, [R162+0x400] ;  /* 0x00040000a2580984 */ /* 0x0004680000000c00 */
[----:B------:R2:W1:Y:S04]  /*7250*/  @P0 LDS.128 R96, [R161+0x400] ;  /* 0x00040000a1600984 */ /* 0x0004680000000c00 */
[----:B------:R2:W1:Y:S04]  /*7260*/  @P0 LDS.128 R104, [R147+0x400] ;  /* 0x0004000093680984 */ /* 0x0004680000000c00 */
[----:B------:R2:W1:Y:S04]  /*7270*/  @P0 LDS.128 R112, [R160+0x400] ;  /* 0x00040000a0700984 */ /* 0x0004680000000c00 */
[----:B------:R2:W1:Y:S04]  /*7280*/  @P0 LDS.128 R120, [R159+0x400] ;  /* 0x000400009f780984 */ /* 0x0004680000000c00 */
[----:B------:R2:W1:Y:S02]  /*7290*/  @P0 LDS.128 R128, [R158+0x400] ;  /* 0x000400009e800984 */ /* 0x0004640000000c00 */
.L_x_116:
[----:B------:R-:W-:Y:S05]  /*72a0*/  BSYNC B1 ;  /* 0x0000000000017941 */ /* 0x000fea0003800000 */
.L_x_115:
[----:B------:R-:W-:Y:S05]  /*72b0*/  IMAD.IADD R64, R69, 0x1, R70 ;  /* 0x0000000145407824 */ /* 0x000fea00078e0246 */
[----:B-1----:R-:W-:Y:S04]  /*72c0*/  SHF.R.U32.HI R3, RZ, 0x15, R64 ;  /* 0x00000015ff037819 */ /* 0x002fe80000011640 */
[----:B------:R-:W-:Y:S01]  /*72d0*/  LOP3.LUT P0, RZ, R3, 0x3, R140, 0x48, !PT ;  /* 0x0000000303ff7812 */ /* 0x000fe2000780488c */
[----:B------:R-:W-:Y:S01]  /*72e0*/  @!UPT UIADD3 URZ, UPT, UPT, URZ, URZ, URZ ;  /* 0x000000fffffff290 */ /* 0x000fe2000fffe0ff */
[----:B----4-:R-:W-:Y:S11]  /*72f0*/  @P1 BRA `(.L_x_120) ;  /* 0x0000000000081947 */ /* 0x010ff60003800000 */
[----:B------:R-:W1:Y:S02]  /*7300*/  SYNCS.PHASECHK.TRANS64.TRYWAIT P1, [UR46+0x100], R0 ;  /* 0x00010000ff0075a7 */ /* 0x000e64000802112e */
[----:B-1----:R-:W-:Y:S05]  /*7310*/  @!P1 BRA `(.L_x_121) ;  /* 0x0000005c00c89947 */ /* 0x002fea0003800000 */
.L_x_120:
[----:B------:R-:W-:Y:S05]  /*7320*/  @!P0 BRA `(.L_x_122) ;  /* 0x0000000000408947 */ /* 0x000fea0003800000 */
[----:B------:R-:W4:Y:S01]  /*7330*/  LDCU.64 UR8, c[0x4][0x70] ;  /* 0x01000e00ff0877ac */ /* 0x000f220008000a00 */
[----:B------:R-:W-:Y:S01]  /*7340*/  MOV R15, 0x0 ;  /* 0x00000000000f7802 */ /* 0x000fe20000000f00 */
[----:B------:R-:W-:Y:S02]  /*7350*/  HFMA2 R12, -RZ, RZ, 0, 5.9604644775390625e-08 ;  /* 0x00000001ff0c7431 */ /* 0x000fe400000001ff */
[----:B------:R-:W-:Y:S02]  /*7360*/  IMAD.MOV.U32 R8, RZ, RZ, 0x192 ;  /* 0x00000192ff087424 */ /* 0x000fe400078e00ff */
[----:B------:R-:W-:Y:S01]  /*7370*/  IMAD.MOV.U32 R13, RZ, RZ, RZ ;  /* 0x000000ffff0d7224 */ /* 0x000fe200078e00ff */
[----:B------:R-:W5:Y:S01]  /*7380*/  LDCU.64 UR6, c[0x4][0x78] ;  /* 0x01000f00ff0677ac */ /* 0x000f620008000a00 */
[----:B------:R-:W1:Y:S01]  /*7390*/  LDC.64 R14, c[0x4][R15] ;  /* 0x010000000f0e7b82 */ /* 0x000e620000000a00 */
[----:B------:R-:W2:Y:S01]  /*73a0*/  LDCU.64 UR4, c[0x4][0x10] ;  /* 0x01000200ff0477ac */ /* 0x000ea20008000a00 */
[----:B----4-:R-:W-:Y:S01]  /*73b0*/  MOV R5, UR9 ;  /* 0x0000000900057c02 */ /* 0x010fe20008000f00 */
[----:B------:R-:W-:Y:S01]  /*73c0*/  IMAD.U32 R4, RZ, RZ, UR8 ;  /* 0x00000008ff047e24 */ /* 0x000fe2000f8e00ff */
[----:B-----5:R-:W-:Y:S01]  /*73d0*/  MOV R7, UR7 ;  /* 0x0000000700077c02 */ /* 0x020fe20008000f00 */
[----:B------:R-:W-:Y:S01]  /*73e0*/  IMAD.U32 R6, RZ, RZ, UR6 ;  /* 0x00000006ff067e24 */ /* 0x000fe2000f8e00ff */
[----:B--2---:R-:W-:Y:S01]  /*73f0*/  MOV R11, UR5 ;  /* 0x00000005000b7c02 */ /* 0x004fe20008000f00 */
[----:B------:R-:W-:Y:S02]  /*7400*/  IMAD.U32 R10, RZ, RZ, UR4 ;  /* 0x00000004ff0a7e24 */ /* 0x000fe4000f8e00ff */
[----:B------:R-:W-:Y:S07]  /*7410*/  LEPC R20, `(.L_x_122) ;  /* 0x000000001014794e */ /* 0x000fee0000000000 */
[----:B-1-3--:R-:W-:Y:S05]  /*7420*/  CALL.ABS.NOINC R14 ;  /* 0x000000000e007343 */ /* 0x00afea0003c00000 */
.L_x_122:
[----:B------:R-:W-:Y:S01]  /*7430*/  SHF.L.U32 R72, R84, 0x10, RZ ;  /* 0x0000001054487819 */ /* 0x000fe200000006ff */
[----:B------:R-:W-:Y:S05]  /*7440*/  WARPSYNC.ALL ;  /* 0x0000000000007948 */ /* 0x000fea0003800000 */
[----:B------:R-:W-:Y:S01]  /*7450*/  R2UR UR4, R64 ;  /* 0x00000000400472ca */ /* 0x000fe200000e0000 */
[----:B------:R-:W-:Y:S01]  /*7460*/  BSSY.RECONVERGENT B0, `(.L_x_123) ;  /* 0x0000101000007945 */ /* 0x000fe20003800200 */
[----:B------:R-:W-:Y:S02]  /*7470*/  LOP3.LUT R74, R84, 0xffff0000, RZ, 0xc0, !PT ;  /* 0xffff0000544a7812 */ /* 0x000fe400078ec0ff */
[----:B------:R-:W-:Y:S02]  /*7480*/  LOP3.LUT R76, R85, 0xffff0000, RZ, 0xc0, !PT ;  /* 0xffff0000554c7812 */ /* 0x000fe400078ec0ff */
[----:B------:R-:W-:Y:S02]  /*7490*/  SHF.L.U32 R73, R86, 0x10, RZ ;  /* 0x0000001056497819 */ /* 0x000fe400000006ff */
[----:B------:R-:W-:Y:S02]  /*74a0*/  SHF.L.U32 R75, R80, 0x10, RZ ;  /* 0x00000010504b7819 */ /* 0x000fe400000006ff */
[----:B------:R-:W-:Y:S02]  /*74b0*/  R2UR UR5, R155 ;  /* 0x000000009b0572ca */ /* 0x000fe400000e0000 */
[----:B------:R-:W-:Y:S01]  /*74c0*/  ISETP.NE.AND P0, PT, R152, RZ, PT ;  /* 0x000000ff9800720c */ /* 0x000fe20003f05270 */
[----:B------:R-:W4:Y:S01]  /*74d0*/  LDTM.x64 R4, tmem[UR4] ;  /* 0x00000004000479ee */ /* 0x000f220008340000 */
[----:B------:R-:W-:Y:S09]  /*74e0*/  NOP ;  /* 0x0000000000007918 */ /* 0x000ff20000000000 */
[----:B----4-:R-:W-:Y:S01]  /*74f0*/  SYNCS.ARRIVE.TRANS64.RED.A1T0 RZ, [UR5], RZ ;  /* 0x000000ffffff79a7 */ /* 0x010fe20008100405 */
[C---:B-1-3--:R-:W-:Y:S01]  /*7500*/  FMUL R0, R68.reuse, R4 ;  /* 0x0000000444007220 */ /* 0x04afe20000400000 */
[C---:B------:R-:W-:Y:S01]  /*7510*/  FMUL R3, R68.reuse, R5 ;  /* 0x0000000544037220 */ /* 0x040fe20000400000 */
[C---:B------:R-:W-:Y:S01]  /*7520*/  FMUL R6, R68.reuse, R6 ;  /* 0x0000000644067220 */ /* 0x040fe20000400000 */
[C---:B------:R-:W-:Y:S01]  /*7530*/  FMUL R7, R68.reuse, R7 ;  /* 0x0000000744077220 */ /* 0x040fe20000400000 */
[----:B------:R-:W-:Y:S01]  /*7540*/  FFMA R0, R71, R72, R0 ;  /* 0x0000004847007223 */ /* 0x000fe20000000000 */
[----:B------:R-:W-:Y:S01]  /*7550*/  SHF.L.U32 R72, R85, 0x10, RZ ;  /* 0x0000001055487819 */ /* 0x000fe200000006ff */
[C---:B------:R-:W-:Y:S01]  /*7560*/  FMUL R4, R68.reuse, R8 ;  /* 0x0000000844047220 */ /* 0x040fe20000400000 */
[----:B------:R-:W-:Y:S01]  /*7570*/  FFMA R3, R71, R74, R3 ;  /* 0x0000004a47037223 */ /* 0x000fe20000000003 */
[----:B------:R-:W-:Y:S01]  /*7580*/  LOP3.LUT R74, R87, 0xffff0000, RZ, 0xc0, !PT ;  /* 0xffff0000574a7812 */ /* 0x000fe200078ec0ff */
[----:B------:R-:W-:Y:S01]  /*7590*/  FMUL R5, R68, R9 ;  /* 0x0000000944057220 */ /* 0x000fe20000400000 */
[C---:B------:R-:W-:Y:S01]  /*75a0*/  FFMA R6, R71.reuse, R72, R6 ;  /* 0x0000004847067223 */ /* 0x040fe20000000006 */
[----:B------:R-:W-:Y:S01]  /*75b0*/  LOP3.LUT R72, R86, 0xffff0000, RZ, 0xc0, !PT ;  /* 0xffff000056487812 */ /* 0x000fe200078ec0ff */
[----:B------:R-:W-:Y:S01]  /*75c0*/  FFMA R7, R71, R76, R7 ;  /* 0x0000004c47077223 */ /* 0x000fe20000000007 */
[----:B------:R-:W-:Y:S01]  /*75d0*/  LOP3.LUT R76, R83, 0xffff0000, RZ, 0xc0, !PT ;  /* 0xffff0000534c7812 */ /* 0x000fe200078ec0ff */
[----:B------:R-:W-:Y:S01]  /*75e0*/  FFMA R4, R71, R73, R4 ;  /* 0x0000004947047223 */ /* 0x000fe20000000004 */
[----:B------:R-:W-:Y:S01]  /*75f0*/  SHF.L.U32 R73, R87, 0x10, RZ ;  /* 0x0000001057497819 */ /* 0x000fe200000006ff */
[----:B------:R-:W-:Y:S01]  /*7600*/  FMUL R10, R68, R10 ;  /* 0x0000000a440a7220 */ /* 0x000fe20000400000 */
[----:B------:R-:W-:Y:S01]  /*7610*/  F2FP.BF16.F32.PACK_AB R100, R3, R0 ;  /* 0x000000000364723e */ /* 0x000fe200000010ff */
[----:B------:R-:W-:Y:S01]  /*7620*/  FFMA R5, R71, R72, R5 ;  /* 0x0000004847057223 */ /* 0x000fe20000000005 */
[----:B------:R-:W-:Y:S01]  /*7630*/  LOP3.LUT R72, R80, 0xffff0000, RZ, 0xc0, !PT ;  /* 0xffff000050487812 */ /* 0x000fe200078ec0ff */
[C---:B------:R-:W-:Y:S01]  /*7640*/  FMUL R11, R68.reuse, R11 ;  /* 0x0000000b440b7220 */ /* 0x040fe20000400000 */
[----:B------:R-:W-:Y:S01]  /*7650*/  F2FP.BF16.F32.PACK_AB R101, R7, R6 ;  /* 0x000000060765723e */ /* 0x000fe200000010ff */
[C---:B------:R-:W-:Y:S01]  /*7660*/  FMUL R8, R68.reuse, R12 ;  /* 0x0000000c44087220 */ /* 0x040fe20000400000 */
[----:B------:R-:W-:Y:S01]  /*7670*/  F2FP.BF16.F32.PACK_AB R102, R5, R4 ;  /* 0x000000040566723e */ /* 0x000fe200000010ff */
[----:B------:R-:W-:Y:S01]  /*7680*/  FFMA R10, R71, R73, R10 ;  /* 0x00000049470a7223 */ /* 0x000fe2000000000a */
[----:B------:R-:W-:Y:S01]  /*7690*/  SHF.L.U32 R73, R81, 0x10, RZ ;  /* 0x0000001051497819 */ /* 0x000fe200000006ff */
[----:B------:R-:W-:Y:S01]  /*76a0*/  FMUL R9, R68, R13 ;  /* 0x0000000d44097220 */ /* 0x000fe20000400000 */
[C---:B------:R-:W-:Y:S01]  /*76b0*/  FFMA R11, R71.reuse, R74, R11 ;  /* 0x0000004a470b7223 */ /* 0x040fe2000000000b */
[----:B------:R-:W-:Y:S01]  /*76c0*/  LOP3.LUT R74, R82, 0xffff0000, RZ, 0xc0, !PT ;  /* 0xffff0000524a7812 */ /* 0x000fe200078ec0ff */
[----:B------:R-:W-:Y:S01]  /*76d0*/  FMUL R14, R68, R14 ;  /* 0x0000000e440e7220 */ /* 0x000fe20000400000 */
[----:B------:R-:W-:Y:S01]  /*76e0*/  FFMA R8, R71, R75, R8 ;  /* 0x0000004b47087223 */ /* 0x000fe20000000008 */
[----:B------:R-:W-:Y:S01]  /*76f0*/  SHF.L.U32 R75, R83, 0x10, RZ ;  /* 0x00000010534b7819 */ /* 0x000fe200000006ff */
[----:B------:R-:W-:Y:S01]  /*7700*/  FFMA R9, R71, R72, R9 ;  /* 0x0000004847097223 */ /* 0x000fe20000000009 */
[----:B------:R-:W-:Y:S01]  /*7710*/  LOP3.LUT R72, R81, 0xffff0000, RZ, 0xc0, !PT ;  /* 0xffff000051487812 */ /* 0x000fe200078ec0ff */
[----:B------:R-:W-:Y:S01]  /*7720*/  FFMA R14, R71, R73, R14 ;  /* 0x00000049470e7223 */ /* 0x000fe2000000000e */
[----:B------:R-:W-:Y:S01]  /*7730*/  SHF.L.U32 R73, R82, 0x10, RZ ;  /* 0x0000001052497819 */ /* 0x000fe200000006ff */
[C---:B------:R-:W-:Y:S01]  /*7740*/  FMUL R15, R68.reuse, R15 ;  /* 0x0000000f440f7220 */ /* 0x040fe20000400000 */
[----:B------:R-:W-:Y:S01]  /*7750*/  F2FP.BF16.F32.PACK_AB R103, R11, R10 ;  /* 0x0000000a0b67723e */ /* 0x000fe200000010ff */
[C---:B------:R-:W-:Y:S01]  /*7760*/  FMUL R12, R68.reuse, R16 ;  /* 0x00000010440c7220 */ /* 0x040fe20000400000 */
[----:B------:R-:W-:Y:S01]  /*7770*/  F2FP.BF16.F32.PACK_AB R108, R9, R8 ;  /* 0x00000008096c723e */ /* 0x000fe200000010ff */
[----:B------:R-:W-:Y:S01]  /*7780*/  FMUL R13, R68, R17 ;  /* 0x00000011440d7220 */ /* 0x000fe20000400000 */
[C---:B------:R-:W-:Y:S01]  /*7790*/  FFMA R15, R71.reuse, R72, R15 ;  /* 0x00000048470f7223 */ /* 0x040fe2000000000f */
[----:B------:R-:W-:Y:S01]  /*77a0*/  SHF.L.U32 R72, R88, 0x10, RZ ;  /* 0x0000001058487819 */ /* 0x000fe200000006ff */
[C---:B------:R-:W-:Y:S01]  /*77b0*/  FMUL R18, R68.reuse, R18 ;  /* 0x0000001244127220 */ /* 0x040fe20000400000 */
[----:B------:R-:W-:Y:S01]  /*77c0*/  FMUL R19, R68, R19 ;  /* 0x0000001344137220 */ /* 0x000fe20000400000 */
[----:B------:R-:W-:Y:S01]  /*77d0*/  FFMA R12, R71, R73, R12 ;  /* 0x00000049470c7223 */ /* 0x000fe2000000000c */
[----:B------:R-:W-:Y:S01]  /*77e0*/  SHF.L.U32 R73, R90, 0x10, RZ ;  /* 0x000000105a497819 */ /* 0x000fe200000006ff */
[----:B------:R-:W-:Y:S01]  /*77f0*/  FMUL R16, R68, R20 ;  /* 0x0000001444107220 */ /* 0x000fe20000400000 */
[----:B------:R-:W-:Y:S01]  /*7800*/  F2FP.BF16.F32.PACK_AB R109, R15, R14 ;  /* 0x0000000e0f6d723e */ /* 0x000fe200000010ff */
[C---:B------:R-:W-:Y:S01]  /*7810*/  FFMA R13, R71.reuse, R74, R13 ;  /* 0x0000004a470d7223 */ /* 0x040fe2000000000d */
[----:B------:R-:W-:Y:S01]  /*7820*/  LOP3.LUT R74, R88, 0xffff0000, RZ, 0xc0, !PT ;  /* 0xffff0000584a7812 */ /* 0x000fe200078ec0ff */
        /* <DEDUP_REMOVED lines=8> */
[----:B------:R-:W-:Y:S01]  /*78b0*/  FMUL R22, R68, R22 ;  /* 0x0000001644167220 */ /* 0x000fe20000400000 */
[----:B------:R-:W-:Y:S01]  /*78c0*/  F2FP.BF16.F32.PACK_AB R111, R19, R18 ;  /* 0x00000012136f723e */ /* 0x000fe200000010ff */
[C---:B------:R-:W-:Y:S01]  /*78d0*/  FFMA R17, R71.reuse, R74, R17 ;  /* 0x0000004a47117223 */ /* 0x040fe20000000011 */
[----:B------:R-:W-:Y:S01]  /*78e0*/  LOP3.LUT R74, R90, 0xffff0000, RZ, 0xc0, !PT ;  /* 0xffff00005a4a7812 */ /* 0x000fe200078ec0ff */
[----:B------:R-:W-:Y:S01]  /*78f0*/  FFMA R22, R71, R72, R22 ;  /* 0x0000004847167223 */ /* 0x000fe20000000016 */
[----:B------:R-:W-:Y:S01]  /*7900*/  LOP3.LUT R72, R89, 0xffff0000, RZ, 0xc0, !PT ;  /* 0xffff000059487812 */ /* 0x000fe200078ec0ff */
[C---:B------:R-:W-:Y:S01]  /*7910*/  FMUL R23, R68.reuse, R23 ;  /* 0x0000001744177220 */ /* 0x040fe20000400000 */
[----:B------:R-:W-:Y:S01]  /*7920*/  F2FP.BF16.F32.PACK_AB R116, R17, R16 ;  /* 0x000000101174723e */ /* 0x000fe200000010ff */
[C---:B------:R-:W-:Y:S01]  /*7930*/  FMUL R20, R68.reuse, R24 ;  /* 0x0000001844147220 */ /* 0x040fe20000400000 */
[----:B------:R-:W-:Y:S01]  /*7940*/  FMUL R21, R68, R25 ;  /* 0x0000001944157220 */ /* 0x000fe20000400000 */
[C---:B------:R-:W-:Y:S01]  /*7950*/  FFMA R23, R71.reuse, R72, R23 ;  /* 0x0000004847177223 */ /* 0x040fe20000000017 */
[----:B------:R-:W-:Y:S01]  /*7960*/  SHF.L.U32 R72, R96, 0x10, RZ ;  /* 0x0000001060487819 */ /* 0x000fe200000006ff */
[C---:B------:R-:W-:Y:S01]  /*7970*/  FMUL R26, R68.reuse, R26 ;  /* 0x0000001a441a7220 */ /* 0x040fe20000400000 */
[C---:B------:R-:W-:Y:S01]  /*7980*/  FMUL R27, R68.reuse, R27 ;  /* 0x0000001b441b7220 */ /* 0x040fe20000400000 */
        /* <DEDUP_REMOVED lines=9> */
[----:B------:R-:W-:Y:S01]  /*7a20*/  F2FP.BF16.F32.PACK_AB R118, R21, R20 ;  /* 0x000000141576723e */ /* 0x000fe200000010ff */
[----:B------:R-:W-:Y:S01]  /*7a30*/  FFMA R24, R71, R72, R24 ;  /* 0x0000004847187223 */ /* 0x000fe20000000018 */
[----:B------:R-:W-:Y:S01]  /*7a40*/  LOP3.LUT R72, R97, 0xffff0000, RZ, 0xc0, !PT ;  /* 0xffff000061487812 */ /* 0x000fe200078ec0ff */
[C---:B------:R-:W-:Y:S01]  /*7a50*/  FMUL R25, R68.reuse, R29 ;  /* 0x0000001d44197220 */ /* 0x040fe20000400000 */
[----:B------:R-:W-:Y:S01]  /*7a60*/  F2FP.BF16.F32.PACK_AB R119, R27, R26 ;  /* 0x0000001a1b77723e */ /* 0x000fe200000010ff */
[C---:B------:R-:W-:Y:S01]  /*7a70*/  FMUL R30, R68.reuse, R30 ;  /* 0x0000001e441e7220 */ /* 0x040fe20000400000 */
[----:B------:R-:W-:Y:S01]  /*7a80*/  LOP3.LUT R76, R131, 0xffff0000, RZ, 0xc0, !PT ;  /* 0xffff0000834c7812 */ /* 0x000fe200078ec0ff */
[----:B------:R-:W-:Y:S01]  /*7a90*/  FMUL R31, R68, R31 ;  /* 0x0000001f441f7220 */ /* 0x000fe20000400000 */
[----:B------:R-:W-:Y:S01]  /*7aa0*/  FFMA R25, R71, R74, R25 ;  /* 0x0000004a47197223 */ /* 0x000fe20000000019 */
[----:B------:R-:W-:Y:S01]  /*7ab0*/  LOP3.LUT R74, R99, 0xffff0000, RZ, 0xc0, !PT ;  /* 0xffff0000634a7812 */ /* 0x000fe200078ec0ff */
[C---:B------:R-:W-:Y:S01]  /*7ac0*/  FFMA R30, R71.reuse, R73, R30 ;  /* 0x00000049471e7223 */ /* 0x040fe2000000001e */
[C---:B------:R-:W-:Y:S01]  /*7ad0*/  SHF.L.U32 R73, R98.reuse, 0x10, RZ ;  /* 0x0000001062497819 */ /* 0x040fe200000006ff */
[C---:B------:R-:W-:Y:S01]  /*7ae0*/  FFMA R31, R71.reuse, R72, R31 ;  /* 0x00000048471f7223 */ /* 0x040fe2000000001f */
[----:B------:R-:W-:Y:S01]  /*7af0*/  LOP3.LUT R72, R98, 0xffff0000, RZ, 0xc0, !PT ;  /* 0xffff000062487812 */ /* 0x000fe200078ec0ff */
[C---:B------:R-:W-:Y:S01]  /*7b00*/  FMUL R28, R68.reuse, R32 ;  /* 0x00000020441c7220 */ /* 0x040fe20000400000 */
[C---:B------:R-:W-:Y:S01]  /*7b10*/  FMUL R29, R68.reuse, R33 ;  /* 0x00000021441d7220 */ /* 0x040fe20000400000 */
[C---:B------:R-:W-:Y:S01]  /*7b20*/  FMUL R34, R68.reuse, R34 ;  /* 0x0000002244227220 */ /* 0x040fe20000400000 */
[----:B------:R-:W-:Y:S01]  /*7b30*/  FMUL R35, R68, R35 ;  /* 0x0000002344237220 */ /* 0x000fe20000400000 */
[----:B------:R-:W-:Y:S01]  /*7b40*/  FFMA R28, R71, R73, R28 ;  /* 0x00000049471c7223 */ /* 0x000fe2000000001c */
[----:B------:R-:W-:Y:S01]  /*7b50*/  SHF.L.U32 R73, R105, 0x10, RZ ;  /* 0x0000001069497819 */ /* 0x000fe200000006ff */
[C---:B------:R-:W-:Y:S01]  /*7b60*/  FFMA R29, R71.reuse, R72, R29 ;  /* 0x00000048471d7223 */ /* 0x040fe2000000001d */
[C---:B------:R-:W-:Y:S01]  /*7b70*/  SHF.L.U32 R72, R104.reuse, 0x10, RZ ;  /* 0x0000001068487819 */ /* 0x040fe200000006ff */
[----:B------:R-:W-:Y:S01]  /*7b80*/  FFMA R34, R71, R75, R34 ;  /* 0x0000004b47227223 */ /* 0x000fe20000000022 */
[----:B------:R-:W-:Y:S01]  /*7b90*/  SHF.L.U32 R75, R107, 0x10, RZ ;  /* 0x000000106b4b7819 */ /* 0x000fe200000006ff */
[C---:B------:R-:W-:Y:S01]  /*7ba0*/  FFMA R35, R71.reuse, R74, R35 ;  /* 0x0000004a47237223 */ /* 0x040fe20000000023 */
[----:B------:R-:W-:Y:S01]  /*7bb0*/  LOP3.LUT R74, R104, 0xffff0000, RZ, 0xc0, !PT ;  /* 0xffff0000684a7812 */ /* 0x000fe200078ec0ff */
[C---:B------:R-:W-:Y:S01]  /*7bc0*/  FMUL R32, R68.reuse, R36 ;  /* 0x0000002444207220 */ /* 0x040fe20000400000 */
[C---:B------:R-:W-:Y:S01]  /*7bd0*/  FMUL R33, R68.reuse, R37 ;  /* 0x0000002544217220 */ /* 0x040fe20000400000 */
[----:B------:R-:W-:Y:S01]  /*7be0*/  FMUL R38, R68, R38 ;  /* 0x0000002644267220 */ /* 0x000fe20000400000 */
[----:B------:R1:W-:Y:S01]  /*7bf0*/  STS.128 [R164+UR46+0x400], R100 ;  /* 0x00040064a4007988 */ /* 0x0003e20008000c2e */
[----:B------:R-:W-:Y:S01]  /*7c00*/  FFMA R32, R71, R72, R32 ;  /* 0x0000004847207223 */ /* 0x000fe20000000020 */
[----:B------:R-:W-:Y:S01]  /*7c10*/  LOP3.LUT R72, R105, 0xffff0000, RZ, 0xc0, !PT ;  /* 0xffff000069487812 */ /* 0x000fe200078ec0ff */
[C---:B------:R-:W-:Y:S01]  /*7c20*/  FFMA R33, R71.reuse, R74, R33 ;  /* 0x0000004a47217223 */ /* 0x040fe20000000021 */
[----:B------:R-:W-:Y:S01]  /*7c30*/  LOP3.LUT R74, R106, 0xffff0000, RZ, 0xc0, !PT ;  /* 0xffff00006a4a7812 */ /* 0x000fe200078ec0ff */
[----:B------:R-:W-:Y:S01]  /*7c40*/  FMUL R39, R68, R39 ;  /* 0x0000002744277220 */ /* 0x000fe20000400000 */
[C---:B------:R-:W-:Y:S01]  /*7c50*/  FFMA R38, R71.reuse, R73, R38 ;  /* 0x0000004947267223 */ /* 0x040fe20000000026 */
[----:B------:R-:W-:Y:S01]  /*7c60*/  SHF.L.U32 R73, R106, 0x10, RZ ;  /* 0x000000106a497819 */ /* 0x000fe200000006ff */
[C---:B------:R-:W-:Y:S01]  /*7c70*/  FMUL R36, R68.reuse, R40 ;  /* 0x0000002844247220 */ /* 0x040fe20000400000 */
[----:B------:R-:W-:Y:S01]  /*7c80*/  FFMA R39, R71, R72, R39 ;  /* 0x0000004847277223 */ /* 0x000fe20000000027 */
[----:B------:R-:W-:Y:S01]  /*7c90*/  LOP3.LUT R72, R107, 0xffff0000, RZ, 0xc0, !PT ;  /* 0xffff00006b487812 */ /* 0x000fe200078ec0ff */
[C---:B------:R-:W-:Y:S01]  /*7ca0*/  FMUL R37, R68.reuse, R41 ;  /* 0x0000002944257220 */ /* 0x040fe20000400000 */
[C---:B------:R-:W-:Y:S01]  /*7cb0*/  FMUL R42, R68.reuse, R42 ;  /* 0x0000002a442a7220 */ /* 0x040fe20000400000 */
[----:B------:R-:W-:Y:S01]  /*7cc0*/  FMUL R43, R68, R43 ;  /* 0x0000002b442b7220 */ /* 0x000fe20000400000 */
[C---:B------:R-:W-:Y:S01]  /*7cd0*/  FFMA R36, R71.reuse, R73, R36 ;  /* 0x0000004947247223 */ /* 0x040fe20000000024 */
[C---:B------:R-:W-:Y:S01]  /*7ce0*/  SHF.L.U32 R73, R112.reuse, 0x10, RZ ;  /* 0x0000001070497819 */ /* 0x040fe200000006ff */
[----:B------:R3:W-:Y:S01]  /*7cf0*/  STS.128 [R163+0x400], R108 ;  /* 0x0004006ca3007388 */ /* 0x0007e20000000c00 */
[----:B------:R-:W-:Y:S01]  /*7d00*/  FFMA R37, R71, R74, R37 ;  /* 0x0000004a47257223 */ /* 0x000fe20000000025 */
[----:B------:R-:W-:Y:S01]  /*7d10*/  LOP3.LUT R74, R113, 0xffff0000, RZ, 0xc0, !PT ;  /* 0xffff0000714a7812 */ /* 0x000fe200078ec0ff */
[----:B------:R-:W-:Y:S01]  /*7d20*/  FFMA R42, R71, R75, R42 ;  /* 0x0000004b472a7223 */ /* 0x000fe2000000002a */
[----:B------:R-:W-:Y:S01]  /*7d30*/  SHF.L.U32 R75, R113, 0x10, RZ ;  /* 0x00000010714b7819 */ /* 0x000fe200000006ff */
        /* <DEDUP_REMOVED lines=8> */
[----:B------:R4:W-:Y:S01]  /*7dc0*/  STS.128 [R162+0x400], R116 ;  /* 0x00040074a2007388 */ /* 0x0009e20000000c00 */
[C---:B------:R-:W-:Y:S01]  /*7dd0*/  FFMA R41, R71.reuse, R72, R41 ;  /* 0x0000004847297223 */ /* 0x040fe20000000029 */
[C---:B------:R-:W-:Y:S01]  /*7de0*/  SHF.L.U32 R72, R114.reuse, 0x10, RZ ;  /* 0x0000001072487819 */ /* 0x040fe200000006ff */
[----:B------:R-:W-:Y:S01]  /*7df0*/  FFMA R46, R71, R75, R46 ;  /* 0x0000004b472e7223 */ /* 0x000fe2000000002e */
[----:B------:R-:W-:Y:S01]  /*7e00*/  SHF.L.U32 R75, R121, 0x10, RZ ;  /* 0x00000010794b7819 */ /* 0x000fe200000006ff */
[----:B------:R-:W-:Y:S01]  /*7e10*/  FFMA R47, R71, R74, R47 ;  /* 0x0000004a472f7223 */ /* 0x000fe2000000002f */
[----:B------:R-:W-:Y:S01]  /*7e20*/  LOP3.LUT R74, R114, 0xffff0000, RZ, 0xc0, !PT ;  /* 0xffff0000724a7812 */ /* 0x000fe200078ec0ff */
[C---:B------:R-:W-:Y:S01]  /*7e30*/  FMUL R44, R68.reuse, R48 ;  /* 0x00000030442c7220 */ /* 0x040fe20000400000 */
[----:B-1----:R-:W-:Y:S01]  /*7e40*/  F2FP.BF16.F32.PACK_AB R100, R25, R24 ;  /* 0x000000181964723e */ /* 0x002fe200000010ff */
[C---:B------:R-:W-:Y:S01]  /*7e50*/  FMUL R45, R68.reuse, R49 ;  /* 0x00000031442d7220 */ /* 0x040fe20000400000 */
[----:B------:R-:W-:Y:S01]  /*7e60*/  F2FP.BF16.F32.PACK_AB R101, R31, R30 ;  /* 0x0000001e1f65723e */ /* 0x000fe200000010ff */
[----:B------:R-:W-:Y:S01]  /*7e70*/  FMUL R50, R68, R50 ;  /* 0x0000003244327220 */ /* 0x000fe20000400000 */
[----:B------:R-:W-:Y:S01]  /*7e80*/  F2FP.BF16.F32.PACK_AB R102, R29, R28 ;  /* 0x0000001c1d66723e */ /* 0x000fe200000010ff */
[----:B------:R-:W-:Y:S01]  /*7e90*/  FFMA R44, R71, R72, R44 ;  /* 0x00000048472c7223 */ /* 0x000fe2000000002c */
[----:B------:R-:W-:Y:S01]  /*7ea0*/  LOP3.LUT R72, R115, 0xffff0000, RZ, 0xc0, !PT ;  /* 0xffff000073487812 */ /* 0x000fe200078ec0ff */
[----:B------:R-:W-:Y:S01]  /*7eb0*/  FFMA R45, R71, R74, R45 ;  /* 0x0000004a472d7223 */ /* 0x000fe2000000002d */
[----:B------:R-:W-:Y:S01]  /*7ec0*/  LOP3.LUT R74, R120, 0xffff0000, RZ, 0xc0, !PT ;  /* 0xffff0000784a7812 */ /* 0x000fe200078ec0ff */
[----:B------:R-:W-:Y:S01]  /*7ed0*/  FMUL R51, R68, R51 ;  /* 0x0000003344337220 */ /* 0x000fe20000400000 */
[----:B------:R-:W-:Y:S01]  /*7ee0*/  F2FP.BF16.F32.PACK_AB R103, R35, R34 ;  /* 0x000000222367723e */ /* 0x000fe200000010ff */
[----:B------:R-:W-:Y:S01]  /*7ef0*/  FFMA R50, R71, R73, R50 ;  /* 0x0000004947327223 */ /* 0x000fe20000000032 */
[----:B------:R-:W-:Y:S01]  /*7f00*/  SHF.L.U32 R73, R120, 0x10, RZ ;  /* 0x0000001078497819 */ /* 0x000fe200000006ff */
[C---:B------:R-:W-:Y:S01]  /*7f10*/  FMUL R48, R68.reuse, R52 ;  /* 0x0000003444307220 */ /* 0x040fe20000400000 */
[----:B---3--:R-:W-:Y:S01]  /*7f20*/  F2FP.BF16.F32.PACK_AB R108, R33, R32 ;  /* 0x00000020216c723e */ /* 0x008fe200000010ff */
[----:B------:R-:W-:Y:S01]  /*7f30*/  FFMA R51, R71, R72, R51 ;  /* 0x0000004847337223 */ /* 0x000fe20000000033 */
[----:B------:R-:W-:Y:S01]  /*7f40*/  LOP3.LUT R72, R121, 0xffff0000, RZ, 0xc0, !PT ;  /* 0xffff000079487812 */ /* 0x000fe200078ec0ff */
[----:B------:R1:W-:Y:S01]  /*7f50*/  STS.128 [R161+0x400], R100 ;  /* 0x00040064a1007388 */ /* 0x0003e20000000c00 */
[----:B------:R-:W-:Y:S01]  /*7f60*/  F2FP.BF16.F32.PACK_AB R109, R39, R38 ;  /* 0x00000026276d723e */ /* 0x000fe200000010ff */
[C---:B------:R-:W-:Y:S01]  /*7f70*/  FMUL R49, R68.reuse, R53 ;  /* 0x0000003544317220 */ /* 0x040fe20000400000 */
[----:B------:R-:W-:Y:S01]  /*7f80*/  F2FP.BF16.F32.PACK_AB R110, R37, R36 ;  /* 0x00000024256e723e */ /* 0x000fe200000010ff */
[C---:B------:R-:W-:Y:S01]  /*7f90*/  FMUL R54, R68.reuse, R54 ;  /* 0x0000003644367220 */ /* 0x040fe20000400000 */
[----:B------:R-:W-:Y:S01]  /*7fa0*/  F2FP.BF16.F32.PACK_AB R111, R43, R42 ;  /* 0x0000002a2b6f723e */ /* 0x000fe200000010ff */
[----:B------:R-:W-:Y:S01]  /*7fb0*/  FMUL R55, R68, R55 ;  /* 0x0000003744377220 */ /* 0x000fe20000400000 */
[----:B----4-:R-:W-:Y:S01]  /*7fc0*/  F2FP.BF16.F32.PACK_AB R116, R41, R40 ;  /* 0x000000282974723e */ /* 0x010fe200000010ff */
[C---:B------:R-:W-:Y:S01]  /*7fd0*/  FFMA R48, R71.reuse, R73, R48 ;  /* 0x0000004947307223 */ /* 0x040fe20000000030 */
[C---:B------:R-:W-:Y:S01]  /*7fe0*/  FFMA R49, R71.reuse, R74, R49 ;  /* 0x0000004a47317223 */ /* 0x040fe20000000031 */
[----:B------:R1:W-:Y:S01]  /*7ff0*/  STS.128 [R147+0x400], R108 ;  /* 0x0004006c93007388 */ /* 0x0003e20000000c00 */
[C---:B------:R-:W-:Y:S01]  /*8000*/  SHF.L.U32 R73, R122.reuse, 0x10, RZ ;  /* 0x000000107a497819 */ /* 0x040fe200000006ff */
[----:B------:R-:W-:Y:S01]  /*8010*/  FFMA R54, R71, R75, R54 ;  /* 0x0000004b47367223 */ /* 0x000fe20000000036 */
[----:B------:R-:W-:Y:S01]  /*8020*/  SHF.L.U32 R75, R123, 0x10, RZ ;  /* 0x000000107b4b7819 */ /* 0x000fe200000006ff */
[----:B------:R-:W-:Y:S01]  /*8030*/  FFMA R55, R71, R72, R55 ;  /* 0x0000004847377223 */ /* 0x000fe20000000037 */
[----:B------:R-:W-:Y:S01]  /*8040*/  LOP3.LUT R72, R122, 0xffff0000, RZ, 0xc0, !PT ;  /* 0xffff00007a487812 */ /* 0x000fe200078ec0ff */
[C---:B------:R-:W-:Y:S01]  /*8050*/  FMUL R52, R68.reuse, R56 ;  /* 0x0000003844347220 */ /* 0x040fe20000400000 */
[----:B------:R-:W-:Y:S01]  /*8060*/  LOP3.LUT R74, R123, 0xffff0000, RZ, 0xc0, !PT ;  /* 0xffff00007b4a7812 */ /* 0x000fe200078ec0ff */
[C---:B------:R-:W-:Y:S01]  /*8070*/  FMUL R53, R68.reuse, R57 ;  /* 0x0000003944357220 */ /* 0x040fe20000400000 */
[C---:B------:R-:W-:Y:S01]  /*8080*/  FMUL R58, R68.reuse, R58 ;  /* 0x0000003a443a7220 */ /* 0x040fe20000400000 */
[----:B------:R-:W-:Y:S01]  /*8090*/  FMUL R59, R68, R59 ;  /* 0x0000003b443b7220 */ /* 0x000fe20000400000 */
[C---:B------:R-:W-:Y:S01]  /*80a0*/  FFMA R52, R71.reuse, R73, R52 ;  /* 0x0000004947347223 */ /* 0x040fe20000000034 */
[C---:B------:R-:W-:Y:S01]  /*80b0*/  FFMA R53, R71.reuse, R72, R53 ;  /* 0x0000004847357223 */ /* 0x040fe20000000035 */
[C---:B------:R-:W-:Y:S01]  /*80c0*/  FFMA R58, R71.reuse, R75, R58 ;  /* 0x0000004b473a7223 */ /* 0x040fe2000000003a */
[----:B------:R-:W-:Y:S01]  /*80d0*/  FFMA R59, R71, R74, R59 ;  /* 0x0000004a473b7223 */ /* 0x000fe2000000003b */
[----:B------:R-:W-:Y:S01]  /*80e0*/  SHF.L.U32 R72, R128, 0x10, RZ ;  /* 0x0000001080487819 */ /* 0x000fe200000006ff */
[----:B------:R-:W-:Y:S01]  /*80f0*/  FMUL R56, R68, R60 ;  /* 0x0000003c44387220 */ /* 0x000fe20000400000 */
[----:B------:R-:W-:Y:S01]  /*8100*/  LOP3.LUT R74, R128, 0xffff0000, RZ, 0xc0, !PT ;  /* 0xffff0000804a7812 */ /* 0x000fe200078ec0ff */
[C---:B------:R-:W-:Y:S01]  /*8110*/  FMUL R57, R68.reuse, R61 ;  /* 0x0000003d44397220 */ /* 0x040fe20000400000 */
[----:B------:R-:W-:Y:S01]  /*8120*/  SHF.L.U32 R73, R129, 0x10, RZ ;  /* 0x0000001081497819 */ /* 0x000fe200000006ff */
[C---:B------:R-:W-:Y:S01]  /*8130*/  FMUL R62, R68.reuse, R62 ;  /* 0x0000003e443e7220 */ /* 0x040fe20000400000 */
[----:B------:R-:W-:Y:S01]  /*8140*/  F2FP.BF16.F32.PACK_AB R117, R47, R46 ;  /* 0x0000002e2f75723e */ /* 0x000fe200000010ff */
[----:B------:R-:W-:Y:S01]  /*8150*/  FFMA R56, R71, R72, R56 ;  /* 0x0000004847387223 */ /* 0x000fe20000000038 */
[----:B------:R-:W-:Y:S01]  /*8160*/  F2FP.BF16.F32.PACK_AB R118, R45, R44 ;  /* 0x0000002c2d76723e */ /* 0x000fe200000010ff */
[----:B------:R-:W-:Y:S01]  /*8170*/  FFMA R57, R71, R74, R57 ;  /* 0x0000004a47397223 */ /* 0x000fe20000000039 */
[----:B------:R-:W-:Y:S01]  /*8180*/  F2FP.BF16.F32.PACK_AB R119, R51, R50 ;  /* 0x000000323377723e */ /* 0x000fe200000010ff */
[----:B------:R-:W-:Y:S01]  /*8190*/  FFMA R62, R71, R73, R62 ;  /* 0x00000049473e7223 */ /* 0x000fe2000000003e */
[----:B------:R-:W-:Y:S01]  /*81a0*/  LOP3.LUT R72, R129, 0xffff0000, RZ, 0xc0, !PT ;  /* 0xffff000081487812 */ /* 0x000fe200078ec0ff */
[----:B------:R-:W-:Y:S01]  /*81b0*/  FMUL R63, R68, R63 ;  /* 0x0000003f443f7220 */ /* 0x000fe20000400000 */
[----:B------:R-:W-:Y:S01]  /*81c0*/  SHF.L.U32 R73, R130, 0x10, RZ ;  /* 0x0000001082497819 */ /* 0x000fe200000006ff */
[----:B------:R1:W-:Y:S01]  /*81d0*/  STS.128 [R160+0x400], R116 ;  /* 0x00040074a0007388 */ /* 0x0003e20000000c00 */
[----:B------:R-:W-:Y:S01]  /*81e0*/  FMUL R60, R68, R64 ;  /* 0x00000040443c7220 */ /* 0x000fe20000400000 */
[----:B------:R-:W-:Y:S01]  /*81f0*/  LOP3.LUT R74, R130, 0xffff0000, RZ, 0xc0, !PT ;  /* 0xffff0000824a7812 */ /* 0x000fe200078ec0ff */
[C---:B------:R-:W-:Y:S01]  /*8200*/  FMUL R61, R68.reuse, R65 ;  /* 0x00000041443d7220 */ /* 0x040fe20000400000 */
[----:B------:R-:W-:Y:S01]  /*8210*/  SHF.L.U32 R75, R131, 0x10, RZ ;  /* 0x00000010834b7819 */ /* 0x000fe200000006ff */
[C---:B------:R-:W-:Y:S01]  /*8220*/  FMUL R66, R68.reuse, R66 ;  /* 0x0000004244427220 */ /* 0x040fe20000400000 */
[----:B------:R-:W-:Y:S01]  /*8230*/  FFMA R63, R71, R72, R63 ;  /* 0x00000048473f7223 */ /* 0x000fe2000000003f */
[----:B------:R-:W-:Y:S01]  /*8240*/  FMUL R67, R68, R67 ;  /* 0x0000004344437220 */ /* 0x000fe20000400000 */
[----:B------:R-:W-:Y:S01]  /*8250*/  F2FP.BF16.F32.PACK_AB R124, R49, R48 ;  /* 0x00000030317c723e */ /* 0x000fe200000010ff */
[----:B------:R-:W-:Y:S01]  /*8260*/  FFMA R60, R71, R73, R60 ;  /* 0x00000049473c7223 */ /* 0x000fe2000000003c */
[----:B------:R-:W-:Y:S01]  /*8270*/  F2FP.BF16.F32.PACK_AB R125, R55, R54 ;  /* 0x00000036377d723e */ /* 0x000fe200000010ff */
[----:B------:R-:W-:Y:S01]  /*8280*/  FFMA R61, R71, R74, R61 ;  /* 0x0000004a473d7223 */ /* 0x000fe2000000003d */
[----:B------:R-:W-:Y:S01]  /*8290*/  F2FP.BF16.F32.PACK_AB R126, R53, R52 ;  /* 0x00000034357e723e */ /* 0x000fe200000010ff */
[----:B------:R-:W-:Y:S01]  /*82a0*/  FFMA R66, R71, R75, R66 ;  /* 0x0000004b47427223 */ /* 0x000fe20000000042 */
[----:B------:R-:W-:Y:S01]  /*82b0*/  F2FP.BF16.F32.PACK_AB R127, R59, R58 ;  /* 0x0000003a3b7f723e */ /* 0x000fe200000010ff */
[----:B------:R-:W-:Y:S01]  /*82c0*/  FFMA R67, R71, R76, R67 ;  /* 0x0000004c47437223 */ /* 0x000fe20000000043 */
[----:B------:R-:W-:Y:S02]  /*82d0*/  F2FP.BF16.F32.PACK_AB R56, R57, R56 ;  /* 0x000000383938723e */ /* 0x000fe400000010ff */
[----:B------:R-:W-:Y:S01]  /*82e0*/  F2FP.BF16.F32.PACK_AB R57, R63, R62 ;  /* 0x0000003e3f39723e */ /* 0x000fe200000010ff */
[----:B------:R1:W-:Y:S01]  /*82f0*/  STS.128 [R159+0x400], R124 ;  /* 0x0004007c9f007388 */ /* 0x0003e20000000c00 */
[----:B------:R-:W-:Y:S02]  /*8300*/  F2FP.BF16.F32.PACK_AB R58, R61, R60 ;  /* 0x0000003c3d3a723e */ /* 0x000fe400000010ff */
[----:B------:R-:W-:Y:S05]  /*8310*/  F2FP.BF16.F32.PACK_AB R59, R67, R66 ;  /* 0x00000042433b723e */ /* 0x000fea00000010ff */
[----:B------:R1:W-:Y:S01]  /*8320*/  STS.128 [R158+0x400], R56 ;  /* 0x000400389e007388 */ /* 0x0003e20000000c00 */
[----:B------:R-:W-:Y:S01]  /*8330*/  @!PT LDS RZ, [RZ] ;  /* 0x00000000fffff984 */ /* 0x000fe20000000800 */
[----:B------:R-:W-:Y:S01]  /*8340*/  @!PT LDS RZ, [RZ] ;  /* 0x00000000fffff984 */ /* 0x000fe20000000800 */
[----:B------:R-:W-:Y:S01]  /*8350*/  @!PT LDS RZ, [RZ] ;  /* 0x00000000fffff984 */ /* 0x000fe20000000800 */
[----:B------:R-:W-:Y:S01]  /*8360*/  @!PT LDS RZ, [RZ] ;  /* 0x00000000fffff984 */ /* 0x000fe20000000800 */
[----:B------:R3:W-:Y:S07]  /*8370*/  MEMBAR.ALL.CTA ;  /* 0x0000000000007992 */ /* 0x0007ee0000008000 */
[----:B---3--:R-:W3:Y:S02]  /*8380*/  FENCE.VIEW.ASYNC.S ;  /* 0x00000000000073c6 */ /* 0x008ee40000000000 */
[----:B---3--:R-:W-:Y:S06]  /*8390*/  BAR.SYNC.DEFER_BLOCKING 0x1, 0x80 ;  /* 0x0042000000007b1d */ /* 0x008fec0000010000 */
[----:B------:R-:W-:Y:S05]  /*83a0*/  @P0 BRA `(.L_x_124) ;  /* 0x0000000000300947 */ /* 0x000fea0003800000 */
[----:B------:R-:W3:Y:S01]  /*83b0*/  LDCU.64 UR6, c[0x0][0x348] ;  /* 0x00006900ff0677ac */ /* 0x000ee20008000a00 */
[----:B------:R-:W-:Y:S01]  /*83c0*/  R2UR UR5, R70 ;  /* 0x00000000460572ca */ /* 0x000fe200000e0000 */
[----:B------:R-:W-:Y:S01]  /*83d0*/  UIADD3 UR4, UPT, UPT, UR46, 0x400, URZ ;  /* 0x000004002e047890 */ /* 0x000fe2000fffe0ff */
[----:B------:R-:W-:Y:S05]  /*83e0*/  UMOV UR51, UR44 ;  /* 0x0000002c00337c82 */ /* 0x000fea0008000000 */
[----:B------:R-:W-:Y:S06]  /*83f0*/  IMAD.U32 R144, RZ, RZ, UR4 ;  /* 0x00000004ff907e24 */ /* 0x000fec000f8e00ff */
[----:B------:R-:W-:Y:S01]  /*8400*/  UIADD3 UR49, UPT, UPT, UR53, UR5, URZ ;  /* 0x0000000535317290 */ /* 0x000fe2000fffe0ff */
[----:B------:R-:W-:Y:S01]  /*8410*/  R2UR UR48, R144 ;  /* 0x00000000903072ca */ /* 0x000fe200000e0000 */
[----:B---3--:R-:W-:Y:S04]  /*8420*/  UIADD3 UR4, UP0, UPT, UR6, 0xa80, URZ ;  /* 0x00000a8006047890 */ /* 0x008fe8000ff1e0ff */
[----:B------:R-:W-:Y:S09]  /*8430*/  UIADD3.X UR5, UPT, UPT, URZ, UR7, URZ, UP0, !UPT ;  /* 0x00000007ff057290 */ /* 0x000ff200087fe4ff */
[----:B------:R3:W-:Y:S01]  /*8440*/  UTMASTG.3D [UR48], [UR4] ;  /* 0x00000030040073b5 */ /* 0x0007e20008010000 */
[----:B------:R0:W-:Y:S01]  /*8450*/  UTMACMDFLUSH ;  /* 0x00000000000079b7 */ /* 0x0001e20000000000 */
[----:B---3--:R-:W-:Y:S04]  /*8460*/  DEPBAR.LE SB0, 0x1 ;  /* 0x000080400000791a */ /* 0x008fe80000000000 */
.L_x_124:
[----:B------:R-:W-:Y:S05]  /*8470*/  BSYNC.RECONVERGENT B0 ;  /* 0x0000000000007941 */ /* 0x000fea0003800200 */
.L_x_123:
[----:B------:R-:W-:Y:S01]  /*8480*/  BAR.SYNC.DEFER_BLOCKING 0x1, 0x80 ;  /* 0x0042000000007b1d */ /* 0x000fe20000010000 */
[----:B------:R-:W-:Y:S01]  /*8490*/  ISETP.NE.AND P1, PT, R157, RZ, PT ;  /* 0x000000ff9d00720c */ /* 0x000fe20003f25270 */
[----:B------:R-:W-:Y:S01]  /*84a0*/  UISETP.NE.AND UP0, UPT, UR54, URZ, UPT ;  /* 0x000000ff3600728c */ /* 0x000fe2000bf05270 */
[----:B------:R-:W-:Y:S11]  /*84b0*/  LEA R3, R77, UR46, 0x3 ;  /* 0x0000002e4d037c11 */ /* 0x000ff6000f8e18ff */
[----:B------:R-:W-:Y:S01]  /*84c0*/  @P1 SHF.L.U32 R6, R149, 0x1f, RZ ;  /* 0x0000001f95061819 */ /* 0x000fe200000006ff */
[----:B------:R-:W-:Y:S06]  /*84d0*/  BRA.U !UP0, `(.L_x_125) ;  /* 0x0000000108247547 */ /* 0x000fec000b800000 */
[----:B------:R-:W3:Y:S01]  /*84e0*/  S2R R0, SR_CgaCtaId ;  /* 0x0000000000007919 */ /* 0x000ee20000008800 */
[----:B------:R-:W-:Y:S01]  /*84f0*/  IMAD.U32 R4, RZ, RZ, UR52 ;  /* 0x00000034ff047e24 */ /* 0x000fe2000f8e00ff */
[----:B------:R-:W-:Y:S04]  /*8500*/  UIADD3 UR4, UPT, UPT, UR52, 0x1, URZ ;  /* 0x0000000134047890 */ /* 0x000fe8000fffe0ff */
[----:B------:R-:W-:Y:S01]  /*8510*/  @P1 LEA R4, R4, UR46, 0x3 ;  /* 0x0000002e04041c11 */ /* 0x000fe2000f8e18ff */
[----:B------:R-:W-:Y:S04]  /*8520*/  UISETP.NE.AND UP0, UPT, UR4, 0x4, UPT ;  /* 0x000000040400788c */ /* 0x000fe8000bf05270 */
[----:B------:R-:W-:Y:S01]  /*8530*/  @P1 VIADD R5, R4, 0xb0 ;  /* 0x000000b004051836 */ /* 0x000fe20000000000 */
[----:B------:R-:W-:Y:S04]  /*8540*/  USEL UR52, UR4, URZ, UP0 ;  /* 0x000000ff04347287 */ /* 0x000fe80008000000 */
[----:B---3--:R-:W-:Y:S04]  /*8550*/  @P1 PRMT R0, R0, 0x654, R5 ;  /* 0x0000065400001816 */ /* 0x008fe80000000005 */
[----:B------:R3:W-:Y:S04]  /*8560*/  @P1 SYNCS.ARRIVE.TRANS64.RED.A1T0 RZ, [R0+URZ], RZ ;  /* 0x000000ff00ff19a7 */ /* 0x0007e800081004ff */
.L_x_125:
[----:B------:R-:W4:Y:S01]  /*8570*/  @P1 SYNCS.PHASECHK.TRANS64.TRYWAIT P0, [R3+URZ+0x90], R6 ;  /* 0x00009006030015a7 */ /* 0x000f2200080011ff */
[----:B------:R-:W-:Y:S01]  /*8580*/  UISETP.NE.AND UP0, UPT, UR38, URZ, UPT ;  /* 0x000000ff2600728c */ /* 0x000fe2000bf05270 */
[----:B------:R-:W-:Y:S01]  /*8590*/  BSSY B1, `(.L_x_126) ;  /* 0x0000021000017945 */ /* 0x000fe20003800000 */
[----:B------:R-:W-:Y:S02]  /*85a0*/  UMOV UR4, 0x80 ;  /* 0x0000008000047882 */ /* 0x000fe40000000000 */
[----:B------:R-:W-:Y:S01]  /*85b0*/  USEL UR39, UR4, 0x40, !UP0 ;  /* 0x0000004004277887 */ /* 0x000fe2000c000000 */
[----:B----4-:R-:W-:Y:S01]  /*85c0*/  @P1 SEL R79, RZ, 0x1, !P0 ;  /* 0x00000001ff4f1807 */ /* 0x010fe20004000000 */
[----:B------:R-:W-:Y:S10]  /*85d0*/  @!P1 BRA `(.L_x_127) ;  /* 0x0000000000709947 */ /* 0x000ff40003800000 */
[----:B------:R-:W-:Y:S01]  /*85e0*/  ISETP.NE.AND P1, PT, R93, RZ, PT ;  /* 0x000000ff5d00720c */ /* 0x000fe20003f25270 */
[----:B------:R-:W-:Y:S01]  /*85f0*/  BSSY B0, `(.L_x_128) ;  /* 0x000000b000007945 */ /* 0x000fe20003800000 */
[----:B------:R-:W-:Y:S11]  /*8600*/  ISETP.NE.AND P0, PT, R79, RZ, PT ;  /* 0x000000ff4f00720c */ /* 0x000ff60003f05270 */
[----:B------:R-:W-:Y:S05]  /*8610*/  @P1 IMAD R6, R77, 0x4000, R164 ;  /* 0x000040004d061824 */ /* 0x000fea00078e02a4 */
[----:B------:R-:W-:Y:S04]  /*8620*/  @P1 IADD3 R9, PT, PT, R6, UR46, RZ ;  /* 0x0000002e06091c10 */ /* 0x000fe8000fffe0ff */
[----:B------:R-:W-:Y:S01]  /*8630*/  @P1 IADD3 R7, PT, PT, R92, R9, RZ ;  /* 0x000000095c071210 */ /* 0x000fe20007ffe0ff */
[--C-:B------:R-:W-:Y:S02]  /*8640*/  @P1 IMAD.IADD R5, R78, 0x1, R9.reuse ;  /* 0x000000014e051824 */ /* 0x100fe400078e0209 */
[----:B------:R-:W-:Y:S01]  /*8650*/  @P1 IMAD.IADD R4, R94, 0x1, R9 ;  /* 0x000000015e041824 */ /* 0x000fe200078e0209 */
[----:B------:R-:W-:Y:S06]  /*8660*/  @P0 BRA `(.L_x_129) ;  /* 0x00000000000c0947 */ /* 0x000fec0003800000 */
[----:B---3--:R-:W-:Y:S04]  /*8670*/  SHF.L.U32 R0, R149, 0x1f, RZ ;  /* 0x0000001f95007819 */ /* 0x008fe800000006ff */
[----:B------:R-:W3:Y:S02]  /*8680*/  SYNCS.PHASECHK.TRANS64.TRYWAIT P0, [R3+URZ+0x90], R0 ;  /* 0x00009000030075a7 */ /* 0x000ee400080011ff */
[----:B---3--:R-:W-:Y:S05]  /*8690*/  @!P0 BRA `(.L_x_130) ;  /* 0x0000004c00008947 */ /* 0x008fea0003800000 */
.L_x_129:
[----:B------:R-:W-:Y:S05]  /*86a0*/  BSYNC B0 ;  /* 0x0000000000007941 */ /* 0x000fea0003800000 */
.L_x_128:
[----:B------:R-:W-:Y:S01]  /*86b0*/  ISETP.NE.AND P0, PT, R93, RZ, PT ;  /* 0x000000ff5d00720c */ /* 0x000fe20003f05270 */
[----:B------:R-:W-:Y:S11]  /*86c0*/  VIADD R77, R77, 0x1 ;  /* 0x000000014d4d7836 */ /* 0x000ff60000000000 */
[----:B------:R-:W-:Y:S01]  /*86d0*/  @!UPT UIADD3 URZ, UPT, UPT, URZ, URZ, URZ ;  /* 0x000000fffffff290 */ /* 0x000fe2000fffe0ff */
[----:B------:R4:W1:Y:S01]  /*86e0*/  @P0 LDS.128 R84, [R6+UR46+0x400] ;  /* 0x0004002e06540984 */ /* 0x0008620008000c00 */
[--C-:B---3--:R-:W-:Y:S01]  /*86f0*/  @P0 IMAD.IADD R3, R92, 0x1, R5.reuse ;  /* 0x000000015c030824 */ /* 0x108fe200078e0205 */
[C---:B------:R-:W-:Y:S01]  /*8700*/  @P0 IADD3 R0, PT, PT, R94.reuse, R7, RZ ;  /* 0x000000075e000210 */ /* 0x040fe20007ffe0ff */
[C---:B------:R-:W-:Y:S01]  /*8710*/  @P0 IMAD.IADD R8, R94.reuse, 0x1, R5 ;  /* 0x000000015e080824 */ /* 0x040fe200078e0205 */
[----:B------:R4:W3:Y:S02]  /*8720*/  @P0 LDS.128 R80, [R4+0x400] ;  /* 0x0004000004500984 */ /* 0x0008e40000000c00 */
[----:B------:R-:W-:Y:S02]  /*8730*/  @P0 IADD3 R9, PT, PT, R94, R3, RZ ;  /* 0x000000035e090210 */ /* 0x000fe40007ffe0ff */
[----:B------:R4:W1:Y:S04]  /*8740*/  @P0 LDS.128 R88, [R7+0x400] ;  /* 0x0004000007580984 */ /* 0x0008680000000c00 */
[----:B------:R4:W1:Y:S04]  /*8750*/  @P0 LDS.128 R96, [R0+0x400] ;  /* 0x0004000000600984 */ /* 0x0008680000000c00 */
[----:B------:R4:W1:Y:S04]  /*8760*/  @P0 LDS.128 R104, [R5+0x400] ;  /* 0x0004000005680984 */ /* 0x0008680000000c00 */
[----:B------:R4:W1:Y:S04]  /*8770*/  @P0 LDS.128 R112, [R8+0x400] ;  /* 0x0004000008700984 */ /* 0x0008680000000c00 */
[----:B------:R4:W1:Y:S04]  /*8780*/  @P0 LDS.128 R120, [R3+0x400] ;  /* 0x0004000003780984 */ /* 0x0008680000000c00 */
[----:B------:R4:W1:Y:S02]  /*8790*/  @P0 LDS.128 R128, [R9+0x400] ;  /* 0x0004000009800984 */ /* 0x0008640000000c00 */
.L_x_127:
[----:B------:R-:W-:Y:S05]  /*87a0*/  BSYNC B1 ;  /* 0x0000000000017941 */ /* 0x000fea0003800000 */
.L_x_126:
[----:B------:R-:W-:Y:S05]  /*87b0*/  VIADD R50, R69, UR39 ;  /* 0x0000002745327c36 */ /* 0x000fea0008000000 */
[----:B----4-:R-:W-:Y:S04]  /*87c0*/  SHF.R.U32.HI R3, RZ, 0x15, R50 ;  /* 0x00000015ff037819 */ /* 0x010fe80000011632 */
[----:B------:R-:W-:Y:S11]  /*87d0*/  LOP3.LUT P0, RZ, R3, 0x3, R140, 0x48, !PT ;  /* 0x0000000303ff7812 */ /* 0x000ff6000780488c */
[----:B------:R-:W-:Y:S02]  /*87e0*/  @!UPT UIADD3 URZ, UPT, UPT, URZ, URZ, URZ ;  /* 0x000000fffffff290 */ /* 0x000fe4000fffe0ff */
        /* <DEDUP_REMOVED lines=17> */
.L_x_131:
[----:B-1----:R-:W-:Y:S01]  /*8900*/  SHF.L.U32 R70, R84, 0x10, RZ ;  /* 0x0000001054467819 */ /* 0x002fe200000006ff */
[----:B------:R-:W-:Y:S05]  /*8910*/  WARPSYNC.ALL ;  /* 0x0000000000007948 */ /* 0x000fea0003800000 */
[----:B------:R-:W-:Y:S01]  /*8920*/  R2UR UR4, R50 ;  /* 0x00000000320472ca */ /* 0x000fe200000e0000 */
[----:B------:R-:W1:Y:S01]  /*8930*/  S2R R165, SR_CgaCtaId ;  /* 0x0000000000a57919 */ /* 0x000e620000008800 */
[----:B------:R-:W-:Y:S01]  /*8940*/  LOP3.LUT R72, R84, 0xffff0000, RZ, 0xc0, !PT ;  /* 0xffff000054487812 */ /* 0x000fe200078ec0ff */
[----:B------:R-:W-:Y:S01]  /*8950*/  BSSY.RECONVERGENT B0, `(.L_x_132) ;  /* 0x0000102000007945 */ /* 0x000fe20003800200 */
[----:B------:R-:W-:Y:S02]  /*8960*/  SHF.L.U32 R73, R85, 0x10, RZ ;  /* 0x0000001055497819 */ /* 0x000fe400000006ff */
[----:B------:R-:W-:Y:S02]  /*8970*/  LOP3.LUT R74, R87, 0xffff0000, RZ, 0xc0, !PT ;  /* 0xffff0000574a7812 */ /* 0x000fe400078ec0ff */
[----:B------:R-:W-:Y:S02]  /*8980*/  ISETP.NE.AND P6, PT, R157, RZ, PT ;  /* 0x000000ff9d00720c */ /* 0x000fe40003fc5270 */
[----:B------:R-:W-:Y:S02]  /*8990*/  ISETP.NE.AND P0, PT, R152, RZ, PT ;  /* 0x000000ff9800720c */ /* 0x000fe40003f05270 */
[----:B------:R-:W-:Y:S01]  /*89a0*/  LEA R95, R77, UR46, 0x3 ;  /* 0x0000002e4d5f7c11 */ /* 0x000fe2000f8e18ff */
[----:B------:R-:W3:Y:S02]  /*89b0*/  LDTM.x64 R4, tmem[UR4] ;  /* 0x00000004000479ee */ /* 0x000ee40008340000 */
[C---:B---3--:R-:W-:Y:S01]  /*89c0*/  FMUL R0, R68.reuse, R4 ;  /* 0x0000000444007220 */ /* 0x048fe20000400000 */
[C---:B------:R-:W-:Y:S01]  /*89d0*/  FMUL R3, R68.reuse, R5 ;  /* 0x0000000544037220 */ /* 0x040fe20000400000 */
[C---:B------:R-:W-:Y:S01]  /*89e0*/  FMUL R6, R68.reuse, R6 ;  /* 0x0000000644067220 */ /* 0x040fe20000400000 */
[----:B------:R-:W-:Y:S01]  /*89f0*/  FMUL R7, R68, R7 ;  /* 0x0000000744077220 */ /* 0x000fe20000400000 */
[----:B------:R-:W-:Y:S01]  /*8a00*/  FFMA R0, R71, R70, R0 ;  /* 0x0000004647007223 */ /* 0x000fe20000000000 */
[----:B------:R-:W-:Y:S01]  /*8a10*/  LOP3.LUT R70, R85, 0xffff0000, RZ, 0xc0, !PT ;  /* 0xffff000055467812 */ /* 0x000fe200078ec0ff */
[----:B------:R-:W-:Y:S01]  /*8a20*/  FFMA R3, R71, R72, R3 ;  /* 0x0000004847037223 */ /* 0x000fe20000000003 */
[----:B------:R-:W-:Y:S01]  /*8a30*/  SHF.L.U32 R72, R87, 0x10, RZ ;  /* 0x0000001057487819 */ /* 0x000fe200000006ff */
[C---:B------:R-:W-:Y:S01]  /*8a40*/  FFMA R6, R71.reuse, R73, R6 ;  /* 0x0000004947067223 */ /* 0x040fe20000000006 */
[----:B------:R-:W-:Y:S01]  /*8a50*/  SHF.L.U32 R73, R86, 0x10, RZ ;  /* 0x0000001056497819 */ /* 0x000fe200000006ff */
[----:B------:R-:W-:Y:S01]  /*8a60*/  FFMA R7, R71, R70, R7 ;  /* 0x0000004647077223 */ /* 0x000fe20000000007 */
[----:B------:R-:W-:Y:S01]  /*8a70*/  F2FP.BF16.F32.PACK_AB R100, R3, R0 ;  /* 0x000000000364723e */ /* 0x000fe200000010ff */
[----:B------:R-:W-:Y:S01]  /*8a80*/  FMUL R4, R68, R8 ;  /* 0x0000000844047220 */ /* 0x000fe20000400000 */
[----:B------:R-:W-:Y:S01]  /*8a90*/  LOP3.LUT R70, R86, 0xffff0000, RZ, 0xc0, !PT ;  /* 0xffff000056467812 */ /* 0x000fe200078ec0ff */
[C---:B------:R-:W-:Y:S01]  /*8aa0*/  FMUL R0, R68.reuse, R9 ;  /* 0x0000000944007220 */ /* 0x040fe20000400000 */
[----:B------:R-:W-:Y:S01]  /*8ab0*/  F2FP.BF16.F32.PACK_AB R101, R7, R6 ;  /* 0x000000060765723e */ /* 0x000fe200000010ff */
[----:B------:R-:W-:Y:S01]  /*8ac0*/  FMUL R3, R68, R10 ;  /* 0x0000000a44037220 */ /* 0x000fe20000400000 */
[C---:B------:R-:W-:Y:S01]  /*8ad0*/  FFMA R4, R71.reuse, R73, R4 ;  /* 0x0000004947047223 */ /* 0x040fe20000000004 */
[----:B------:R-:W-:Y:S01]  /*8ae0*/  SHF.L.U32 R73, R82, 0x10, RZ ;  /* 0x0000001052497819 */ /* 0x000fe200000006ff */
[----:B------:R-:W-:Y:S01]  /*8af0*/  FMUL R5, R68, R11 ;  /* 0x0000000b44057220 */ /* 0x000fe20000400000 */
[C---:B------:R-:W-:Y:S01]  /*8b00*/  FFMA R0, R71.reuse, R70, R0 ;  /* 0x0000004647007223 */ /* 0x040fe20000000000 */
[C---:B------:R-:W-:Y:S01]  /*8b10*/  SHF.L.U32 R70, R80.reuse, 0x10, RZ ;  /* 0x0000001050467819 */ /* 0x040fe200000006ff */
[C---:B------:R-:W-:Y:S01]  /*8b20*/  FFMA R3, R71.reuse, R72, R3 ;  /* 0x0000004847037223 */ /* 0x040fe20000000003 */
[----:B------:R-:W-:Y:S01]  /*8b30*/  LOP3.LUT R72, R80, 0xffff0000, RZ, 0xc0, !PT ;  /* 0xffff000050487812 */ /* 0x000fe200078ec0ff */
[----:B------:R-:W-:Y:S01]  /*8b40*/  FMUL R6, R68, R12 ;  /* 0x0000000c44067220 */ /* 0x000fe20000400000 */
[----:B------:R-:W-:Y:S01]  /*8b50*/  F2FP.BF16.F32.PACK_AB R102, R0, R4 ;  /* 0x000000040066723e */ /* 0x000fe200000010ff */
[C---:B------:R-:W-:Y:S01]  /*8b60*/  FFMA R5, R71.reuse, R74, R5 ;  /* 0x0000004a47057223 */ /* 0x040fe20000000005 */
[C---:B------:R-:W-:Y:S01]  /*8b70*/  FMUL R7, R68.reuse, R13 ;  /* 0x0000000d44077220 */ /* 0x040fe20000400000 */
[----:B------:R-:W-:Y:S01]  /*8b80*/  FFMA R6, R71, R70, R6 ;  /* 0x0000004647067223 */ /* 0x000fe20000000006 */
[----:B------:R-:W-:Y:S01]  /*8b90*/  SHF.L.U32 R70, R81, 0x10, RZ ;  /* 0x0000001051467819 */ /* 0x000fe200000006ff */
[C---:B------:R-:W-:Y:S01]  /*8ba0*/  FMUL R0, R68.reuse, R14 ;  /* 0x0000000e44007220 */ /* 0x040fe20000400000 */
[----:B------:R-:W-:Y:S01]  /*8bb0*/  F2FP.BF16.F32.PACK_AB R103, R5, R3 ;  /* 0x000000030567723e */ /* 0x000fe200000010ff */
[----:B------:R-:W-:Y:S01]  /*8bc0*/  FFMA R7, R71, R72, R7 ;  /* 0x0000004847077223 */ /* 0x000fe20000000007 */
[----:B------:R-:W-:Y:S01]  /*8bd0*/  LOP3.LUT R72, R81, 0xffff0000, RZ, 0xc0, !PT ;  /* 0xffff000051487812 */ /* 0x000fe200078ec0ff */
[C---:B------:R-:W-:Y:S01]  /*8be0*/  FMUL R3, R68.reuse, R15 ;  /* 0x0000000f44037220 */ /* 0x040fe20000400000 */
[----:B------:R-:W-:Y:S01]  /*8bf0*/  FMUL R4, R68, R16 ;  /* 0x0000001044047220 */ /* 0x000fe20000400000 */
[C---:B------:R-:W-:Y:S01]  /*8c00*/  FFMA R0, R71.reuse, R70, R0 ;  /* 0x0000004647007223 */ /* 0x040fe20000000000 */
[----:B------:R-:W-:Y:S01]  /*8c10*/  LOP3.LUT R70, R82, 0xffff0000, RZ, 0xc0, !PT ;  /* 0xffff000052467812 */ /* 0x000fe200078ec0ff */
[----:B------:R-:W-:Y:S01]  /*8c20*/  FFMA R3, R71, R72, R3 ;  /* 0x0000004847037223 */ /* 0x000fe20000000003 */
[----:B------:R-:W-:Y:S01]  /*8c30*/  F2FP.BF16.F32.PACK_AB R108, R7, R6 ;  /* 0x00000006076c723e */ /* 0x000fe200000010ff */
[----:B------:R-:W-:Y:S01]  /*8c40*/  FFMA R4, R71, R73, R4 ;  /* 0x0000004947047223 */ /* 0x000fe20000000004 */
[C---:B------:R-:W-:Y:S01]  /*8c50*/  SHF.L.U32 R73, R83.reuse, 0x10, RZ ;  /* 0x0000001053497819 */ /* 0x040fe200000006ff */
[C---:B------:R-:W-:Y:S01]  /*8c60*/  FMUL R5, R68.reuse, R17 ;  /* 0x0000001144057220 */ /* 0x040fe20000400000 */
[----:B------:R-:W-:Y:S01]  /*8c70*/  LOP3.LUT R72, R83, 0xffff0000, RZ, 0xc0, !PT ;  /* 0xffff000053487812 */ /* 0x000fe200078ec0ff */
[C---:B------:R-:W-:Y:S01]  /*8c80*/  FMUL R6, R68.reuse, R18 ;  /* 0x0000001244067220 */ /* 0x040fe20000400000 */
[----:B------:R-:W-:Y:S01]  /*8c90*/  F2FP.BF16.F32.PACK_AB R109, R3, R0 ;  /* 0x00000000036d723e */ /* 0x000fe200000010ff */
[----:B------:R-:W-:Y:S01]  /*8ca0*/  FMUL R7, R68, R19 ;  /* 0x0000001344077220 */ /* 0x000fe20000400000 */
[C---:B------:R-:W-:Y:S01]  /*8cb0*/  FFMA R5, R71.reuse, R70, R5 ;  /* 0x0000004647057223 */ /* 0x040fe20000000005 */
[C---:B------:R-:W-:Y:S01]  /*8cc0*/  SHF.L.U32 R70, R88.reuse, 0x10, RZ ;  /* 0x0000001058467819 */ /* 0x040fe200000006ff */
[----:B------:R-:W-:Y:S01]  /*8cd0*/  FFMA R6, R71, R73, R6 ;  /* 0x0000004947067223 */ /* 0x000fe20000000006 */
[----:B------:R-:W-:Y:S01]  /*8ce0*/  SHF.L.U32 R73, R91, 0x10, RZ ;  /* 0x000000105b497819 */ /* 0x000fe200000006ff */
        /* <DEDUP_REMOVED lines=8> */
[----:B------:R-:W-:Y:S01]  /*8d70*/  FFMA R3, R71, R72, R3 ;  /* 0x0000004847037223 */ /* 0x000fe20000000003 */
[----:B------:R-:W-:Y:S01]  /*8d80*/  LOP3.LUT R72, R91, 0xffff0000, RZ, 0xc0, !PT ;  /* 0xffff00005b487812 */ /* 0x000fe200078ec0ff */
[C---:B------:R-:W-:Y:S01]  /*8d90*/  FMUL R4, R68.reuse, R22 ;  /* 0x0000001644047220 */ /* 0x040fe20000400000 */
[----:B------:R3:W-:Y:S01]  /*8da0*/  STS.128 [R164+UR46+0x4400], R100 ;  /* 0x00440064a4007988 */ /* 0x0007e20008000c2e */
[C---:B------:R-:W-:Y:S01]  /*8db0*/  FMUL R5, R68.reuse, R23 ;  /* 0x0000001744057220 */ /* 0x040fe20000400000 */
[----:B------:R-:W-:Y:S01]  /*8dc0*/  F2FP.BF16.F32.PACK_AB R116, R3, R0 ;  /* 0x000000000374723e */ /* 0x000fe200000010ff */
[----:B------:R-:W-:Y:S01]  /*8dd0*/  FFMA R4, R71, R70, R4 ;  /* 0x0000004647047223 */ /* 0x000fe20000000004 */
[----:B------:R-:W-:Y:S01]  /*8de0*/  LOP3.LUT R0, R89, 0xffff0000, RZ, 0xc0, !PT ;  /* 0xffff000059007812 */ /* 0x000fe200078ec0ff */
[----:B------:R-:W-:Y:S01]  /*8df0*/  FMUL R6, R68, R24 ;  /* 0x0000001844067220 */ /* 0x000fe20000400000 */
[----:B------:R-:W-:Y:S01]  /*8e00*/  SHF.L.U32 R3, R90, 0x10, RZ ;  /* 0x000000105a037819 */ /* 0x000fe200000006ff */
[----:B------:R-:W-:Y:S01]  /*8e10*/  FMUL R7, R68, R25 ;  /* 0x0000001944077220 */ /* 0x000fe20000400000 */
[----:B------:R-:W-:Y:S01]  /*8e20*/  LOP3.LUT R70, R90, 0xffff0000, RZ, 0xc0, !PT ;  /* 0xffff00005a467812 */ /* 0x000fe200078ec0ff */
        /* <DEDUP_REMOVED lines=21> */
[----:B------:R4:W-:Y:S01]  /*8f80*/  STS.128 [R163+0x4400], R108 ;  /* 0x0044006ca3007388 */ /* 0x0009e20000000c00 */
[----:B------:R-:W-:Y:S01]  /*8f90*/  FFMA R11, R71, R70, R11 ;  /* 0x00000046470b7223 */ /* 0x000fe2000000000b */
[----:B------:R-:W-:Y:S01]  /*8fa0*/  LOP3.LUT R70, R99, 0xffff0000, RZ, 0xc0, !PT ;  /* 0xffff000063467812 */ /* 0x000fe200078ec0ff */
[C---:B------:R-:W-:Y:S01]  /*8fb0*/  FFMA R12, R71.reuse, R3, R12 ;  /* 0x00000003470c7223 */ /* 0x040fe2000000000c */
[C---:B------:R-:W-:Y:S01]  /*8fc0*/  SHF.L.U32 R3, R98.reuse, 0x10, RZ ;  /* 0x0000001062037819 */ /* 0x040fe200000006ff */
[----:B------:R-:W-:Y:S01]  /*8fd0*/  FFMA R13, R71, R0, R13 ;  /* 0x00000000470d7223 */ /* 0x000fe2000000000d */
[----:B------:R-:W-:Y:S01]  /*8fe0*/  LOP3.LUT R0, R98, 0xffff0000, RZ, 0xc0, !PT ;  /* 0xffff000062007812 */ /* 0x000fe200078ec0ff */
[C---:B------:R-:W-:Y:S01]  /*8ff0*/  FMUL R14, R68.reuse, R32 ;  /* 0x00000020440e7220 */ /* 0x040fe20000400000 */
[----:B---3--:R-:W-:Y:S01]  /*9000*/  F2FP.BF16.F32.PACK_AB R100, R11, R10 ;  /* 0x0000000a0b64723e */ /* 0x008fe200000010ff */
[C---:B------:R-:W-:Y:S01]  /*9010*/  FMUL R15, R68.reuse, R33 ;  /* 0x00000021440f7220 */ /* 0x040fe20000400000 */
[----:B------:R-:W-:Y:S01]  /*9020*/  F2FP.BF16.F32.PACK_AB R101, R13, R12 ;  /* 0x0000000c0d65723e */ /* 0x000fe200000010ff */
        /* <DEDUP_REMOVED lines=14> */
[----:B------:R-:W-:Y:S01]  /*9110*/  FMUL R20, R68, R38 ;  /* 0x0000002644147220 */ /* 0x000fe20000400000 */
[----:B------:R-:W-:Y:S01]  /*9120*/  FFMA R18, R71, R0, R18 ;  /* 0x0000000047127223 */ /* 0x000fe20000000012 */
[----:B------:R-:W-:Y:S01]  /*9130*/  LOP3.LUT R0, R105, 0xffff0000, RZ, 0xc0, !PT ;  /* 0xffff000069007812 */ /* 0x000fe200078ec0ff */
[C---:B------:R-:W-:Y:S01]  /*9140*/  FFMA R19, R71.reuse, R70, R19 ;  /* 0x0000004647137223 */ /* 0x040fe20000000013 */
[C---:B------:R-:W-:Y:S01]  /*9150*/  LOP3.LUT R70, R106.reuse, 0xffff0000, RZ, 0xc0, !PT ;  /* 0xffff00006a467812 */ /* 0x040fe200078ec0ff */
[----:B------:R-:W-:Y:S01]  /*9160*/  FFMA R20, R71, R3, R20 ;  /* 0x0000000347147223 */ /* 0x000fe20000000014 */
[----:B------:R-:W-:Y:S01]  /*9170*/  SHF.L.U32 R3, R106, 0x10, RZ ;  /* 0x000000106a037819 */ /* 0x000fe200000006ff */
[C---:B------:R-:W-:Y:S01]  /*9180*/  FMUL R21, R68.reuse, R39 ;  /* 0x0000002744157220 */ /* 0x040fe20000400000 */
[----:B----4-:R-:W-:Y:S01]  /*9190*/  F2FP.BF16.F32.PACK_AB R108, R19, R18 ;  /* 0x00000012136c723e */ /* 0x010fe200000010ff */
[C---:B------:R-:W-:Y:S01]  /*91a0*/  FMUL R22, R68.reuse, R40 ;  /* 0x0000002844167220 */ /* 0x040fe20000400000 */
[----:B------:R-:W-:Y:S01]  /*91b0*/  STS.128 [R162+0x4400], R116 ;  /* 0x00440074a2007388 */ /* 0x000fe20000000c00 */
[C---:B------:R-:W-:Y:S01]  /*91c0*/  FMUL R23, R68.reuse, R41 ;  /* 0x0000002944177220 */ /* 0x040fe20000400000 */
[----:B------:R-:W-:Y:S01]  /*91d0*/  FMUL R24, R68, R42 ;  /* 0x0000002a44187220 */ /* 0x000fe20000400000 */
[C---:B------:R-:W-:Y:S01]  /*91e0*/  FFMA R21, R71.reuse, R0, R21 ;  /* 0x0000000047157223 */ /* 0x040fe20000000015 */
[----:B------:R-:W-:Y:S01]  /*91f0*/  SHF.L.U32 R0, R112, 0x10, RZ ;  /* 0x0000001070007819 */ /* 0x000fe200000006ff */
[----:B------:R-:W-:Y:S01]  /*9200*/  FMUL R25, R68, R43 ;  /* 0x0000002b44197220 */ /* 0x000fe20000400000 */
[----:B------:R-:W-:Y:S01]  /*9210*/  FFMA R22, R71, R3, R22 ;  /* 0x0000000347167223 */ /* 0x000fe20000000016 */
[----:B------:R-:W-:Y:S01]  /*9220*/  SHF.L.U32 R3, R113, 0x10, RZ ;  /* 0x0000001071037819 */ /* 0x000fe200000006ff */
[----:B------:R-:W-:Y:S01]  /*9230*/  FFMA R23, R71, R70, R23 ;  /* 0x0000004647177223 */ /* 0x000fe20000000017 */
[----:B------:R-:W-:Y:S01]  /*9240*/  LOP3.LUT R70, R112, 0xffff0000, RZ, 0xc0, !PT ;  /* 0xffff000070467812 */ /* 0x000fe200078ec0ff */
[C---:B------:R-:W-:Y:S01]  /*9250*/  FMUL R26, R68.reuse, R44 ;  /* 0x0000002c441a7220 */ /* 0x040fe20000400000 */
[----:B------:R-:W-:Y:S01]  /*9260*/  F2FP.BF16.F32.PACK_AB R109, R21, R20 ;  /* 0x00000014156d723e */ /* 0x000fe200000010ff */
[----:B------:R-:W-:Y:S01]  /*9270*/  FFMA R24, R71, R73, R24 ;  /* 0x0000004947187223 */ /* 0x000fe20000000018 */
[----:B------:R-:W-:Y:S01]  /*9280*/  F2FP.BF16.F32.PACK_AB R110, R23, R22 ;  /* 0x00000016176e723e */ /* 0x000fe200000010ff */
[----:B------:R-:W-:Y:S01]  /*9290*/  FFMA R25, R71, R72, R25 ;  /* 0x0000004847197223 */ /* 0x000fe20000000019 */
[----:B------:R-:W-:Y:S01]  /*92a0*/  SHF.L.U32 R73, R115, 0x10, RZ ;  /* 0x0000001073497819 */ /* 0x000fe200000006ff */
[C---:B------:R-:W-:Y:S01]  /*92b0*/  FMUL R27, R68.reuse, R45 ;  /* 0x0000002d441b7220 */ /* 0x040fe20000400000 */
[----:B------:R-:W-:Y:S01]  /*92c0*/  LOP3.LUT R72, R131, 0xffff0000, RZ, 0xc0, !PT ;  /* 0xffff000083487812 */ /* 0x000fe200078ec0ff */
[----:B------:R-:W-:Y:S01]  /*92d0*/  FMUL R28, R68, R46 ;  /* 0x0000002e441c7220 */ /* 0x000fe20000400000 */
[----:B------:R-:W-:Y:S01]  /*92e0*/  F2FP.BF16.F32.PACK_AB R111, R25, R24 ;  /* 0x00000018196f723e */ /* 0x000fe200000010ff */
[----:B------:R3:W-:Y:S01]  /*92f0*/  STS.128 [R161+0x4400], R100 ;  /* 0x00440064a1007388 */ /* 0x0007e20000000c00 */
        /* <DEDUP_REMOVED lines=12> */
[----:B------:R4:W-:Y:S01]  /*93c0*/  STS.128 [R147+0x4400], R108 ;  /* 0x0044006c93007388 */ /* 0x0009e20000000c00 */
[----:B------:R-:W-:Y:S01]  /*93d0*/  FMUL R33, R68, R51 ;  /* 0x0000003344217220 */ /* 0x000fe20000400000 */
[C---:B------:R-:W-:Y:S01]  /*93e0*/  FFMA R30, R71.reuse, R3, R30 ;  /* 0x00000003471e7223 */ /* 0x040fe2000000001e */
[C---:B------:R-:W-:Y:S01]  /*93f0*/  SHF.L.U32 R3, R120.reuse, 0x10, RZ ;  /* 0x0000001078037819 */ /* 0x040fe200000006ff */
[C---:B------:R-:W-:Y:S01]  /*9400*/  FFMA R31, R71.reuse, R70, R31 ;  /* 0x00000046471f7223 */ /* 0x040fe2000000001f */
[----:B------:R-:W-:Y:S01]  /*9410*/  LOP3.LUT R70, R120, 0xffff0000, RZ, 0xc0, !PT ;  /* 0xffff000078467812 */ /* 0x000fe200078ec0ff */
[----:B------:R-:W-:Y:S01]  /*9420*/  FFMA R32, R71, R73, R32 ;  /* 0x0000004947207223 */ /* 0x000fe20000000020 */
        /* <DEDUP_REMOVED lines=9> */
[----:B------:R-:W-:Y:S01]  /*94c0*/  FFMA R35, R71, R70, R35 ;  /* 0x0000004647237223 */ /* 0x000fe20000000023 */
[----:B------:R-:W-:Y:S01]  /*94d0*/  LOP3.LUT R70, R123, 0xffff0000, RZ, 0xc0, !PT ;  /* 0xffff00007b467812 */ /* 0x000fe200078ec0ff */
[----:B------:R-:W-:Y:S01]  /*94e0*/  FFMA R36, R71, R73, R36 ;  /* 0x0000004947247223 */ /* 0x000fe20000000024 */
[----:B------:R-:W-:Y:S01]  /*94f0*/  SHF.L.U32 R73, R123, 0x10, RZ ;  /* 0x000000107b497819 */ /* 0x000fe200000006ff */
[----:B------:R-:W-:Y:S01]  /*9500*/  FFMA R37, R71, R0, R37 ;  /* 0x0000000047257223 */ /* 0x000fe20000000025 */
[----:B------:R-:W-:Y:S01]  /*9510*/  LOP3.LUT R0, R122, 0xffff0000, RZ, 0xc0, !PT ;  /* 0xffff00007a007812 */ /* 0x000fe200078ec0ff */
[C---:B------:R-:W-:Y:S01]  /*9520*/  FMUL R38, R68.reuse, R56 ;  /* 0x0000003844267220 */ /* 0x040fe20000400000 */
[----:B---3--:R-:W-:Y:S01]  /*9530*/  F2FP.BF16.F32.PACK_AB R100, R27, R26 ;  /* 0x0000001a1b64723e */ /* 0x008fe200000010ff */
[C---:B------:R-:W-:Y:S01]  /*9540*/  FMUL R39, R68.reuse, R57 ;  /* 0x0000003944277220 */ /* 0x040fe20000400000 */
[----:B------:R-:W-:Y:S01]  /*9550*/  F2FP.BF16.F32.PACK_AB R101, R29, R28 ;  /* 0x0000001c1d65723e */ /* 0x000fe200000010ff */
[C---:B------:R-:W-:Y:S01]  /*9560*/  FMUL R40, R68.reuse, R58 ;  /* 0x0000003a44287220 */ /* 0x040fe20000400000 */
[----:B------:R-:W-:Y:S01]  /*9570*/  F2FP.BF16.F32.PACK_AB R102, R31, R30 ;  /* 0x0000001e1f66723e */ /* 0x000fe200000010ff */
[----:B------:R-:W-:Y:S01]  /*9580*/  FMUL R41, R68, R59 ;  /* 0x0000003b44297220 */ /* 0x000fe20000400000 */
[----:B------:R-:W-:Y:S01]  /*9590*/  F2FP.BF16.F32.PACK_AB R103, R33, R32 ;  /* 0x000000202167723e */ /* 0x000fe200000010ff */
[----:B------:R-:W-:Y:S01]  /*95a0*/  FFMA R38, R71, R3, R38 ;  /* 0x0000000347267223 */ /* 0x000fe20000000026 */
[----:B------:R-:W-:Y:S01]  /*95b0*/  SHF.L.U32 R3, R129, 0x10, RZ ;  /* 0x0000001081037819 */ /* 0x000fe200000006ff */
[----:B------:R-:W-:Y:S01]  /*95c0*/  FFMA R39, R71, R0, R39 ;  /* 0x0000000047277223 */ /* 0x000fe20000000027 */
[C---:B------:R-:W-:Y:S01]  /*95d0*/  SHF.L.U32 R0, R128.reuse, 0x10, RZ ;  /* 0x0000001080007819 */ /* 0x040fe200000006ff */
[----:B------:R3:W-:Y:S01]  /*95e0*/  STS.128 [R160+0x4400], R100 ;  /* 0x00440064a0007388 */ /* 0x0007e20000000c00 */
[----:B----4-:R-:W-:Y:S01]  /*95f0*/  F2FP.BF16.F32.PACK_AB R108, R35, R34 ;  /* 0x00000022236c723e */ /* 0x010fe200000010ff */
[----:B------:R-:W-:Y:S01]  /*9600*/  FFMA R40, R71, R73, R40 ;  /* 0x0000004947287223 */ /* 0x000fe20000000028 */
[----:B------:R-:W-:Y:S01]  /*9610*/  SHF.L.U32 R73, R131, 0x10, RZ ;  /* 0x0000001083497819 */ /* 0x000fe200000006ff */
[----:B------:R-:W-:Y:S01]  /*9620*/  FFMA R41, R71, R70, R41 ;  /* 0x0000004647297223 */ /* 0x000fe20000000029 */
[----:B------:R-:W-:Y:S01]  /*9630*/  LOP3.LUT R70, R128, 0xffff0000, RZ, 0xc0, !PT ;  /* 0xffff000080467812 */ /* 0x000fe200078ec0ff */
[C---:B------:R-:W-:Y:S01]  /*9640*/  FMUL R42, R68.reuse, R60 ;  /* 0x0000003c442a7220 */ /* 0x040fe20000400000 */
[----:B------:R-:W-:Y:S01]  /*9650*/  F2FP.BF16.F32.PACK_AB R109, R37, R36 ;  /* 0x00000024256d723e */ /* 0x000fe200000010ff */
[C---:B------:R-:W-:Y:S01]  /*9660*/  FMUL R43, R68.reuse, R61 ;  /* 0x0000003d442b7220 */ /* 0x040fe20000400000 */
[C---:B------:R-:W-:Y:S01]  /*9670*/  FMUL R44, R68.reuse, R62 ;  /* 0x0000003e442c7220 */ /* 0x040fe20000400000 */
[----:B------:R-:W-:Y:S01]  /*9680*/  FFMA R42, R71, R0, R42 ;  /* 0x00000000472a7223 */ /* 0x000fe2000000002a */
[----:B------:R-:W-:Y:S01]  /*9690*/  LOP3.LUT R0, R129, 0xffff0000, RZ, 0xc0, !PT ;  /* 0xffff000081007812 */ /* 0x000fe200078ec0ff */
[C---:B------:R-:W-:Y:S01]  /*96a0*/  FFMA R43, R71.reuse, R70, R43 ;  /* 0x00000046472b7223 */ /* 0x040fe2000000002b */
[C---:B------:R-:W-:Y:S01]  /*96b0*/  FFMA R44, R71.reuse, R3, R44 ;  /* 0x00000003472c7223 */ /* 0x040fe2000000002c */
[----:B------:R-:W-:Y:S01]  /*96c0*/  FMUL R45, R68, R63 ;  /* 0x0000003f442d7220 */ /* 0x000fe20000400000 */
[----:B------:R-:W-:Y:S01]  /*96d0*/  SHF.L.U32 R3, R130, 0x10, RZ ;  /* 0x0000001082037819 */ /* 0x000fe200000006ff */
[----:B------:R-:W-:Y:S01]  /*96e0*/  FMUL R46, R68, R64 ;  /* 0x00000040442e7220 */ /* 0x000fe20000400000 */
[----:B------:R-:W-:Y:S01]  /*96f0*/  LOP3.LUT R70, R130, 0xffff0000, RZ, 0xc0, !PT ;  /* 0xffff000082467812 */ /* 0x000fe200078ec0ff */
[C---:B------:R-:W-:Y:S01]  /*9700*/  FMUL R47, R68.reuse, R65 ;  /* 0x00000041442f7220 */ /* 0x040fe20000400000 */
[C---:B------:R-:W-:Y:S01]  /*9710*/  FMUL R48, R68.reuse, R66 ;  /* 0x0000004244307220 */ /* 0x040fe20000400000 */
[----:B------:R-:W-:Y:S01]  /*9720*/  FFMA R45, R71, R0, R45 ;  /* 0x00000000472d7223 */ /* 0x000fe2000000002d */
[----:B------:R-:W-:Y:S01]  /*9730*/  FMUL R49, R68, R67 ;  /* 0x0000004344317220 */ /* 0x000fe20000400000 */
[----:B------:R-:W-:Y:S01]  /*9740*/  F2FP.BF16.F32.PACK_AB R110, R39, R38 ;  /* 0x00000026276e723e */ /* 0x000fe200000010ff */
[----:B------:R-:W-:Y:S01]  /*9750*/  FFMA R46, R71, R3, R46 ;  /* 0x00000003472e7223 */ /* 0x000fe2000000002e */
[----:B------:R-:W-:Y:S01]  /*9760*/  F2FP.BF16.F32.PACK_AB R111, R41, R40 ;  /* 0x00000028296f723e */ /* 0x000fe200000010ff */
[C---:B------:R-:W-:Y:S01]  /*9770*/  FFMA R47, R71.reuse, R70, R47 ;  /* 0x00000046472f7223 */ /* 0x040fe2000000002f */
[C---:B------:R-:W-:Y:S01]  /*9780*/  FFMA R48, R71.reuse, R73, R48 ;  /* 0x0000004947307223 */ /* 0x040fe20000000030 */
[----:B------:R-:W-:Y:S01]  /*9790*/  FFMA R49, R71, R72, R49 ;  /* 0x0000004847317223 */ /* 0x000fe20000000031 */
[----:B------:R-:W-:Y:S01]  /*97a0*/  F2FP.BF16.F32.PACK_AB R72, R43, R42 ;  /* 0x0000002a2b48723e */ /* 0x000fe200000010ff */
[----:B------:R3:W-:Y:S01]  /*97b0*/  STS.128 [R159+0x4400], R108 ;  /* 0x0044006c9f007388 */ /* 0x0007e20000000c00 */
[----:B------:R-:W-:Y:S02]  /*97c0*/  F2FP.BF16.F32.PACK_AB R73, R45, R44 ;  /* 0x0000002c2d49723e */ /* 0x000fe400000010ff */
[----:B------:R-:W-:Y:S02]  /*97d0*/  F2FP.BF16.F32.PACK_AB R74, R47, R46 ;  /* 0x0000002e2f4a723e */ /* 0x000fe400000010ff */
[----:B------:R-:W-:Y:S02]  /*97e0*/  F2FP.BF16.F32.PACK_AB R75, R49, R48 ;  /* 0x00000030314b723e */ /* 0x000fe400000010ff */
[----:B------:R-:W-:Y:S02]  /*97f0*/  MOV R0, UR52 ;  /* 0x0000003400007c02 */ /* 0x000fe40008000f00 */
[----:B------:R-:W-:Y:S01]  /*9800*/  @P6 SHF.L.U32 R70, R149, 0x1f, RZ ;  /* 0x0000001f95466819 */ /* 0x000fe200000006ff */
[----:B------:R3:W-:Y:S01]  /*9810*/  STS.128 [R158+0x4400], R72 ;  /* 0x004400489e007388 */ /* 0x0007e20000000c00 */
[----:B------:R-:W-:Y:S04]  /*9820*/  @P6 LEA R0, R0, UR46, 0x3 ;  /* 0x0000002e00006c11 */ /* 0x000fe8000f8e18ff */
[----:B------:R-:W-:Y:S01]  /*9830*/  @P6 IADD3 R0, PT, PT, R0, 0xb0, RZ ;  /* 0x000000b000006810 */ /* 0x000fe20007ffe0ff */
[----:B------:R-:W-:Y:S01]  /*9840*/  @!PT LDS RZ, [RZ] ;  /* 0x00000000fffff984 */ /* 0x000fe20000000800 */
[----:B------:R-:W-:Y:S01]  /*9850*/  @!PT LDS RZ, [RZ] ;  /* 0x00000000fffff984 */ /* 0x000fe20000000800 */
[----:B------:R-:W-:Y:S01]  /*9860*/  @!PT LDS RZ, [RZ] ;  /* 0x00000000fffff984 */ /* 0x000fe20000000800 */
[----:B------:R-:W-:Y:S01]  /*9870*/  @!PT LDS RZ, [RZ] ;  /* 0x00000000fffff984 */ /* 0x000fe20000000800 */
[----:B------:R4:W-:Y:S06]  /*9880*/  MEMBAR.ALL.CTA ;  /* 0x0000000000007992 */ /* 0x0009ec0000008000 */
[----:B----4-:R-:W4:Y:S01]  /*9890*/  FENCE.VIEW.ASYNC.S ;  /* 0x00000000000073c6 */ /* 0x010f220000000000 */
[----:B-1----:R-:W-:Y:S01]  /*98a0*/  @P6 PRMT R0, R165, 0x654, R0 ;  /* 0x00000654a5006816 */ /* 0x002fe20000000000 */
[----:B----4-:R-:W-:Y:S06]  /*98b0*/  BAR.SYNC.DEFER_BLOCKING 0x1, 0x80 ;  /* 0x0042000000007b1d */ /* 0x010fec0000010000 */
[----:B------:R-:W-:Y:S05]  /*98c0*/  @P0 BRA `(.L_x_133) ;  /* 0x0000000000280947 */ /* 0x000fea0003800000 */
[----:B------:R-:W1:Y:S01]  /*98d0*/  LDCU.64 UR6, c[0x0][0x348] ;  /* 0x00006900ff0677ac */ /* 0x000e620008000a00 */
[----:B------:R-:W-:Y:S02]  /*98e0*/  UIADD3 UR9, UPT, UPT, UR53, UR39, URZ ;  /* 0x0000002735097290 */ /* 0x000fe4000fffe0ff */
[----:B------:R-:W-:Y:S01]  /*98f0*/  UIADD3 UR8, UPT, UPT, UR46, 0x4400, URZ ;  /* 0x000044002e087890 */ /* 0x000fe2000fffe0ff */
[----:B------:R-:W-:Y:S01]  /*9900*/  UMOV UR10, UR50 ;  /* 0x00000032000a7c82 */ /* 0x000fe20008000000 */
[----:B------:R-:W-:Y:S01]  /*9910*/  UMOV UR11, UR44 ;  /* 0x0000002c000b7c82 */ /* 0x000fe20008000000 */
[----:B-1----:R-:W-:Y:S04]  /*9920*/  UIADD3 UR4, UP0, UPT, UR6, 0xa80, URZ ;  /* 0x00000a8006047890 */ /* 0x002fe8000ff1e0ff */
[----:B------:R-:W-:Y:S09]  /*9930*/  UIADD3.X UR5, UPT, UPT, URZ, UR7, URZ, UP0, !UPT ;  /* 0x00000007ff057290 */ /* 0x000ff200087fe4ff */
[----:B------:R1:W-:Y:S01]  /*9940*/  UTMASTG.3D [UR8], [UR4] ;  /* 0x00000008040073b5 */ /* 0x0003e20008010000 */
[----:B------:R0:W-:Y:S01]  /*9950*/  UTMACMDFLUSH ;  /* 0x00000000000079b7 */ /* 0x0001e20000000000 */
[----:B-1----:R-:W-:Y:S04]  /*9960*/  DEPBAR.LE SB0, 0x1 ;  /* 0x000080400000791a */ /* 0x002fe80000000000 */
.L_x_133:
[----:B------:R-:W-:Y:S05]  /*9970*/  BSYNC.RECONVERGENT B0 ;  /* 0x0000000000007941 */ /* 0x000fea0003800200 */
.L_x_132:
[----:B------:R-:W-:Y:S01]  /*9980*/  BAR.SYNC.DEFER_BLOCKING 0x1, 0x80 ;  /* 0x0042000000007b1d */ /* 0x000fe20000010000 */
[----:B------:R-:W-:Y:S02]  /*9990*/  UIADD3 UR5, UPT, UPT, UR52, 0x1, URZ ;  /* 0x0000000134057890 */ /* 0x000fe4000fffe0ff */
[----:B------:R-:W-:Y:S02]  /*99a0*/  UISETP.NE.AND UP0, UPT, UR38, URZ, UPT ;  /* 0x000000ff2600728c */ /* 0x000fe4000bf05270 */
[----:B------:R-:W-:Y:S04]  /*99b0*/  UISETP.NE.AND UP1, UPT, UR5, 0x4, UPT ;  /* 0x000000040500788c */ /* 0x000fe8000bf25270 */
[----:B------:R-:W-:Y:S01]  /*99c0*/  USEL UR47, UR5, URZ, UP1 ;  /* 0x000000ff052f7287 */ /* 0x000fe20008800000 */
[----:B------:R1:W-:Y:S01]  /*99d0*/  @P6 SYNCS.ARRIVE.TRANS64.RED.A1T0 RZ, [R0+URZ], RZ ;  /* 0x000000ff00ff69a7 */ /* 0x0003e200081004ff */
[----:B------:R-:W-:Y:S01]  /*99e0*/  UMOV UR4, 0x40 ;  /* 0x0000004000047882 */ /* 0x000fe20000000000 */
[----:B------:R-:W-:Y:S01]  /*99f0*/  BSSY B1, `(.L_x_134) ;  /* 0x0000021000017945 */ /* 0x000fe20003800000 */
[----:B------:R-:W-:Y:S01]  /*9a00*/  USEL UR39, UR4, 0x80, !UP0 ;  /* 0x0000008004277887 */ /* 0x000fe2000c000000 */
[----:B------:R-:W4:Y:S02]  /*9a10*/  @P6 SYNCS.PHASECHK.TRANS64.TRYWAIT P0, [R95+URZ+0x90], R70 ;  /* 0x000090465f0065a7 */ /* 0x000f2400080011ff */
[----:B----4-:R-:W-:Y:S01]  /*9a20*/  @P6 SEL R79, RZ, 0x1, !P0 ;  /* 0x00000001ff4f6807 */ /* 0x010fe20004000000 */
[----:B-1----:R-:W-:Y:S08]  /*9a30*/  @!P6 BRA `(.L_x_135) ;  /* 0x000000000070e947 */ /* 0x002ff00003800000 */
        /* <DEDUP_REMOVED lines=9> */
[----:B------:R-:W-:Y:S04]  /*9ad0*/  SHF.L.U32 R6, R149, 0x1f, RZ ;  /* 0x0000001f95067819 */ /* 0x000fe800000006ff */
[----:B------:R-:W1:Y:S02]  /*9ae0*/  SYNCS.PHASECHK.TRANS64.TRYWAIT P0, [R95+URZ+0x90], R6 ;  /* 0x000090065f0075a7 */ /* 0x000e6400080011ff */
[----:B-1----:R-:W-:Y:S05]  /*9af0*/  @!P0 BRA `(.L_x_138) ;  /* 0x0000003400fc8947 */ /* 0x002fea0003800000 */
.L_x_137:
[----:B------:R-:W-:Y:S05]  /*9b00*/  BSYNC B0 ;  /* 0x0000000000007941 */ /* 0x000fea0003800000 */
.L_x_136:
[----:B------:R-:W-:Y:S01]  /*9b10*/  ISETP.NE.AND P0, PT, R93, RZ, PT ;  /* 0x000000ff5d00720c */ /* 0x000fe20003f05270 */
[----:B------:R-:W-:Y:S11]  /*9b20*/  VIADD R77, R77, 0x1 ;  /* 0x000000014d4d7836 */ /* 0x000ff60000000000 */
[----:B------:R-:W-:Y:S01]  /*9b30*/  @!UPT UIADD3 URZ, UPT, UPT, URZ, URZ, URZ ;  /* 0x000000fffffff290 */ /* 0x000fe2000fffe0ff */
[----:B------:R4:W2:Y:S01]  /*9b40*/  @P0 LDS.128 R84, [R4+UR46+0x400] ;  /* 0x0004002e04540984 */ /* 0x0008a20008000c00 */
[--C-:B------:R-:W-:Y:S01]  /*9b50*/  @P0 IMAD.IADD R7, R92, 0x1, R3.reuse ;  /* 0x000000015c070824 */ /* 0x100fe200078e0203 */
[C---:B-1----:R-:W-:Y:S01]  /*9b60*/  @P0 IADD3 R6, PT, PT, R94.reuse, R5, RZ ;  /* 0x000000055e060210 */ /* 0x042fe20007ffe0ff */
[C---:B------:R-:W-:Y:S01]  /*9b70*/  @P0 IMAD.IADD R8, R94.reuse, 0x1, R3 ;  /* 0x000000015e080824 */ /* 0x040fe200078e0203 */
[----:B------:R4:W1:Y:S02]  /*9b80*/  @P0 LDS.128 R80, [R0+0x400] ;  /* 0x0004000000500984 */ /* 0x0008640000000c00 */
[----:B------:R-:W-:Y:S02]  /*9b90*/  @P0 IADD3 R9, PT, PT, R94, R7, RZ ;  /* 0x000000075e090210 */ /* 0x000fe40007ffe0ff */
[----:B------:R4:W1:Y:S04]  /*9ba0*/  @P0 LDS.128 R88, [R5+0x400] ;  /* 0x0004000005580984 */ /* 0x0008680000000c00 */
[----:B------:R4:W1:Y:S04]  /*9bb0*/  @P0 LDS.128 R96, [R6+0x400] ;  /* 0x0004000006600984 */ /* 0x0008680000000c00 */
[----:B------:R4:W1:Y:S04]  /*9bc0*/  @P0 LDS.128 R104, [R3+0x400] ;  /* 0x0004000003680984 */ /* 0x0008680000000c00 */
[----:B------:R4:W1:Y:S04]  /*9bd0*/  @P0 LDS.128 R112, [R8+0x400] ;  /* 0x0004000008700984 */ /* 0x0008680000000c00 */
[----:B------:R4:W1:Y:S04]  /*9be0*/  @P0 LDS.128 R120, [R7+0x400] ;  /* 0x0004000007780984 */ /* 0x0008680000000c00 */
[----:B------:R4:W1:Y:S02]  /*9bf0*/  @P0 LDS.128 R128, [R9+0x400] ;  /* 0x0004000009800984 */ /* 0x0008640000000c00 */
.L_x_135:
[----:B------:R-:W-:Y:S05]  /*9c00*/  BSYNC B1 ;  /* 0x0000000000017941 */ /* 0x000fea0003800000 */
.L_x_134:
        /* <DEDUP_REMOVED lines=21> */
.L_x_139:
[----:B--2---:R-:W-:Y:S01]  /*9d60*/  SHF.L.U32 R70, R84, 0x10, RZ ;  /* 0x0000001054467819 */ /* 0x004fe200000006ff */
[----:B------:R-:W-:Y:S05]  /*9d70*/  WARPSYNC.ALL ;  /* 0x0000000000007948 */ /* 0x000fea0003800000 */
[----:B------:R-:W-:Y:S01]  /*9d80*/  R2UR UR4, R16 ;  /* 0x00000000100472ca */ /* 0x000fe200000e0000 */
[----:B------:R-:W-:Y:S01]  /*9d90*/  BSSY.RECONVERGENT B0, `(.L_x_140) ;  /* 0x0000103000007945 */ /* 0x000fe20003800200 */
[----:B---3--:R-:W-:Y:S02]  /*9da0*/  LOP3.LUT R72, R87, 0xffff0000, RZ, 0xc0, !PT ;  /* 0xffff000057487812 */ /* 0x008fe400078ec0ff */
[----:B------:R-:W-:Y:S02]  /*9db0*/  ISETP.NE.AND P6, PT, R157, RZ, PT ;  /* 0x000000ff9d00720c */ /* 0x000fe40003fc5270 */
[----:B------:R-:W-:Y:S07]  /*9dc0*/  ISETP.NE.AND P0, PT, R152, RZ, PT ;  /* 0x000000ff9800720c */ /* 0x000fee0003f05270 */
[----:B------:R-:W2:Y:S02]  /*9dd0*/  LDTM.x64 R4, tmem[UR4] ;  /* 0x00000004000479ee */ /* 0x000ea40008340000 */
[----:B--2---:R-:W-:Y:S01]  /*9de0*/  FMUL R0, R68, R4 ;  /* 0x0000000444007220 */ /* 0x004fe20000400000 */
[----:B------:R-:W-:Y:S01]  /*9df0*/  LOP3.LUT R4, R84, 0xffff0000, RZ, 0xc0, !PT ;  /* 0xffff000054047812 */ /* 0x000fe200078ec0ff */
[C---:B------:R-:W-:Y:S01]  /*9e00*/  FMUL R3, R68.reuse, R5 ;  /* 0x0000000544037220 */ /* 0x040fe20000400000 */
[----:B------:R-:W-:Y:S01]  /*9e10*/  SHF.L.U32 R5, R85, 0x10, RZ ;  /* 0x0000001055057819 */ /* 0x000fe200000006ff */
[----:B------:R-:W-:Y:S01]  /*9e20*/  FFMA R0, R71, R70, R0 ;  /* 0x0000004647007223 */ /* 0x000fe20000000000 */
[----:B------:R-:W-:Y:S01]  /*9e30*/  LOP3.LUT R70, R85, 0xffff0000, RZ, 0xc0, !PT ;  /* 0xffff000055467812 */ /* 0x000fe200078ec0ff */
[C---:B------:R-:W-:Y:S01]  /*9e40*/  FMUL R6, R68.reuse, R6 ;  /* 0x0000000644067220 */ /* 0x040fe20000400000 */
[C---:B------:R-:W-:Y:S01]  /*9e50*/  FFMA R3, R71.reuse, R4, R3 ;  /* 0x0000000447037223 */ /* 0x040fe20000000003 */
[C---:B------:R-:W-:Y:S01]  /*9e60*/  FMUL R7, R68.reuse, R7 ;  /* 0x0000000744077220 */ /* 0x040fe20000400000 */
[----:B------:R-:W-:Y:S01]  /*9e70*/  FMUL R4, R68, R8 ;  /* 0x0000000844047220 */ /* 0x000fe20000400000 */
[C---:B------:R-:W-:Y:S01]  /*9e80*/  LOP3.LUT R8, R86.reuse, 0xffff0000, RZ, 0xc0, !PT ;  /* 0xffff000056087812 */ /* 0x040fe200078ec0ff */
[C---:B------:R-:W-:Y:S01]  /*9e90*/  FFMA R6, R71.reuse, R5, R6 ;  /* 0x0000000547067223 */ /* 0x040fe20000000006 */
[----:B------:R-:W-:Y:S01]  /*9ea0*/  SHF.L.U32 R5, R86, 0x10, RZ ;  /* 0x0000001056057819 */ /* 0x000fe200000006ff */
[----:B------:R-:W-:Y:S01]  /*9eb0*/  FFMA R7, R71, R70, R7 ;  /* 0x0000004647077223 */ /* 0x000fe20000000007 */
[----:B------:R-:W-:Y:S01]  /*9ec0*/  F2FP.BF16.F32.PACK_AB R100, R3, R0 ;  /* 0x000000000364723e */ /* 0x000fe200000010ff */
[----:B------:R-:W-:Y:S01]  /*9ed0*/  FMUL R0, R68, R9 ;  /* 0x0000000944007220 */ /* 0x000fe20000400000 */
[----:B------:R-:W-:Y:S01]  /*9ee0*/  SHF.L.U32 R70, R87, 0x10, RZ ;  /* 0x0000001057467819 */ /* 0x000fe200000006ff */
[----:B------:R-:W-:Y:S01]  /*9ef0*/  FFMA R4, R71, R5, R4 ;  /* 0x0000000547047223 */ /* 0x000fe20000000004 */
[----:B------:R-:W-:Y:S01]  /*9f00*/  F2FP.BF16.F32.PACK_AB R101, R7, R6 ;  /* 0x000000060765723e */ /* 0x000fe200000010ff */
[C---:B------:R-:W-:Y:S01]  /*9f10*/  FFMA R0, R71.reuse, R8, R0 ;  /* 0x0000000847007223 */ /* 0x040fe20000000000 */
[----:B-1----:R-:W-:Y:S01]  /*9f20*/  SHF.L.U32 R8, R80, 0x10, RZ ;  /* 0x0000001050087819 */ /* 0x002fe200000006ff */
[----:B------:R-:W-:Y:S01]  /*9f30*/  FMUL R3, R68, R10 ;  /* 0x0000000a44037220 */ /* 0x000fe20000400000 */
[----:B------:R-:W-:Y:S01]  /*9f40*/  LOP3.LUT R10, R80, 0xffff0000, RZ, 0xc0, !PT ;  /* 0xffff0000500a7812 */ /* 0x000fe200078ec0ff */
[----:B------:R-:W-:Y:S01]  /*9f50*/  FMUL R5, R68, R11 ;  /* 0x0000000b44057220 */ /* 0x000fe20000400000 */
[----:B------:R-:W-:Y:S01]  /*9f60*/  F2FP.BF16.F32.PACK_AB R102, R0, R4 ;  /* 0x000000040066723e */ /* 0x000fe200000010ff */
[C---:B------:R-:W-:Y:S01]  /*9f70*/  FMUL R6, R68.reuse, R12 ;  /* 0x0000000c44067220 */ /* 0x040fe20000400000 */
[C---:B------:R-:W-:Y:S01]  /*9f80*/  FMUL R7, R68.reuse, R13 ;  /* 0x0000000d44077220 */ /* 0x040fe20000400000 */
[----:B------:R-:W-:Y:S01]  /*9f90*/  FFMA R3, R71, R70, R3 ;  /* 0x0000004647037223 */ /* 0x000fe20000000003 */
[----:B------:R-:W-:Y:S01]  /*9fa0*/  SHF.L.U32 R70, R81, 0x10, RZ ;  /* 0x0000001051467819 */ /* 0x000fe200000006ff */
[C---:B------:R-:W-:Y:S01]  /*9fb0*/  FFMA R5, R71.reuse, R72, R5 ;  /* 0x0000004847057223 */ /* 0x040fe20000000005 */
[C---:B------:R-:W-:Y:S01]  /*9fc0*/  FFMA R6, R71.reuse, R8, R6 ;  /* 0x0000000847067223 */ /* 0x040fe20000000006 */
[C---:B------:R-:W-:Y:S01]  /*9fd0*/  FMUL R0, R68.reuse, R14 ;  /* 0x0000000e44007220 */ /* 0x040fe20000400000 */
[----:B------:R-:W-:Y:S01]  /*9fe0*/  FFMA R7, R71, R10, R7 ;  /* 0x0000000a47077223 */ /* 0x000fe20000000007 */
[C---:B------:R-:W-:Y:S01]  /*9ff0*/  FMUL R14, R68.reuse, R24 ;  /* 0x00000018440e7220 */ /* 0x040fe20000400000 */
[----:B------:R-:W-:Y:S01]  /*a000*/  F2FP.BF16.F32.PACK_AB R103, R5, R3 ;  /* 0x000000030567723e */ /* 0x000fe200000010ff */
[C---:B------:R-:W-:Y:S01]  /*a010*/  FMUL R24, R68.reuse, R34 ;  /* 0x0000002244187220 */ /* 0x040fe20000400000 */
[C---:B------:R-:W-:Y:S01]  /*a020*/  FMUL R34, R68.reuse, R44 ;  /* 0x0000002c44227220 */ /* 0x040fe20000400000 */
[C---:B------:R-:W-:Y:S01]  /*a030*/  FMUL R44, R68.reuse, R54 ;  /* 0x00000036442c7220 */ /* 0x040fe20000400000 */
[C---:B------:R-:W-:Y:S01]  /*a040*/  FMUL R54, R68.reuse, R64 ;  /* 0x0000004044367220 */ /* 0x040fe20000400000 */
[----:B------:R-:W-:Y:S01]  /*a050*/  F2FP.BF16.F32.PACK_AB R64, R7, R6 ;  /* 0x000000060740723e */ /* 0x000fe200000010ff */
[----:B------:R-:W-:Y:S01]  /*a060*/  STS.128 [R164+UR46+0x8400], R100 ;  /* 0x00840064a4007988 */ /* 0x000fe20008000c2e */
[----:B------:R-:W-:Y:S01]  /*a070*/  LOP3.LUT R6, R81, 0xffff0000, RZ, 0xc0, !PT ;  /* 0xffff000051067812 */ /* 0x000fe200078ec0ff */
[----:B------:R-:W-:Y:S01]  /*a080*/  FMUL R3, R68, R15 ;  /* 0x0000000f44037220 */ /* 0x000fe20000400000 */
[----:B------:R-:W-:Y:S01]  /*a090*/  SHF.L.U32 R7, R82, 0x10, RZ ;  /* 0x0000001052077819 */ /* 0x000fe200000006ff */
[C---:B------:R-:W-:Y:S01]  /*a0a0*/  FMUL R8, R68.reuse, R18 ;  /* 0x0000001244087220 */ /* 0x040fe20000400000 */
[C---:B------:R-:W-:Y:S01]  /*a0b0*/  FFMA R0, R71.reuse, R70, R0 ;  /* 0x0000004647007223 */ /* 0x040fe20000000000 */
[C---:B------:R-:W-:Y:S01]  /*a0c0*/  FMUL R9, R68.reuse, R19 ;  /* 0x0000001344097220 */ /* 0x040fe20000400000 */
[----:B------:R-:W-:Y:S01]  /*a0d0*/  FMUL R18, R68, R28 ;  /* 0x0000001c44127220 */ /* 0x000fe20000400000 */
[----:B------:R-:W-:Y:S01]  /*a0e0*/  FFMA R3, R71, R6, R3 ;  /* 0x0000000647037223 */ /* 0x000fe20000000003 */
[----:B------:R-:W-:Y:S01]  /*a0f0*/  LOP3.LUT R6, R88, 0xffff0000, RZ, 0xc0, !PT ;  /* 0xffff000058067812 */ /* 0x000fe200078ec0ff */
[C---:B------:R-:W-:Y:S01]  /*a100*/  FMUL R10, R68.reuse, R20 ;  /* 0x00000014440a7220 */ /* 0x040fe20000400000 */
        /* <DEDUP_REMOVED lines=10> */
[----:B------:R-:W-:Y:S01]  /*a1b0*/  FMUL R48, R68, R58 ;  /* 0x0000003a44307220 */ /* 0x000fe20000400000 */
[----:B------:R-:W-:Y:S01]  /*a1c0*/  LOP3.LUT R58, R82, 0xffff0000, RZ, 0xc0, !PT ;  /* 0xffff0000523a7812 */ /* 0x000fe200078ec0ff */
[C---:B------:R-:W-:Y:S01]  /*a1d0*/  FMUL R4, R68.reuse, R16 ;  /* 0x0000001044047220 */ /* 0x040fe20000400000 */
[C---:B------:R-:W-:Y:S01]  /*a1e0*/  FMUL R40, R68.reuse, R50 ;  /* 0x0000003244287220 */ /* 0x040fe20000400000 */
[C---:B------:R-:W-:Y:S01]  /*a1f0*/  FMUL R45, R68.reuse, R55 ;  /* 0x00000037442d7220 */ /* 0x040fe20000400000 */
[C---:B------:R-:W-:Y:S01]  /*a200*/  FMUL R49, R68.reuse, R59 ;  /* 0x0000003b44317220 */ /* 0x040fe20000400000 */
[----:B------:R-:W-:Y:S01]  /*a210*/  SHF.L.U32 R59, R83, 0x10, RZ ;  /* 0x00000010533b7819 */ /* 0x000fe200000006ff */
[C---:B------:R-:W-:Y:S01]  /*a220*/  FMUL R55, R68.reuse, R65 ;  /* 0x0000004144377220 */ /* 0x040fe20000400000 */
[----:B------:R-:W-:Y:S01]  /*a230*/  F2FP.BF16.F32.PACK_AB R65, R3, R0 ;  /* 0x000000000341723e */ /* 0x000fe200000010ff */
[----:B------:R-:W-:Y:S01]  /*a240*/  FMUL R5, R68, R17 ;  /* 0x0000001144057220 */ /* 0x000fe20000400000 */
[----:B------:R-:W-:Y:S01]  /*a250*/  SHF.L.U32 R0, R88, 0x10, RZ ;  /* 0x0000001058007819 */ /* 0x000fe200000006ff */
[C---:B------:R-:W-:Y:S01]  /*a260*/  FMUL R50, R68.reuse, R60 ;  /* 0x0000003c44327220 */ /* 0x040fe20000400000 */
[----:B------:R-:W-:Y:S01]  /*a270*/  LOP3.LUT R60, R83, 0xffff0000, RZ, 0xc0, !PT ;  /* 0xffff0000533c7812 */ /* 0x000fe200078ec0ff */
[----:B------:R-:W-:Y:S01]  /*a280*/  FFMA R4, R71, R7, R4 ;  /* 0x0000000747047223 */ /* 0x000fe20000000004 */
[----:B------:R-:W-:Y:S01]  /*a290*/  SHF.L.U32 R3, R89, 0x10, RZ ;  /* 0x0000001059037819 */ /* 0x000fe200000006ff */
[C---:B------:R-:W-:Y:S01]  /*a2a0*/  FFMA R5, R71.reuse, R58, R5 ;  /* 0x0000003a47057223 */ /* 0x040fe20000000005 */
[C---:B------:R-:W-:Y:S01]  /*a2b0*/  FFMA R8, R71.reuse, R59, R8 ;  /* 0x0000003b47087223 */ /* 0x040fe20000000008 */
[C---:B------:R-:W-:Y:S01]  /*a2c0*/  FFMA R9, R71.reuse, R60, R9 ;  /* 0x0000003c47097223 */ /* 0x040fe20000000009 */
[----:B------:R-:W-:Y:S01]  /*a2d0*/  FFMA R10, R71, R0, R10 ;  /* 0x00000000470a7223 */ /* 0x000fe2000000000a */
[----:B------:R-:W-:Y:S01]  /*a2e0*/  LOP3.LUT R0, R89, 0xffff0000, RZ, 0xc0, !PT ;  /* 0xffff000059007812 */ /* 0x000fe200078ec0ff */
[C---:B------:R-:W-:Y:S01]  /*a2f0*/  FMUL R11, R68.reuse, R21 ;  /* 0x00000015440b7220 */ /* 0x040fe20000400000 */
[C---:B------:R-:W-:Y:S01]  /*a300*/  FMUL R12, R68.reuse, R22 ;  /* 0x00000016440c7220 */ /* 0x040fe20000400000 */
[C---:B------:R-:W-:Y:S01]  /*a310*/  FMUL R13, R68.reuse, R23 ;  /* 0x00000017440d7220 */ /* 0x040fe20000400000 */
[C---:B------:R-:W-:Y:S01]  /*a320*/  FMUL R16, R68.reuse, R26 ;  /* 0x0000001a44107220 */ /* 0x040fe20000400000 */
[C---:B------:R-:W-:Y:S01]  /*a330*/  FMUL R26, R68.reuse, R36 ;  /* 0x00000024441a7220 */ /* 0x040fe20000400000 */
[----:B------:R-:W-:Y:S01]  /*a340*/  FFMA R11, R71, R6, R11 ;  /* 0x00000006470b7223 */ /* 0x000fe2000000000b */
[----:B------:R-:W-:Y:S01]  /*a350*/  LOP3.LUT R6, R99, 0xffff0000, RZ, 0xc0, !PT ;  /* 0xffff000063067812 */ /* 0x000fe200078ec0ff */
[----:B------:R-:W-:Y:S01]  /*a360*/  FMUL R36, R68, R46 ;  /* 0x0000002e44247220 */ /* 0x000fe20000400000 */
[----:B------:R-:W-:Y:S01]  /*a370*/  FFMA R12, R71, R3, R12 ;  /* 0x00000003470c7223 */ /* 0x000fe2000000000c */
[----:B------:R-:W-:Y:S01]  /*a380*/  SHF.L.U32 R3, R90, 0x10, RZ ;  /* 0x000000105a037819 */ /* 0x000fe200000006ff */
[C---:B------:R-:W-:Y:S01]  /*a390*/  FMUL R46, R68.reuse, R56 ;  /* 0x00000038442e7220 */ /* 0x040fe20000400000 */
[----:B------:R-:W-:Y:S01]  /*a3a0*/  FMUL R56, R68, R66 ;  /* 0x0000004244387220 */ /* 0x000fe20000400000 */
[----:B------:R-:W-:Y:S01]  /*a3b0*/  F2FP.BF16.F32.PACK_AB R66, R5, R4 ;  /* 0x000000040542723e */ /* 0x000fe200000010ff */
[C---:B------:R-:W-:Y:S01]  /*a3c0*/  FFMA R13, R71.reuse, R0, R13 ;  /* 0x00000000470d7223 */ /* 0x040fe2000000000d */
[----:B------:R-:W-:Y:S01]  /*a3d0*/  LOP3.LUT R0, R90, 0xffff0000, RZ, 0xc0, !PT ;  /* 0xffff00005a007812 */ /* 0x000fe200078ec0ff */
[----:B------:R-:W-:Y:S01]  /*a3e0*/  FFMA R14, R71, R3, R14 ;  /* 0x00000003470e7223 */ /* 0x000fe2000000000e */
[C---:B------:R-:W-:Y:S01]  /*a3f0*/  SHF.L.U32 R5, R91.reuse, 0x10, RZ ;  /* 0x000000105b057819 */ /* 0x040fe200000006ff */
[----:B------:R-:W-:Y:S01]  /*a400*/  FMUL R17, R68, R27 ;  /* 0x0000001b44117220 */ /* 0x000fe20000400000 */
[----:B------:R-:W-:Y:S01]  /*a410*/  LOP3.LUT R4, R91, 0xffff0000, RZ, 0xc0, !PT ;  /* 0xffff00005b047812 */ /* 0x000fe200078ec0ff */
[C---:B------:R-:W-:Y:S01]  /*a420*/  FFMA R15, R71.reuse, R0, R15 ;  /* 0x00000000470f7223 */ /* 0x040fe2000000000f */
[C---:B------:R-:W-:Y:S01]  /*a430*/  SHF.L.U32 R0, R96.reuse, 0x10, RZ ;  /* 0x0000001060007819 */ /* 0x040fe200000006ff */
[----:B------:R-:W-:Y:S01]  /*a440*/  FFMA R16, R71, R5, R16 ;  /* 0x0000000547107223 */ /* 0x000fe20000000010 */
[----:B------:R-:W-:Y:S01]  /*a450*/  SHF.L.U32 R3, R97, 0x10, RZ ;  /* 0x0000001061037819 */ /* 0x000fe200000006ff */
[----:B------:R-:W-:Y:S01]  /*a460*/  FFMA R17, R71, R4, R17 ;  /* 0x0000000447117223 */ /* 0x000fe20000000011 */
[----:B------:R-:W-:Y:S01]  /*a470*/  LOP3.LUT R4, R96, 0xffff0000, RZ, 0xc0, !PT ;  /* 0xffff000060047812 */ /* 0x000fe200078ec0ff */
[C---:B------:R-:W-:Y:S01]  /*a480*/  FMUL R27, R68.reuse, R37 ;  /* 0x00000025441b7220 */ /* 0x040fe20000400000 */
[----:B------:R-:W-:Y:S01]  /*a490*/  SHF.L.U32 R5, R99, 0x10, RZ ;  /* 0x0000001063057819 */ /* 0x000fe200000006ff */
[C---:B------:R-:W-:Y:S01]  /*a4a0*/  FMUL R37, R68.reuse, R47 ;  /* 0x0000002f44257220 */ /* 0x040fe20000400000 */
[C---:B------:R-:W-:Y:S01]  /*a4b0*/  FMUL R47, R68.reuse, R57 ;  /* 0x00000039442f7220 */ /* 0x040fe20000400000 */
[----:B------:R-:W-:Y:S01]  /*a4c0*/  FMUL R57, R68, R67 ;  /* 0x0000004344397220 */ /* 0x000fe20000400000 */
[----:B------:R-:W-:Y:S01]  /*a4d0*/  F2FP.BF16.F32.PACK_AB R67, R9, R8 ;  /* 0x000000080943723e */ /* 0x000fe200000010ff */
[----:B------:R-:W-:Y:S01]  /*a4e0*/  FFMA R18, R71, R0, R18 ;  /* 0x0000000047127223 */ /* 0x000fe20000000012 */
[----:B------:R-:W-:Y:S01]  /*a4f0*/  LOP3.LUT R0, R97, 0xffff0000, RZ, 0xc0, !PT ;  /* 0xffff000061007812 */ /* 0x000fe200078ec0ff */
[C---:B------:R-:W-:Y:S01]  /*a500*/  FFMA R19, R71.reuse, R4, R19 ;  /* 0x0000000447137223 */ /* 0x040fe20000000013 */
[C---:B------:R-:W-:Y:S01]  /*a510*/  LOP3.LUT R4, R98.reuse, 0xffff0000, RZ, 0xc0, !PT ;  /* 0xffff000062047812 */ /* 0x040fe200078ec0ff */
[----:B------:R-:W-:Y:S01]  /*a520*/  FFMA R20, R71, R3, R20 ;  /* 0x0000000347147223 */ /* 0x000fe20000000014 */
[----:B------:R-:W-:Y:S01]  /*a530*/  SHF.L.U32 R3, R98, 0x10, RZ ;  /* 0x0000001062037819 */ /* 0x000fe200000006ff */
[C---:B------:R-:W-:Y:S01]  /*a540*/  FMUL R21, R68.reuse, R31 ;  /* 0x0000001f44157220 */ /* 0x040fe20000400000 */
[----:B------:R-:W-:Y:S01]  /*a550*/  F2FP.BF16.F32.PACK_AB R8, R11, R10 ;  /* 0x0000000a0b08723e */ /* 0x000fe200000010ff */
[C---:B------:R-:W-:Y:S01]  /*a560*/  FMUL R22, R68.reuse, R32 ;  /* 0x0000002044167220 */ /* 0x040fe20000400000 */
[----:B------:R-:W-:Y:S01]  /*a570*/  F2FP.BF16.F32.PACK_AB R9, R13, R12 ;  /* 0x0000000c0d09723e */ /* 0x000fe200000010ff */
[----:B------:R-:W-:Y:S01]  /*a580*/  STS.128 [R163+0x8400], R64 ;  /* 0x00840040a3007388 */ /* 0x000fe20000000c00 */
[----:B------:R-:W-:Y:S01]  /*a590*/  F2FP.BF16.F32.PACK_AB R10, R15, R14 ;  /* 0x0000000e0f0a723e */ /* 0x000fe200000010ff */
[----:B------:R-:W-:Y:S01]  /*a5a0*/  FMUL R23, R68, R33 ;  /* 0x0000002144177220 */ /* 0x000fe20000400000 */
[----:B------:R-:W-:Y:S01]  /*a5b0*/  F2FP.BF16.F32.PACK_AB R11, R17, R16 ;  /* 0x00000010110b723e */ /* 0x000fe200000010ff */
[----:B------:R-:W-:Y:S01]  /*a5c0*/  FFMA R21, R71, R0, R21 ;  /* 0x0000000047157223 */ /* 0x000fe20000000015 */
[----:B------:R-:W-:Y:S01]  /*a5d0*/  F2FP.BF16.F32.PACK_AB R12, R19, R18 ;  /* 0x00000012130c723e */ /* 0x000fe200000010ff */
[C---:B------:R-:W-:Y:S01]  /*a5e0*/  FFMA R22, R71.reuse, R3, R22 ;  /* 0x0000000347167223 */ /* 0x040fe20000000016 */
[C---:B------:R-:W-:Y:S01]  /*a5f0*/  SHF.L.U32 R0, R104.reuse, 0x10, RZ ;  /* 0x0000001068007819 */ /* 0x040fe200000006ff */
[----:B------:R-:W-:Y:S01]  /*a600*/  FFMA R23, R71, R4, R23 ;  /* 0x0000000447177223 */ /* 0x000fe20000000017 */
[----:B------:R-:W-:Y:S01]  /*a610*/  F2FP.BF16.F32.PACK_AB R13, R21, R20 ;  /* 0x00000014150d723e */ /* 0x000fe200000010ff */
[C---:B------:R-:W-:Y:S01]  /*a620*/  FFMA R24, R71.reuse, R5, R24 ;  /* 0x0000000547187223 */ /* 0x040fe20000000018 */
[----:B------:R-:W-:Y:S01]  /*a630*/  LOP3.LUT R4, R104, 0xffff0000, RZ, 0xc0, !PT ;  /* 0xffff000068047812 */ /* 0x000fe200078ec0ff */
[----:B------:R-:W-:Y:S01]  /*a640*/  FFMA R25, R71, R6, R25 ;  /* 0x0000000647197223 */ /* 0x000fe20000000019 */
[----:B------:R-:W-:Y:S01]  /*a650*/  F2FP.BF16.F32.PACK_AB R14, R23, R22 ;  /* 0x00000016170e723e */ /* 0x000fe200000010ff */
[----:B------:R1:W-:Y:S01]  /*a660*/  STS.128 [R162+0x8400], R8 ;  /* 0x00840008a2007388 */ /* 0x0003e20000000c00 */
[----:B------:R-:W-:Y:S01]  /*a670*/  SHF.L.U32 R3, R105, 0x10, RZ ;  /* 0x0000001069037819 */ /* 0x000fe200000006ff */
[----:B------:R-:W-:Y:S01]  /*a680*/  FFMA R26, R71, R0, R26 ;  /* 0x00000000471a7223 */ /* 0x000fe2000000001a */
[----:B------:R-:W-:Y:S01]  /*a690*/  F2FP.BF16.F32.PACK_AB R15, R25, R24 ;  /* 0x00000018190f723e */ /* 0x000fe200000010ff */
[----:B------:R-:W-:Y:S01]  /*a6a0*/  FFMA R27, R71, R4, R27 ;  /* 0x00000004471b7223 */ /* 0x000fe2000000001b */
[----:B------:R-:W-:Y:S01]  /*a6b0*/  LOP3.LUT R0, R105, 0xffff0000, RZ, 0xc0, !PT ;  /* 0xffff000069007812 */ /* 0x000fe200078ec0ff */
[C---:B------:R-:W-:Y:S01]  /*a6c0*/  FFMA R28, R71.reuse, R3, R28 ;  /* 0x00000003471c7223 */ /* 0x040fe2000000001c */
[C---:B------:R-:W-:Y:S01]  /*a6d0*/  SHF.L.U32 R3, R106.reuse, 0x10, RZ ;  /* 0x000000106a037819 */ /* 0x040fe200000006ff */
[----:B------:R2:W-:Y:S01]  /*a6e0*/  STS.128 [R161+0x8400], R12 ;  /* 0x0084000ca1007388 */ /* 0x0005e20000000c00 */
[----:B------:R-:W-:Y:S01]  /*a6f0*/  LOP3.LUT R4, R106, 0xffff0000, RZ, 0xc0, !PT ;  /* 0xffff00006a047812 */ /* 0x000fe200078ec0ff */
[----:B------:R-:W-:Y:S01]  /*a700*/  FFMA R29, R71, R0, R29 ;  /* 0x00000000471d7223 */ /* 0x000fe2000000001d */
[C---:B------:R-:W-:Y:S01]  /*a710*/  SHF.L.U32 R5, R107.reuse, 0x10, RZ ;  /* 0x000000106b057819 */ /* 0x040fe200000006ff */
[C---:B------:R-:W-:Y:S01]  /*a720*/  FMUL R31, R68.reuse, R41 ;  /* 0x00000029441f7220 */ /* 0x040fe20000400000 */
[----:B------:R-:W-:Y:S01]  /*a730*/  LOP3.LUT R6, R107, 0xffff0000, RZ, 0xc0, !PT ;  /* 0xffff00006b067812 */ /* 0x000fe200078ec0ff */
[----:B------:R-:W-:Y:S01]  /*a740*/  FMUL R32, R68, R42 ;  /* 0x0000002a44207220 */ /* 0x000fe20000400000 */
[----:B------:R-:W-:Y:S01]  /*a750*/  SHF.L.U32 R0, R112, 0x10, RZ ;  /* 0x0000001070007819 */ /* 0x000fe200000006ff */
[----:B------:R-:W-:Y:S01]  /*a760*/  FMUL R33, R68, R43 ;  /* 0x0000002b44217220 */ /* 0x000fe20000400000 */
[----:B------:R-:W-:Y:S01]  /*a770*/  LEA R16, R77, UR46, 0x3 ;  /* 0x0000002e4d107c11 */ /* 0x000fe2000f8e18ff */
[----:B------:R-:W-:Y:S01]  /*a780*/  FFMA R30, R71, R3, R30 ;  /* 0x00000003471e7223 */ /* 0x000fe2000000001e */
[----:B------:R-:W-:Y:S01]  /*a790*/  SHF.L.U32 R3, R113, 0x10, RZ ;  /* 0x0000001071037819 */ /* 0x000fe200000006ff */
[C---:B------:R-:W-:Y:S01]  /*a7a0*/  FFMA R31, R71.reuse, R4, R31 ;  /* 0x00000004471f7223 */ /* 0x040fe2000000001f */
[----:B------:R-:W-:Y:S01]  /*a7b0*/  LOP3.LUT R4, R112, 0xffff0000, RZ, 0xc0, !PT ;  /* 0xffff000070047812 */ /* 0x000fe200078ec0ff */
[----:B------:R-:W-:Y:S01]  /*a7c0*/  FFMA R32, R71, R5, R32 ;  /* 0x0000000547207223 */ /* 0x000fe20000000020 */
[----:B------:R-:W-:Y:S01]  /*a7d0*/  SHF.L.U32 R5, R115, 0x10, RZ ;  /* 0x0000001073057819 */ /* 0x000fe200000006ff */
[----:B------:R-:W-:Y:S01]  /*a7e0*/  FFMA R33, R71, R6, R33 ;  /* 0x0000000647217223 */ /* 0x000fe20000000021 */
[----:B------:R-:W-:Y:S01]  /*a7f0*/  LOP3.LUT R6, R131, 0xffff0000, RZ, 0xc0, !PT ;  /* 0xffff000083067812 */ /* 0x000fe200078ec0ff */
[----:B------:R-:W-:Y:S01]  /*a800*/  FFMA R34, R71, R0, R34 ;  /* 0x0000000047227223 */ /* 0x000fe20000000022 */
[----:B------:R-:W-:Y:S01]  /*a810*/  LOP3.LUT R0, R113, 0xffff0000, RZ, 0xc0, !PT ;  /* 0xffff000071007812 */ /* 0x000fe200078ec0ff */
[C---:B------:R-:W-:Y:S01]  /*a820*/  FFMA R35, R71.reuse, R4, R35 ;  /* 0x0000000447237223 */ /* 0x040fe20000000023 */
[----:B------:R-:W-:Y:S01]  /*a830*/  LOP3.LUT R4, R120, 0xffff0000, RZ, 0xc0, !PT ;  /* 0xffff000078047812 */ /* 0x000fe200078ec0ff */
[C---:B------:R-:W-:Y:S01]  /*a840*/  FFMA R36, R71.reuse, R3, R36 ;  /* 0x0000000347247223 */ /* 0x040fe20000000024 */
[C---:B------:R-:W-:Y:S01]  /*a850*/  SHF.L.U32 R3, R114.reuse, 0x10, RZ ;  /* 0x0000001072037819 */ /* 0x040fe200000006ff */
[----:B------:R-:W-:Y:S01]  /*a860*/  FFMA R37, R71, R0, R37 ;  /* 0x0000000047257223 */ /* 0x000fe20000000025 */
[----:B------:R-:W-:Y:S01]  /*a870*/  LOP3.LUT R0, R114, 0xffff0000, RZ, 0xc0, !PT ;  /* 0xffff000072007812 */ /* 0x000fe200078ec0ff */
[----:B------:R-:W-:Y:S01]  /*a880*/  FMUL R41, R68, R51 ;  /* 0x0000003344297220 */ /* 0x000fe20000400000 */
[----:B-1----:R-:W-:Y:S01]  /*a890*/  F2FP.BF16.F32.PACK_AB R8, R35, R34 ;  /* 0x000000222308723e */ /* 0x002fe200000010ff */
[C---:B------:R-:W-:Y:S01]  /*a8a0*/  FFMA R38, R71.reuse, R3, R38 ;  /* 0x0000000347267223 */ /* 0x040fe20000000026 */
[----:B------:R-:W-:Y:S01]  /*a8b0*/  SHF.L.U32 R3, R120, 0x10, RZ ;  /* 0x0000001078037819 */ /* 0x000fe200000006ff */
[----:B------:R-:W-:Y:S01]  /*a8c0*/  FFMA R39, R71, R0, R39 ;  /* 0x0000000047277223 */ /* 0x000fe20000000027 */
[----:B--2---:R-:W-:Y:S01]  /*a8d0*/  F2FP.BF16.F32.PACK_AB R12, R27, R26 ;  /* 0x0000001a1b0c723e */ /* 0x004fe200000010ff */
[----:B------:R-:W-:Y:S01]  /*a8e0*/  FFMA R40, R71, R5, R40 ;  /* 0x0000000547287223 */ /* 0x000fe20000000028 */
[----:B------:R-:W-:Y:S01]  /*a8f0*/  F2FP.BF16.F32.PACK_AB R13, R29, R28 ;  /* 0x0000001c1d0d723e */ /* 0x000fe200000010ff */
[C---:B------:R-:W-:Y:S01]  /*a900*/  FMUL R42, R68.reuse, R52 ;  /* 0x00000034442a7220 */ /* 0x040fe20000400000 */
[----:B------:R-:W-:Y:S01]  /*a910*/  F2FP.BF16.F32.PACK_AB R14, R31, R30 ;  /* 0x0000001e1f0e723e */ /* 0x000fe200000010ff */
[C---:B------:R-:W-:Y:S01]  /*a920*/  FMUL R43, R68.reuse, R53 ;  /* 0x00000035442b7220 */ /* 0x040fe20000400000 */
[----:B------:R-:W-:Y:S01]  /*a930*/  F2FP.BF16.F32.PACK_AB R15, R33, R32 ;  /* 0x00000020210f723e */ /* 0x000fe200000010ff */
[C---:B------:R-:W-:Y:S01]  /*a940*/  FMUL R51, R68.reuse, R61 ;  /* 0x0000003d44337220 */ /* 0x040fe20000400000 */
[----:B------:R-:W-:Y:S01]  /*a950*/  LOP3.LUT R0, R115, 0xffff0000, RZ, 0xc0, !PT ;  /* 0xffff000073007812 */ /* 0x000fe200078ec0ff */
[----:B------:R-:W-:Y:S01]  /*a960*/  FMUL R52, R68, R62 ;  /* 0x0000003e44347220 */ /* 0x000fe20000400000 */
[----:B------:R-:W-:Y:S01]  /*a970*/  SHF.L.U32 R5, R121, 0x10, RZ ;  /* 0x0000001079057819 */ /* 0x000fe200000006ff */
[----:B------:R1:W-:Y:S01]  /*a980*/  STS.128 [R147+0x8400], R12 ;  /* 0x0084000c93007388 */ /* 0x0003e20000000c00 */
[----:B------:R-:W-:Y:S01]  /*a990*/  F2FP.BF16.F32.PACK_AB R9, R37, R36 ;  /* 0x000000242509723e */ /* 0x000fe200000010ff */
[----:B------:R-:W-:Y:S01]  /*a9a0*/  FFMA R41, R71, R0, R41 ;  /* 0x0000000047297223 */ /* 0x000fe20000000029 */
[----:B------:R-:W-:Y:S01]  /*a9b0*/  LOP3.LUT R0, R121, 0xffff0000, RZ, 0xc0, !PT ;  /* 0xffff000079007812 */ /* 0x000fe200078ec0ff */
[C---:B------:R-:W-:Y:S01]  /*a9c0*/  FFMA R42, R71.reuse, R3, R42 ;  /* 0x00000003472a7223 */ /* 0x040fe2000000002a */
[C---:B------:R-:W-:Y:S01]  /*a9d0*/  SHF.L.U32 R3, R122.reuse, 0x10, RZ ;  /* 0x000000107a037819 */ /* 0x040fe200000006ff */
[----:B------:R-:W-:Y:S01]  /*a9e0*/  FFMA R43, R71, R4, R43 ;  /* 0x00000004472b7223 */ /* 0x000fe2000000002b */
[----:B------:R-:W-:Y:S01]  /*a9f0*/  LOP3.LUT R4, R123, 0xffff0000, RZ, 0xc0, !PT ;  /* 0xffff00007b047812 */ /* 0x000fe200078ec0ff */
[----:B------:R-:W-:Y:S01]  /*aa00*/  FFMA R44, R71, R5, R44 ;  /* 0x00000005472c7223 */ /* 0x000fe2000000002c */
[----:B------:R-:W-:Y:S01]  /*aa10*/  SHF.L.U32 R5, R123, 0x10, RZ ;  /* 0x000000107b057819 */ /* 0x000fe200000006ff */
[C---:B------:R-:W-:Y:S01]  /*aa20*/  FFMA R45, R71.reuse, R0, R45 ;  /* 0x00000000472d7223 */ /* 0x040fe2000000002d */
[----:B------:R-:W-:Y:S01]  /*aa30*/  LOP3.LUT R0, R122, 0xffff0000, RZ, 0xc0, !PT ;  /* 0xffff00007a007812 */ /* 0x000fe200078ec0ff */
[----:B------:R-:W-:Y:S01]  /*aa40*/  FFMA R46, R71, R3, R46 ;  /* 0x00000003472e7223 */ /* 0x000fe2000000002e */
[----:B------:R-:W-:Y:S01]  /*aa50*/  SHF.L.U32 R3, R129, 0x10, RZ ;  /* 0x0000001081037819 */ /* 0x000fe200000006ff */
[----:B------:R-:W-:Y:S01]  /*aa60*/  FMUL R53, R68, R63 ;  /* 0x0000003f44357220 */ /* 0x000fe20000400000 */
        /* <DEDUP_REMOVED lines=8> */
[----:B------:R-:W-:Y:S01]  /*aaf0*/  LOP3.LUT R0, R129, 0xffff0000, RZ, 0xc0, !PT ;  /* 0xffff000081007812 */ /* 0x000fe200078ec0ff */
[----:B------:R2:W-:Y:S01]  /*ab00*/  STS.128 [R160+0x8400], R8 ;  /* 0x00840008a0007388 */ /* 0x0005e20000000c00 */
[----:B------:R-:W-:Y:S01]  /*ab10*/  SHF.L.U32 R5, R131, 0x10, RZ ;  /* 0x0000001083057819 */ /* 0x000fe200000006ff */
[C---:B------:R-:W-:Y:S01]  /*ab20*/  FFMA R51, R71.reuse, R4, R51 ;  /* 0x0000000447337223 */ /* 0x040fe20000000033 */
[C---:B------:R-:W-:Y:S01]  /*ab30*/  LOP3.LUT R4, R130.reuse, 0xffff0000, RZ, 0xc0, !PT ;  /* 0xffff000082047812 */ /* 0x040fe200078ec0ff */
[C---:B------:R-:W-:Y:S01]  /*ab40*/  FFMA R52, R71.reuse, R3, R52 ;  /* 0x0000000347347223 */ /* 0x040fe20000000034 */
[----:B------:R-:W-:Y:S01]  /*ab50*/  SHF.L.U32 R3, R130, 0x10, RZ ;  /* 0x0000001082037819 */ /* 0x000fe200000006ff */
[----:B------:R-:W-:Y:S01]  /*ab60*/  FFMA R53, R71, R0, R53 ;  /* 0x0000000047357223 */ /* 0x000fe20000000035 */
[----:B-1----:R-:W-:Y:S02]  /*ab70*/  F2FP.BF16.F32.PACK_AB R12, R43, R42 ;  /* 0x0000002a2b0c723e */ /* 0x002fe400000010ff */
[----:B------:R-:W-:Y:S01]  /*ab80*/  F2FP.BF16.F32.PACK_AB R13, R45, R44 ;  /* 0x0000002c2d0d723e */ /* 0x000fe200000010ff */
[----:B------:R-:W-:Y:S01]  /*ab90*/  FFMA R54, R71, R3, R54 ;  /* 0x0000000347367223 */ /* 0x000fe20000000036 */
[----:B------:R-:W-:Y:S01]  /*aba0*/  F2FP.BF16.F32.PACK_AB R14, R47, R46 ;  /* 0x0000002e2f0e723e */ /* 0x000fe200000010ff */
[----:B------:R-:W-:Y:S01]  /*abb0*/  FFMA R55, R71, R4, R55 ;  /* 0x0000000447377223 */ /* 0x000fe20000000037 */
[----:B------:R-:W-:Y:S01]  /*abc0*/  F2FP.BF16.F32.PACK_AB R15, R49, R48 ;  /* 0x00000030310f723e */ /* 0x000fe200000010ff */
[C---:B------:R-:W-:Y:S01]  /*abd0*/  FFMA R56, R71.reuse, R5, R56 ;  /* 0x0000000547387223 */ /* 0x040fe20000000038 */
[----:B------:R-:W-:Y:S01]  /*abe0*/  FFMA R57, R71, R6, R57 ;  /* 0x0000000647397223 */ /* 0x000fe20000000039 */
[----:B------:R-:W-:Y:S02]  /*abf0*/  F2FP.BF16.F32.PACK_AB R4, R51, R50 ;  /* 0x000000323304723e */ /* 0x000fe400000010ff */
        /* <DEDUP_REMOVED lines=14> */
[----:B-1----:R-:W1:Y:S01]  /*ace0*/  FENCE.VIEW.ASYNC.S ;  /* 0x00000000000073c6 */ /* 0x002e620000000000 */
[----:B------:R-:W-:Y:S01]  /*acf0*/  @P6 PRMT R0, R165, 0x654, R0 ;  /* 0x00000654a5006816 */ /* 0x000fe20000000000 */
[----:B-1----:R-:W-:Y:S06]  /*ad00*/  BAR.SYNC.DEFER_BLOCKING 0x1, 0x80 ;  /* 0x0042000000007b1d */ /* 0x002fec0000010000 */
        /* <DEDUP_REMOVED lines=11> */
.L_x_141:
[----:B------:R-:W-:Y:S05]  /*adc0*/  BSYNC.RECONVERGENT B0 ;  /* 0x0000000000007941 */ /* 0x000fea0003800200 */
.L_x_140:
[----:B------:R-:W-:Y:S01]  /*add0*/  BAR.SYNC.DEFER_BLOCKING 0x1, 0x80 ;  /* 0x0042000000007b1d */ /* 0x000fe20000010000 */
[----:B------:R-:W-:Y:S02]  /*ade0*/  UIADD3 UR4, UPT, UPT, UR47, 0x1, URZ ;  /* 0x000000012f047890 */ /* 0x000fe4000fffe0ff */
[----:B------:R-:W-:Y:S02]  /*adf0*/  UISETP.NE.AND UP0, UPT, UR38, URZ, UPT ;  /* 0x000000ff2600728c */ /* 0x000fe4000bf05270 */
[----:B------:R-:W-:Y:S02]  /*ae00*/  UISETP.NE.AND UP1, UPT, UR4, 0x4, UPT ;  /* 0x000000040400788c */ /* 0x000fe4000bf25270 */
[----:B------:R-:W-:Y:S02]  /*ae10*/  USEL UR39, URZ, 0xc0, !UP0 ;  /* 0x000000c0ff277887 */ /* 0x000fe4000c000000 */
[----:B------:R-:W-:Y:S01]  /*ae20*/  USEL UR52, UR4, URZ, UP1 ;  /* 0x000000ff04347287 */ /* 0x000fe20008800000 */
[----:B------:R1:W-:Y:S01]  /*ae30*/  @P6 SYNCS.ARRIVE.TRANS64.RED.A1T0 RZ, [R0+URZ], RZ ;  /* 0x000000ff00ff69a7 */ /* 0x0003e200081004ff */
[----:B------:R-:W-:Y:S01]  /*ae40*/  BSSY B1, `(.L_x_142) ;  /* 0x000001f000017945 */ /* 0x000fe20003800000 */
[----:B------:R-:W3:Y:S02]  /*ae50*/  @P6 SYNCS.PHASECHK.TRANS64.TRYWAIT P0, [R16+URZ+0x90], R3 ;  /* 0x00009003100065a7 */ /* 0x000ee400080011ff */
[----:B---3--:R-:W-:Y:S01]  /*ae60*/  @P6 SEL R79, RZ, 0x1, !P0 ;  /* 0x00000001ff4f6807 */ /* 0x008fe20004000000 */
[----:B-1----:R-:W-:Y:S06]  /*ae70*/  @!P6 BRA `(.L_x_143) ;  /* 0x00000000006ce947 */ /* 0x002fec0003800000 */
[----:B------:R-:W-:Y:S01]  /*ae80*/  ISETP.NE.AND P1, PT, R93, RZ, PT ;  /* 0x000000ff5d00720c */ /* 0x000fe20003f25270 */
[----:B------:R-:W-:Y:S01]  /*ae90*/  BSSY B0, `(.L_x_144) ;  /* 0x000000b000007945 */ /* 0x000fe20003800000 */
[----:B------:R-:W-:Y:S11]  /*aea0*/  ISETP.NE.AND P0, PT, R79, RZ, PT ;  /* 0x000000ff4f00720c */ /* 0x000ff60003f05270 */
[----:B------:R-:W-:Y:S05]  /*aeb0*/  @P1 IMAD R77, R77, 0x4000, R164 ;  /* 0x000040004d4d1824 */ /* 0x000fea00078e02a4 */
[----:B------:R-:W-:Y:S04]  /*aec0*/  @P1 IADD3 R3, PT, PT, R77, UR46, RZ ;  /* 0x0000002e4d031c10 */ /* 0x000fe8000fffe0ff */
[----:B--2---:R-:W-:Y:S01]  /*aed0*/  @P1 IADD3 R7, PT, PT, R92, R3, RZ ;  /* 0x000000035c071210 */ /* 0x004fe20007ffe0ff */
[--C-:B------:R-:W-:Y:S02]  /*aee0*/  @P1 IMAD.IADD R5, R78, 0x1, R3.reuse ;  /* 0x000000014e051824 */ /* 0x100fe400078e0203 */
[----:B------:R-:W-:Y:S01]  /*aef0*/  @P1 IMAD.IADD R0, R94, 0x1, R3 ;  /* 0x000000015e001824 */ /* 0x000fe200078e0203 */
[----:B------:R-:W-:Y:S06]  /*af00*/  @P0 BRA `(.L_x_145) ;  /* 0x00000000000c0947 */ /* 0x000fec0003800000 */
[----:B------:R-:W-:Y:S04]  /*af10*/  SHF.L.U32 R3, R149, 0x1f, RZ ;  /* 0x0000001f95037819 */ /* 0x000fe800000006ff */
[----:B------:R-:W1:Y:S02]  /*af20*/  SYNCS.PHASECHK.TRANS64.TRYWAIT P0, [R16+URZ+0x90], R3 ;  /* 0x00009003100075a7 */ /* 0x000e6400080011ff */
[----:B-1----:R-:W-:Y:S05]  /*af30*/  @!P0 BRA `(.L_x_146) ;  /* 0x0000002400008947 */ /* 0x002fea0003800000 */
.L_x_145:
[----:B------:R-:W-:Y:S05]  /*af40*/  BSYNC B0 ;  /* 0x0000000000007941 */ /* 0x000fea0003800000 */
.L_x_144:
[----:B------:R-:W-:Y:S11]  /*af50*/  ISETP.NE.AND P0, PT, R93, RZ, PT ;  /* 0x000000ff5d00720c */ /* 0x000ff60003f05270 */
[----:B------:R-:W-:Y:S02]  /*af60*/  @!UPT UIADD3 URZ, UPT, UPT, URZ, URZ, URZ ;  /* 0x000000fffffff290 */ /* 0x000fe4000fffe0ff */
[----:B------:R3:W4:Y:S01]  /*af70*/  @P0 LDS.128 R84, [R77+UR46+0x400] ;  /* 0x0004002e4d540984 */ /* 0x0007220008000c00 */
[----:B-1----:R-:W-:Y:S01]  /*af80*/  @P0 IMAD.IADD R3, R92, 0x1, R5 ;  /* 0x000000015c030824 */ /* 0x002fe200078e0205 */
[C---:B------:R-:W-:Y:S01]  /*af90*/  @P0 IADD3 R6, PT, PT, R94.reuse, R5, RZ ;  /* 0x000000055e060210 */ /* 0x040fe20007ffe0ff */
[C---:B------:R-:W-:Y:S01]  /*afa0*/  @P0 IMAD.IADD R4, R94.reuse, 0x1, R7 ;  /* 0x000000015e040824 */ /* 0x040fe200078e0207 */
[----:B------:R3:W1:Y:S02]  /*afb0*/  @P0 LDS.128 R80, [R0+0x400] ;  /* 0x0004000000500984 */ /* 0x0006640000000c00 */
[----:B------:R-:W-:Y:S02]  /*afc0*/  @P0 IADD3 R94, PT, PT, R94, R3, RZ ;  /* 0x000000035e5e0210 */ /* 0x000fe40007ffe0ff */
[----:B------:R3:W2:Y:S04]  /*afd0*/  @P0 LDS.128 R88, [R7+0x400] ;  /* 0x0004000007580984 */ /* 0x0006a80000000c00 */
[----:B------:R3:W1:Y:S04]  /*afe0*/  @P0 LDS.128 R96, [R4+0x400] ;  /* 0x0004000004600984 */ /* 0x0006680000000c00 */
[----:B------:R3:W1:Y:S04]  /*aff0*/  @P0 LDS.128 R104, [R5+0x400] ;  /* 0x0004000005680984 */ /* 0x0006680000000c00 */
[----:B------:R3:W1:Y:S04]  /*b000*/  @P0 LDS.128 R112, [R6+0x400] ;  /* 0x0004000006700984 */ /* 0x0006680000000c00 */
[----:B------:R3:W1:Y:S04]  /*b010*/  @P0 LDS.128 R120, [R3+0x400] ;  /* 0x0004000003780984 */ /* 0x0006680000000c00 */
[----:B------:R3:W1:Y:S02]  /*b020*/  @P0 LDS.128 R128, [R94+0x400] ;  /* 0x000400005e800984 */ /* 0x0006640000000c00 */
.L_x_143:
[----:B------:R-:W-:Y:S05]  /*b030*/  BSYNC B1 ;  /* 0x0000000000017941 */ /* 0x000fea0003800000 */
.L_x_142:
[----:B------:R-:W-:Y:S01]  /*b040*/  VIADD R16, R69, UR39 ;  /* 0x0000002745107c36 */ /* 0x000fe20008000000 */
[----:B------:R-:W-:Y:S04]  /*b050*/  BSSY.RECONVERGENT B6, `(.L_x_147) ;  /* 0x0000015000067945 */ /* 0x000fe80003800200 */
[----:B---3--:R-:W-:Y:S04]  /*b060*/  SHF.R.U32.HI R3, RZ, 0x15, R16 ;  /* 0x00000015ff037819 */ /* 0x008fe80000011610 */
[----:B------:R-:W-:Y:S11]  /*b070*/  LOP3.LUT P0, RZ, R3, 0x3, R140, 0x48, !PT ;  /* 0x0000000303ff7812 */ /* 0x000ff6000780488c */
[----:B------:R-:W-:Y:S02]  /*b080*/  @!UPT UIADD3 URZ, UPT, UPT, URZ, URZ, URZ ;  /* 0x000000fffffff290 */ /* 0x000fe4000fffe0ff */
[----:B------:R-:W-:Y:S05]  /*b090*/  @!P0 BRA `(.L_x_148) ;  /* 0x0000000000408947 */ /* 0x000fea0003800000 */
[----:B------:R-:W3:Y:S01]  /*b0a0*/  LDCU.64 UR8, c[0x4][0x70] ;  /* 0x01000e00ff0877ac */ /* 0x000ee20008000a00 */
[----:B--2---:R-:W-:Y:S01]  /*b0b0*/  MOV R15, 0x0 ;  /* 0x00000000000f7802 */ /* 0x004fe20000000f00 */
[----:B------:R-:W-:Y:S02]  /*b0c0*/  HFMA2 R12, -RZ, RZ, 0, 5.9604644775390625e-08 ;  /* 0x00000001ff0c7431 */ /* 0x000fe400000001ff */
[----:B------:R-:W-:Y:S02]  /*b0d0*/  IMAD.MOV.U32 R8, RZ, RZ, 0x192 ;  /* 0x00000192ff087424 */ /* 0x000fe400078e00ff */
[----:B------:R-:W-:Y:S01]  /*b0e0*/  IMAD.MOV.U32 R13, RZ, RZ, RZ ;  /* 0x000000ffff0d7224 */ /* 0x000fe200078e00ff */
[----:B------:R-:W2:Y:S01]  /*b0f0*/  LDCU.64 UR6, c[0x4][0x78] ;  /* 0x01000f00ff0677ac */ /* 0x000ea20008000a00 */
[----:B------:R-:W1:Y:S01]  /*b100*/  LDC.64 R14, c[0x4][R15] ;  /* 0x010000000f0e7b82 */ /* 0x000e620000000a00 */
[----:B------:R-:W5:Y:S01]  /*b110*/  LDCU.64 UR4, c[0x4][0x10] ;  /* 0x01000200ff0477ac */ /* 0x000f620008000a00 */
[----:B---3--:R-:W-:Y:S01]  /*b120*/  MOV R5, UR9 ;  /* 0x0000000900057c02 */ /* 0x008fe20008000f00 */
[----:B------:R-:W-:Y:S01]  /*b130*/  IMAD.U32 R4, RZ, RZ, UR8 ;  /* 0x00000008ff047e24 */ /* 0x000fe2000f8e00ff */
[----:B--2---:R-:W-:Y:S01]  /*b140*/  MOV R7, UR7 ;  /* 0x0000000700077c02 */ /* 0x004fe20008000f00 */
[----:B------:R-:W-:Y:S01]  /*b150*/  IMAD.U32 R6, RZ, RZ, UR6 ;  /* 0x00000006ff067e24 */ /* 0x000fe2000f8e00ff */
[----:B-----5:R-:W-:Y:S01]  /*b160*/  MOV R11, UR5 ;  /* 0x00000005000b7c02 */ /* 0x020fe20008000f00 */
[----:B------:R-:W-:Y:S02]  /*b170*/  IMAD.U32 R10, RZ, RZ, UR4 ;  /* 0x00000004ff0a7e24 */ /* 0x000fe4000f8e00ff */
[----:B------:R-:W-:Y:S07]  /*b180*/  LEPC R20, `(.L_x_148) ;  /* 0x000000001014794e */ /* 0x000fee0000000000 */
[----:B-1--4-:R-:W-:Y:S05]  /*b190*/  CALL.ABS.NOINC R14 ;  /* 0x000000000e007343 */ /* 0x012fea0003c00000 */
.L_x_148:
[----:B------:R-:W-:Y:S05]  /*b1a0*/  BSYNC.RECONVERGENT B6 ;  /* 0x0000000000067941 */ /* 0x000fea0003800200 */
.L_x_147:
[----:B----4-:R-:W-:Y:S01]  /*b1b0*/  SHF.L.U32 R69, R84, 0x10, RZ ;  /* 0x0000001054457819 */ /* 0x010fe200000006ff */
[----:B------:R-:W-:Y:S05]  /*b1c0*/  WARPSYNC.ALL ;  /* 0x0000000000007948 */ /* 0x000fea0003800000 */
[----:B------:R-:W-:Y:S01]  /*b1d0*/  R2UR UR4, R16 ;  /* 0x00000000100472ca */ /* 0x000fe200000e0000 */
[----:B------:R-:W-:Y:S01]  /*b1e0*/  BSSY.RECONVERGENT B0, `(.L_x_149) ;  /* 0x00000fc000007945 */ /* 0x000fe20003800200 */
[----:B------:R-:W-:Y:S02]  /*b1f0*/  LOP3.LUT R0, R84, 0xffff0000, RZ, 0xc0, !PT ;  /* 0xffff000054007812 */ /* 0x000fe400078ec0ff */
[C---:B------:R-:W-:Y:S02]  /*b200*/  SHF.L.U32 R3, R85.reuse, 0x10, RZ ;  /* 0x0000001055037819 */ /* 0x040fe400000006ff */
[----:B------:R-:W-:Y:S02]  /*b210*/  LOP3.LUT R70, R85, 0xffff0000, RZ, 0xc0, !PT ;  /* 0xffff000055467812 */ /* 0x000fe400078ec0ff */
[C---:B------:R-:W-:Y:S02]  /*b220*/  SHF.L.U32 R72, R86.reuse, 0x10, RZ ;  /* 0x0000001056487819 */ /* 0x040fe400000006ff */
[----:B------:R-:W-:Y:S02]  /*b230*/  LOP3.LUT R74, R86, 0xffff0000, RZ, 0xc0, !PT ;  /* 0xffff0000564a7812 */ /* 0x000fe400078ec0ff */
[C---:B------:R-:W-:Y:S01]  /*b240*/  SHF.L.U32 R73, R87.reuse, 0x10, RZ ;  /* 0x0000001057497819 */ /* 0x040fe200000006ff */
[----:B--2---:R-:W2:Y:S01]  /*b250*/  LDTM.x64 R4, tmem[UR4] ;  /* 0x00000004000479ee */ /* 0x004ea20008340000 */
[----:B------:R-:W-:Y:S02]  /*b260*/  LOP3.LUT R76, R87, 0xffff0000, RZ, 0xc0, !PT ;  /* 0xffff0000574c7812 */ /* 0x000fe400078ec0ff */
[C---:B-1----:R-:W-:Y:S02]  /*b270*/  SHF.L.U32 R75, R80.reuse, 0x10, RZ ;  /* 0x00000010504b7819 */ /* 0x042fe400000006ff */
[----:B------:R-:W-:Y:S02]  /*b280*/  LOP3.LUT R78, R80, 0xffff0000, RZ, 0xc0, !PT ;  /* 0xffff0000504e7812 */ /* 0x000fe400078ec0ff */
[C---:B------:R-:W-:Y:S02]  /*b290*/  SHF.L.U32 R77, R81.reuse, 0x10, RZ ;  /* 0x00000010514d7819 */ /* 0x040fe400000006ff */
[----:B------:R-:W-:Y:S02]  /*b2a0*/  LOP3.LUT R80, R81, 0xffff0000, RZ, 0xc0, !PT ;  /* 0xffff000051507812 */ /* 0x000fe400078ec0ff */
[C---:B------:R-:W-:Y:S02]  /*b2b0*/  SHF.L.U32 R79, R82.reuse, 0x10, RZ ;  /* 0x00000010524f7819 */ /* 0x040fe400000006ff */
[----:B------:R-:W-:Y:S02]  /*b2c0*/  LOP3.LUT R82, R82, 0xffff0000, RZ, 0xc0, !PT ;  /* 0xffff000052527812 */ /* 0x000fe400078ec0ff */
[C---:B------:R-:W-:Y:S02]  /*b2d0*/  SHF.L.U32 R81, R83.reuse, 0x10, RZ ;  /* 0x0000001053517819 */ /* 0x040fe400000006ff */
[----:B------:R-:W-:Y:S02]  /*b2e0*/  LOP3.LUT R84, R83, 0xffff0000, RZ, 0xc0, !PT ;  /* 0xffff000053547812 */ /* 0x000fe400078ec0ff */
[C---:B------:R-:W-:Y:S02]  /*b2f0*/  SHF.L.U32 R83, R88.reuse, 0x10, RZ ;  /* 0x0000001058537819 */ /* 0x040fe400000006ff */
[----:B------:R-:W-:Y:S02]  /*b300*/  LOP3.LUT R86, R88, 0xffff0000, RZ, 0xc0, !PT ;  /* 0xffff000058567812 */ /* 0x000fe400078ec0ff */
[C---:B------:R-:W-:Y:S01]  /*b310*/  SHF.L.U32 R85, R89.reuse, 0x10, RZ ;  /* 0x0000001059557819 */ /* 0x040fe200000006ff */
[C---:B--2---:R-:W-:Y:S01]  /*b320*/  FMUL R4, R68.reuse, R4 ;  /* 0x0000000444047220 */ /* 0x044fe20000400000 */
[----:B------:R-:W-:Y:S01]  /*b330*/  LOP3.LUT R88, R89, 0xffff0000, RZ, 0xc0, !PT ;  /* 0xffff000059587812 */ /* 0x000fe200078ec0ff */
[----:B------:R-:W-:Y:S01]  /*b340*/  FMUL R5, R68, R5 ;  /* 0x0000000544057220 */ /* 0x000fe20000400000 */
[C---:B------:R-:W-:Y:S01]  /*b350*/  SHF.L.U32 R87, R90.reuse, 0x10, RZ ;  /* 0x000000105a577819 */ /* 0x040fe200000006ff */
[C---:B------:R-:W-:Y:S01]  /*b360*/  FFMA R4, R71.reuse, R69, R4 ;  /* 0x0000004547047223 */ /* 0x040fe20000000004 */
[----:B------:R-:W-:Y:S01]  /*b370*/  LOP3.LUT R90, R90, 0xffff0000, RZ, 0xc0, !PT ;  /* 0xffff00005a5a7812 */ /* 0x000fe200078ec0ff */
[----:B------:R-:W-:Y:S01]  /*b380*/  FFMA R5, R71, R0, R5 ;  /* 0x0000000047057223 */ /* 0x000fe20000000005 */
[C---:B------:R-:W-:Y:S01]  /*b390*/  SHF.L.U32 R89, R91.reuse, 0x10, RZ ;  /* 0x000000105b597819 */ /* 0x040fe200000006ff */
[C---:B------:R-:W-:Y:S01]  /*b3a0*/  FMUL R6, R68.reuse, R6 ;  /* 0x0000000644067220 */ /* 0x040fe20000400000 */
[----:B------:R-:W-:Y:S01]  /*b3b0*/  LOP3.LUT R92, R91, 0xffff0000, RZ, 0xc0, !PT ;  /* 0xffff00005b5c7812 */ /* 0x000fe200078ec0ff */
[----:B------:R-:W-:Y:S01]  /*b3c0*/  FMUL R7, R68, R7 ;  /* 0x0000000744077220 */ /* 0x000fe20000400000 */
[----:B------:R-:W-:Y:S01]  /*b3d0*/  F2FP.BF16.F32.PACK_AB R4, R5, R4 ;  /* 0x000000040504723e */ /* 0x000fe200000010ff */
[C---:B------:R-:W-:Y:S01]  /*b3e0*/  FFMA R6, R71.reuse, R3, R6 ;  /* 0x0000000347067223 */ /* 0x040fe20000000006 */
[C---:B------:R-:W-:Y:S01]  /*b3f0*/  SHF.L.U32 R91, R96.reuse, 0x10, RZ ;  /* 0x00000010605b7819 */ /* 0x040fe200000006ff */
[----:B------:R-:W-:Y:S01]  /*b400*/  FFMA R7, R71, R70, R7 ;  /* 0x0000004647077223 */ /* 0x000fe20000000007 */
[----:B------:R-:W-:Y:S01]  /*b410*/  LOP3.LUT R94, R96, 0xffff0000, RZ, 0xc0, !PT ;  /* 0xffff0000605e7812 */ /* 0x000fe200078ec0ff */
[C---:B------:R-:W-:Y:S01]  /*b420*/  FMUL R8, R68.reuse, R8 ;  /* 0x0000000844087220 */ /* 0x040fe20000400000 */
[----:B------:R-:W-:Y:S01]  /*b430*/  SHF.L.U32 R93, R97, 0x10, RZ ;  /* 0x00000010615d7819 */ /* 0x000fe200000006ff */
[----:B------:R-:W-:Y:S01]  /*b440*/  FMUL R9, R68, R9 ;  /* 0x0000000944097220 */ /* 0x000fe20000400000 */
[----:B------:R-:W-:Y:S01]  /*b450*/  F2FP.BF16.F32.PACK_AB R5, R7, R6 ;  /* 0x000000060705723e */ /* 0x000fe200000010ff */
[----:B------:R-:W-:Y:S01]  /*b460*/  FFMA R8, R71, R72, R8 ;  /* 0x0000004847087223 */ /* 0x000fe20000000008 */
[----:B------:R-:W-:Y:S01]  /*b470*/  LOP3.LUT R96, R97, 0xffff0000, RZ, 0xc0, !PT ;  /* 0xffff000061607812 */ /* 0x000fe200078ec0ff */
[----:B------:R-:W-:Y:S01]  /*b480*/  FFMA R9, R71, R74, R9 ;  /* 0x0000004a47097223 */ /* 0x000fe20000000009 */
[----:B------:R-:W-:Y:S01]  /*b490*/  SHF.L.U32 R95, R98, 0x10, RZ ;  /* 0x00000010625f7819 */ /* 0x000fe200000006ff */
[----:B------:R-:W-:Y:S01]  /*b4a0*/  FMUL R10, R68, R10 ;  /* 0x0000000a440a7220 */ /* 0x000fe20000400000 */
[----:B------:R-:W-:Y:S01]  /*b4b0*/  LOP3.LUT R98, R98, 0xffff0000, RZ, 0xc0, !PT ;  /* 0xffff000062627812 */ /* 0x000fe200078ec0ff */
[C---:B------:R-:W-:Y:S01]  /*b4c0*/  FMUL R11, R68.reuse, R11 ;  /* 0x0000000b440b7220 */ /* 0x040fe20000400000 */
[----:B------:R-:W-:Y:S01]  /*b4d0*/  F2FP.BF16.F32.PACK_AB R6, R9, R8 ;  /* 0x000000080906723e */ /* 0x000fe200000010ff */
[----:B------:R-:W-:Y:S01]  /*b4e0*/  FFMA R10, R71, R73, R10 ;  /* 0x00000049470a7223 */ /* 0x000fe2000000000a */
[----:B------:R-:W-:Y:S01]  /*b4f0*/  SHF.L.U32 R97, R99, 0x10, RZ ;  /* 0x0000001063617819 */ /* 0x000fe200000006ff */
[----:B------:R-:W-:Y:S01]  /*b500*/  FFMA R11, R71, R76, R11 ;  /* 0x0000004c470b7223 */ /* 0x000fe2000000000b */
[----:B------:R-:W-:Y:S01]  /*b510*/  LOP3.LUT R100, R99, 0xffff0000, RZ, 0xc0, !PT ;  /* 0xffff000063647812 */ /* 0x000fe200078ec0ff */
[----:B------:R-:W-:Y:S01]  /*b520*/  FMUL R0, R68, R12 ;  /* 0x0000000c44007220 */ /* 0x000fe20000400000 */
[----:B------:R-:W-:Y:S01]  /*b530*/  SHF.L.U32 R99, R104, 0x10, RZ ;  /* 0x0000001068637819 */ /* 0x000fe200000006ff */
[C---:B------:R-:W-:Y:S01]  /*b540*/  FMUL R3, R68.reuse, R13 ;  /* 0x0000000d44037220 */ /* 0x040fe20000400000 */
[----:B------:R-:W-:Y:S01]  /*b550*/  F2FP.BF16.F32.PACK_AB R7, R11, R10 ;  /* 0x0000000a0b07723e */ /* 0x000fe200000010ff */
[----:B------:R-:W-:Y:S01]  /*b560*/  FMUL R14, R68, R14 ;  /* 0x0000000e440e7220 */ /* 0x000fe20000400000 */
[----:B------:R-:W-:Y:S01]  /*b570*/  LOP3.LUT R102, R104, 0xffff0000, RZ, 0xc0, !PT ;  /* 0xffff000068667812 */ /* 0x000fe200078ec0ff */
[C---:B------:R-:W-:Y:S01]  /*b580*/  FMUL R15, R68.reuse, R15 ;  /* 0x0000000f440f7220 */ /* 0x040fe20000400000 */
[----:B------:R-:W-:Y:S01]  /*b590*/  SHF.L.U32 R101, R105, 0x10, RZ ;  /* 0x0000001069657819 */ /* 0x000fe200000006ff */
[----:B------:R-:W-:Y:S01]  /*b5a0*/  FFMA R0, R71, R75, R0 ;  /* 0x0000004b47007223 */ /* 0x000fe20000000000 */
[----:B------:R-:W-:Y:S01]  /*b5b0*/  LOP3.LUT R104, R105, 0xffff0000, RZ, 0xc0, !PT ;  /* 0xffff000069687812 */ /* 0x000fe200078ec0ff */
[----:B------:R-:W-:Y:S01]  /*b5c0*/  FMUL R12, R68, R16 ;  /* 0x00000010440c7220 */ /* 0x000fe20000400000 */
[C---:B------:R-:W-:Y:S01]  /*b5d0*/  SHF.L.U32 R103, R106.reuse, 0x10, RZ ;  /* 0x000000106a677819 */ /* 0x040fe200000006ff */
[----:B------:R-:W-:Y:S01]  /*b5e0*/  FFMA R3, R71, R78, R3 ;  /* 0x0000004e47037223 */ /* 0x000fe20000000003 */
[----:B------:R-:W-:Y:S01]  /*b5f0*/  LOP3.LUT R106, R106, 0xffff0000, RZ, 0xc0, !PT ;  /* 0xffff00006a6a7812 */ /* 0x000fe200078ec0ff */
[C---:B------:R-:W-:Y:S01]  /*b600*/  FMUL R13, R68.reuse, R17 ;  /* 0x00000011440d7220 */ /* 0x040fe20000400000 */
[----:B------:R-:W-:Y:S01]  /*b610*/  SHF.L.U32 R105, R107, 0x10, RZ ;  /* 0x000000106b697819 */ /* 0x000fe200000006ff */
[----:B------:R-:W-:Y:S01]  /*b620*/  FFMA R14, R71, R77, R14 ;  /* 0x0000004d470e7223 */ /* 0x000fe2000000000e */
[----:B------:R-:W-:Y:S01]  /*b630*/  F2FP.BF16.F32.PACK_AB R8, R3, R0 ;  /* 0x000000000308723e */ /* 0x000fe200000010ff */
[----:B------:R-:W-:Y:S01]  /*b640*/  FMUL R18, R68, R18 ;  /* 0x0000001244127220 */ /* 0x000fe20000400000 */
[----:B------:R-:W-:Y:S01]  /*b650*/  LOP3.LUT R108, R107, 0xffff0000, RZ, 0xc0, !PT ;  /* 0xffff00006b6c7812 */ /* 0x000fe200078ec0ff */
[----:B------:R-:W-:Y:S01]  /*b660*/  FFMA R15, R71, R80, R15 ;  /* 0x00000050470f7223 */ /* 0x000fe2000000000f */
[----:B------:R-:W-:Y:S01]  /*b670*/  SHF.L.U32 R107, R112, 0x10, RZ ;  /* 0x00000010706b7819 */ /* 0x000fe200000006ff */
[----:B------:R-:W-:Y:S01]  /*b680*/  FMUL R19, R68, R19 ;  /* 0x0000001344137220 */ /* 0x000fe20000400000 */
[----:B------:R-:W-:Y:S01]  /*b690*/  LOP3.LUT R110, R112, 0xffff0000, RZ, 0xc0, !PT ;  /* 0xffff0000706e7812 */ /* 0x000fe200078ec0ff */
[----:B------:R1:W-:Y:S01]  /*b6a0*/  STS.128 [R164+UR46+0xc400], R4 ;  /* 0x00c40004a4007988 */ /* 0x0003e20008000c2e */
[----:B------:R-:W-:Y:S01]  /*b6b0*/  F2FP.BF16.F32.PACK_AB R9, R15, R14 ;  /* 0x0000000e0f09723e */ /* 0x000fe200000010ff */
[C---:B------:R-:W-:Y:S01]  /*b6c0*/  FFMA R12, R71.reuse, R79, R12 ;  /* 0x0000004f470c7223 */ /* 0x040fe2000000000c */
[C---:B------:R-:W-:Y:S01]  /*b6d0*/  FFMA R13, R71.reuse, R82, R13 ;  /* 0x00000052470d7223 */ /* 0x040fe2000000000d */
[----:B------:R-:W-:Y:S01]  /*b6e0*/  FFMA R18, R71, R81, R18 ;  /* 0x0000005147127223 */ /* 0x000fe20000000012 */
[----:B------:R-:W-:Y:S01]  /*b6f0*/  SHF.L.U32 R109, R113, 0x10, RZ ;  /* 0x00000010716d7819 */ /* 0x000fe200000006ff */
[----:B------:R-:W-:Y:S01]  /*b700*/  FFMA R19, R71, R84, R19 ;  /* 0x0000005447137223 */ /* 0x000fe20000000013 */
[C---:B------:R-:W-:Y:S01]  /*b710*/  FMUL R16, R68.reuse, R20 ;  /* 0x0000001444107220 */ /* 0x040fe20000400000 */
[----:B------:R-:W-:Y:S01]  /*b720*/  F2FP.BF16.F32.PACK_AB R10, R13, R12 ;  /* 0x0000000c0d0a723e */ /* 0x000fe200000010ff */
[C---:B------:R-:W-:Y:S01]  /*b730*/  FMUL R17, R68.reuse, R21 ;  /* 0x0000001544117220 */ /* 0x040fe20000400000 */
[C---:B------:R-:W-:Y:S01]  /*b740*/  FMUL R22, R68.reuse, R22 ;  /* 0x0000001644167220 */ /* 0x040fe20000400000 */
[----:B------:R-:W-:Y:S01]  /*b750*/  F2FP.BF16.F32.PACK_AB R11, R19, R18 ;  /* 0x00000012130b723e */ /* 0x000fe200000010ff */
[C---:B------:R-:W-:Y:S01]  /*b760*/  FFMA R16, R71.reuse, R83, R16 ;  /* 0x0000005347107223 */ /* 0x040fe20000000010 */
[----:B------:R-:W-:Y:S01]  /*b770*/  FFMA R17, R71, R86, R17 ;  /* 0x0000005647117223 */ /* 0x000fe20000000011 */
[----:B------:R-:W-:Y:S01]  /*b780*/  LOP3.LUT R112, R113, 0xffff0000, RZ, 0xc0, !PT ;  /* 0xffff000071707812 */ /* 0x000fe200078ec0ff */
[----:B------:R-:W-:Y:S01]  /*b790*/  FFMA R22, R71, R85, R22 ;  /* 0x0000005547167223 */ /* 0x000fe20000000016 */
[----:B------:R1:W-:Y:S01]  /*b7a0*/  STS.128 [R163+0xc400], R8 ;  /* 0x00c40008a3007388 */ /* 0x0003e20000000c00 */
[C---:B------:R-:W-:Y:S01]  /*b7b0*/  FMUL R23, R68.reuse, R23 ;  /* 0x0000001744177220 */ /* 0x040fe20000400000 */
[----:B------:R-:W-:Y:S01]  /*b7c0*/  F2FP.BF16.F32.PACK_AB R16, R17, R16 ;  /* 0x000000101110723e */ /* 0x000fe200000010ff */
[C---:B------:R-:W-:Y:S01]  /*b7d0*/  FMUL R20, R68.reuse, R24 ;  /* 0x0000001844147220 */ /* 0x040fe20000400000 */
[----:B------:R-:W-:Y:S01]  /*b7e0*/  FMUL R21, R68, R25 ;  /* 0x0000001944157220 */ /* 0x000fe20000400000 */
[C---:B------:R-:W-:Y:S01]  /*b7f0*/  SHF.L.U32 R111, R114.reuse, 0x10, RZ ;  /* 0x00000010726f7819 */ /* 0x040fe200000006ff */
[C---:B------:R-:W-:Y:S01]  /*b800*/  FFMA R23, R71.reuse, R88, R23 ;  /* 0x0000005847177223 */ /* 0x040fe20000000017 */
[C---:B------:R-:W-:Y:S01]  /*b810*/  FFMA R20, R71.reuse, R87, R20 ;  /* 0x0000005747147223 */ /* 0x040fe20000000014 */
[----:B------:R-:W-:Y:S01]  /*b820*/  LOP3.LUT R114, R114, 0xffff0000, RZ, 0xc0, !PT ;  /* 0xffff000072727812 */ /* 0x000fe200078ec0ff */
        /* <DEDUP_REMOVED lines=8> */
[----:B------:R-:W-:Y:S01]  /*b8b0*/  SHF.L.U32 R113, R115, 0x10, RZ ;  /* 0x0000001073717819 */ /* 0x000fe200000006ff */
[----:B------:R-:W-:Y:S01]  /*b8c0*/  FFMA R24, R71, R91, R24 ;  /* 0x0000005b47187223 */ /* 0x000fe20000000018 */
[C---:B------:R-:W-:Y:S01]  /*b8d0*/  FMUL R25, R68.reuse, R29 ;  /* 0x0000001d44197220 */ /* 0x040fe20000400000 */
[----:B------:R-:W-:Y:S01]  /*b8e0*/  LOP3.LUT R116, R115, 0xffff0000, RZ, 0xc0, !PT ;  /* 0xffff000073747812 */ /* 0x000fe200078ec0ff */
[C---:B------:R-:W-:Y:S01]  /*b8f0*/  FMUL R30, R68.reuse, R30 ;  /* 0x0000001e441e7220 */ /* 0x040fe20000400000 */
[----:B------:R-:W-:Y:S01]  /*b900*/  F2FP.BF16.F32.PACK_AB R19, R27, R26 ;  /* 0x0000001a1b13723e */ /* 0x000fe200000010ff */
[C---:B------:R-:W-:Y:S01]  /*b910*/  FFMA R25, R71.reuse, R94, R25 ;  /* 0x0000005e47197223 */ /* 0x040fe20000000019 */
[----:B------:R-:W-:Y:S01]  /*b920*/  FMUL R31, R68, R31 ;  /* 0x0000001f441f7220 */ /* 0x000fe20000400000 */
[----:B------:R-:W-:Y:S01]  /*b930*/  FFMA R30, R71, R93, R30 ;  /* 0x0000005d471e7223 */ /* 0x000fe2000000001e */
[----:B------:R-:W-:Y:S01]  /*b940*/  SHF.L.U32 R115, R120, 0x10, RZ ;  /* 0x0000001078737819 */ /* 0x000fe200000006ff */
[----:B------:R1:W-:Y:S01]  /*b950*/  STS.128 [R162+0xc400], R16 ;  /* 0x00c40010a2007388 */ /* 0x0003e20000000c00 */
[----:B------:R-:W-:Y:S01]  /*b960*/  F2FP.BF16.F32.PACK_AB R24, R25, R24 ;  /* 0x000000181918723e */ /* 0x000fe200000010ff */
[C---:B------:R-:W-:Y:S01]  /*b970*/  FFMA R31, R71.reuse, R96, R31 ;  /* 0x00000060471f7223 */ /* 0x040fe2000000001f */
[C---:B------:R-:W-:Y:S01]  /*b980*/  FMUL R28, R68.reuse, R32 ;  /* 0x00000020441c7220 */ /* 0x040fe20000400000 */
[C---:B------:R-:W-:Y:S01]  /*b990*/  FMUL R29, R68.reuse, R33 ;  /* 0x00000021441d7220 */ /* 0x040fe20000400000 */
[----:B------:R-:W-:Y:S01]  /*b9a0*/  FMUL R34, R68, R34 ;  /* 0x0000002244227220 */ /* 0x000fe20000400000 */
[----:B------:R-:W-:Y:S01]  /*b9b0*/  LOP3.LUT R118, R120, 0xffff0000, RZ, 0xc0, !PT ;  /* 0xffff000078767812 */ /* 0x000fe200078ec0ff */
[----:B------:R-:W-:Y:S01]  /*b9c0*/  FFMA R28, R71, R95, R28 ;  /* 0x0000005f471c7223 */ /* 0x000fe2000000001c */
[----:B------:R-:W-:Y:S01]  /*b9d0*/  F2FP.BF16.F32.PACK_AB R25, R31, R30 ;  /* 0x0000001e1f19723e */ /* 0x000fe200000010ff */
[C---:B------:R-:W-:Y:S01]  /*b9e0*/  FFMA R29, R71.reuse, R98, R29 ;  /* 0x00000062471d7223 */ /* 0x040fe2000000001d */
[----:B------:R-:W-:Y:S01]  /*b9f0*/  FFMA R34, R71, R97, R34 ;  /* 0x0000006147227223 */ /* 0x000fe20000000022 */
[C---:B------:R-:W-:Y:S01]  /*ba00*/  FMUL R35, R68.reuse, R35 ;  /* 0x0000002344237220 */ /* 0x040fe20000400000 */
[----:B------:R-:W-:Y:S01]  /*ba10*/  SHF.L.U32 R117, R121, 0x10, RZ ;  /* 0x0000001079757819 */ /* 0x000fe200000006ff */
[C---:B------:R-:W-:Y:S01]  /*ba20*/  FMUL R32, R68.reuse, R36 ;  /* 0x0000002444207220 */ /* 0x040fe20000400000 */
[----:B------:R-:W-:Y:S01]  /*ba30*/  F2FP.BF16.F32.PACK_AB R26, R29, R28 ;  /* 0x0000001c1d1a723e */ /* 0x000fe200000010ff */
[C---:B------:R-:W-:Y:S01]  /*ba40*/  FFMA R35, R71.reuse, R100, R35 ;  /* 0x0000006447237223 */ /* 0x040fe20000000023 */
[C---:B------:R-:W-:Y:S01]  /*ba50*/  FMUL R33, R68.reuse, R37 ;  /* 0x0000002544217220 */ /* 0x040fe20000400000 */
[----:B------:R-:W-:Y:S01]  /*ba60*/  FFMA R32, R71, R99, R32 ;  /* 0x0000006347207223 */ /* 0x000fe20000000020 */
        /* <DEDUP_REMOVED lines=29> */
[C---:B------:R-:W-:Y:S01]  /*bc40*/  FMUL R47, R68.reuse, R47 ;  /* 0x0000002f442f7220 */ /* 0x040fe20000400000 */
[C---:B------:R-:W-:Y:S01]  /*bc50*/  FMUL R44, R68.reuse, R48 ;  /* 0x00000030442c7220 */ /* 0x040fe20000400000 */
[----:B------:R-:W-:Y:S01]  /*bc60*/  FMUL R45, R68, R49 ;  /* 0x00000031442d7220 */ /* 0x000fe20000400000 */
[----:B------:R1:W-:Y:S01]  /*bc70*/  STS.128 [R147+0xc400], R32 ;  /* 0x00c4002093007388 */ /* 0x0003e20000000c00 */
[C---:B------:R-:W-:Y:S01]  /*bc80*/  SHF.L.U32 R123, R128.reuse, 0x10, RZ ;  /* 0x00000010807b7819 */ /* 0x040fe200000006ff */
[----:B------:R-:W-:Y:S01]  /*bc90*/  FFMA R46, R71, R109, R46 ;  /* 0x0000006d472e7223 */ /* 0x000fe2000000002e */
[----:B------:R-:W-:Y:S01]  /*bca0*/  F2FP.BF16.F32.PACK_AB R40, R41, R40 ;  /* 0x000000282928723e */ /* 0x000fe200000010ff */
[C---:B------:R-:W-:Y:S01]  /*bcb0*/  FFMA R47, R71.reuse, R112, R47 ;  /* 0x00000070472f7223 */ /* 0x040fe2000000002f */
[C---:B------:R-:W-:Y:S01]  /*bcc0*/  FFMA R44, R71.reuse, R111, R44 ;  /* 0x0000006f472c7223 */ /* 0x040fe2000000002c */
[----:B------:R-:W-:Y:S01]  /*bcd0*/  LOP3.LUT R126, R128, 0xffff0000, RZ, 0xc0, !PT ;  /* 0xffff0000807e7812 */ /* 0x000fe200078ec0ff */
[C---:B------:R-:W-:Y:S01]  /*bce0*/  FFMA R45, R71.reuse, R114, R45 ;  /* 0x00000072472d7223 */ /* 0x040fe2000000002d */
[C---:B------:R-:W-:Y:S01]  /*bcf0*/  FMUL R50, R68.reuse, R50 ;  /* 0x0000003244327220 */ /* 0x040fe20000400000 */
[C---:B------:R-:W-:Y:S01]  /*bd00*/  FMUL R51, R68.reuse, R51 ;  /* 0x0000003344337220 */ /* 0x040fe20000400000 */
[C---:B------:R-:W-:Y:S01]  /*bd10*/  FMUL R48, R68.reuse, R52 ;  /* 0x0000003444307220 */ /* 0x040fe20000400000 */
[C---:B------:R-:W-:Y:S01]  /*bd20*/  FMUL R49, R68.reuse, R53 ;  /* 0x0000003544317220 */ /* 0x040fe20000400000 */
[C---:B------:R-:W-:Y:S01]  /*bd30*/  FFMA R50, R71.reuse, R113, R50 ;  /* 0x0000007147327223 */ /* 0x040fe20000000032 */
        /* <DEDUP_REMOVED lines=9> */
[----:B------:R-:W-:Y:S01]  /*bdd0*/  FFMA R55, R71, R120, R55 ;  /* 0x0000007847377223 */ /* 0x000fe20000000037 */
[C---:B------:R-:W-:Y:S01]  /*bde0*/  FMUL R59, R68.reuse, R59 ;  /* 0x0000003b443b7220 */ /* 0x040fe20000400000 */
[----:B------:R-:W-:Y:S01]  /*bdf0*/  F2FP.BF16.F32.PACK_AB R41, R47, R46 ;  /* 0x0000002e2f29723e */ /* 0x000fe200000010ff */
[----:B------:R-:W-:Y:S01]  /*be00*/  FFMA R52, R71, R119, R52 ;  /* 0x0000007747347223 */ /* 0x000fe20000000034 */
[----:B------:R-:W-:Y:S01]  /*be10*/  F2FP.BF16.F32.PACK_AB R42, R45, R44 ;  /* 0x0000002c2d2a723e */ /* 0x000fe200000010ff */
[C---:B------:R-:W-:Y:S01]  /*be20*/  FMUL R56, R68.reuse, R60 ;  /* 0x0000003c44387220 */ /* 0x040fe20000400000 */
[----:B------:R-:W-:Y:S01]  /*be30*/  F2FP.BF16.F32.PACK_AB R43, R51, R50 ;  /* 0x00000032332b723e */ /* 0x000fe200000010ff */
[----:B------:R-:W-:Y:S01]  /*be40*/  FFMA R53, R71, R122, R53 ;  /* 0x0000007a47357223 */ /* 0x000fe20000000035 */
[----:B------:R-:W-:Y:S01]  /*be50*/  SHF.L.U32 R125, R129, 0x10, RZ ;  /* 0x00000010817d7819 */ /* 0x000fe200000006ff */
[C---:B------:R-:W-:Y:S01]  /*be60*/  FMUL R57, R68.reuse, R61 ;  /* 0x0000003d44397220 */ /* 0x040fe20000400000 */
[----:B------:R-:W-:Y:S01]  /*be70*/  FFMA R58, R71, R121, R58 ;  /* 0x00000079473a7223 */ /* 0x000fe2000000003a */
[----:B------:R1:W-:Y:S01]  /*be80*/  STS.128 [R160+0xc400], R40 ;  /* 0x00c40028a0007388 */ /* 0x0003e20000000c00 */
[----:B------:R-:W-:Y:S01]  /*be90*/  LOP3.LUT R128, R129, 0xffff0000, RZ, 0xc0, !PT ;  /* 0xffff000081807812 */ /* 0x000fe200078ec0ff */
[----:B------:R-:W-:Y:S01]  /*bea0*/  FMUL R62, R68, R62 ;  /* 0x0000003e443e7220 */ /* 0x000fe20000400000 */
[C---:B------:R-:W-:Y:S01]  /*beb0*/  FFMA R59, R71.reuse, R124, R59 ;  /* 0x0000007c473b7223 */ /* 0x040fe2000000003b */
[----:B------:R-:W-:Y:S01]  /*bec0*/  SHF.L.U32 R127, R130, 0x10, RZ ;  /* 0x00000010827f7819 */ /* 0x000fe200000006ff */
[----:B------:R-:W-:Y:S01]  /*bed0*/  FMUL R63, R68, R63 ;  /* 0x0000003f443f7220 */ /* 0x000fe20000400000 */
[C---:B------:R-:W-:Y:S01]  /*bee0*/  FFMA R56, R71.reuse, R123, R56 ;  /* 0x0000007b47387223 */ /* 0x040fe20000000038 */
[----:B------:R-:W-:Y:S01]  /*bef0*/  LOP3.LUT R130, R130, 0xffff0000, RZ, 0xc0, !PT ;  /* 0xffff000082827812 */ /* 0x000fe200078ec0ff */
[C---:B------:R-:W-:Y:S01]  /*bf00*/  FMUL R60, R68.reuse, R64 ;  /* 0x00000040443c7220 */ /* 0x040fe20000400000 */
[----:B------:R-:W-:Y:S01]  /*bf10*/  FFMA R57, R71, R126, R57 ;  /* 0x0000007e47397223 */ /* 0x000fe20000000039 */
[----:B------:R-:W-:Y:S01]  /*bf20*/  SHF.L.U32 R129, R131, 0x10, RZ ;  /* 0x0000001083817819 */ /* 0x000fe200000006ff */
[C---:B------:R-:W-:Y:S01]  /*bf30*/  FMUL R61, R68.reuse, R65 ;  /* 0x00000041443d7220 */ /* 0x040fe20000400000 */
[----:B------:R-:W-:Y:S01]  /*bf40*/  FFMA R62, R71, R125, R62 ;  /* 0x0000007d473e7223 */ /* 0x000fe2000000003e */
[----:B------:R-:W-:Y:S01]  /*bf50*/  LOP3.LUT R132, R131, 0xffff0000, RZ, 0xc0, !PT ;  /* 0xffff000083847812 */ /* 0x000fe200078ec0ff */
[C---:B------:R-:W-:Y:S01]  /*bf60*/  FMUL R66, R68.reuse, R66 ;  /* 0x0000004244427220 */ /* 0x040fe20000400000 */
[----:B------:R-:W-:Y:S01]  /*bf70*/  F2FP.BF16.F32.PACK_AB R48, R49, R48 ;  /* 0x000000303130723e */ /* 0x000fe200000010ff */
[----:B------:R-:W-:Y:S01]  /*bf80*/  FFMA R63, R71, R128, R63 ;  /* 0x00000080473f7223 */ /* 0x000fe2000000003f */
[----:B------:R-:W-:Y:S01]  /*bf90*/  FMUL R67, R68, R67 ;  /* 0x0000004344437220 */ /* 0x000fe20000400000 */
        /* <DEDUP_REMOVED lines=12> */
[----:B------:R-:W-:Y:S03]  /*c060*/  ISETP.NE.AND P0, PT, R152, RZ, PT ;  /* 0x000000ff9800720c */ /* 0x000fe60003f05270 */
[----:B------:R1:W-:Y:S01]  /*c070*/  STS.128 [R158+0xc400], R56 ;  /* 0x00c400389e007388 */ /* 0x0003e20000000c00 */
[----:B------:R-:W-:Y:S01]  /*c080*/  @!PT LDS RZ, [RZ] ;  /* 0x00000000fffff984 */ /* 0x000fe20000000800 */
[----:B------:R-:W-:Y:S01]  /*c090*/  @!PT LDS RZ, [RZ] ;  /* 0x00000000fffff984 */ /* 0x000fe20000000800 */
[----:B------:R-:W-:Y:S01]  /*c0a0*/  @!PT LDS RZ, [RZ] ;  /* 0x00000000fffff984 */ /* 0x000fe20000000800 */
[----:B------:R-:W-:Y:S01]  /*c0b0*/  @!PT LDS RZ, [RZ] ;  /* 0x00000000fffff984 */ /* 0x000fe20000000800 */
[----:B------:R2:W-:Y:S07]  /*c0c0*/  MEMBAR.ALL.CTA ;  /* 0x0000000000007992 */ /* 0x0005ee0000008000 */
[----:B--2---:R-:W2:Y:S02]  /*c0d0*/  FENCE.VIEW.ASYNC.S ;  /* 0x00000000000073c6 */ /* 0x004ea40000000000 */
[----:B--2---:R-:W-:Y:S06]  /*c0e0*/  BAR.SYNC.DEFER_BLOCKING 0x1, 0x80 ;  /* 0x0042000000007b1d */ /* 0x004fec0000010000 */
[----:B------:R-:W-:Y:S05]  /*c0f0*/  @P0 BRA `(.L_x_150) ;  /* 0x0000000000280947 */ /* 0x000fea0003800000 */
[----:B------:R-:W2:Y:S01]  /*c100*/  LDCU.64 UR6, c[0x0][0x348] ;  /* 0x00006900ff0677ac */ /* 0x000ea20008000a00 */
[----:B------:R-:W-:Y:S02]  /*c110*/  UIADD3 UR9, UPT, UPT, UR53, UR39, URZ ;  /* 0x0000002735097290 */ /* 0x000fe4000fffe0ff */
[----:B------:R-:W-:Y:S01]  /*c120*/  UIADD3 UR8, UPT, UPT, UR46, 0xc400, URZ ;  /* 0x0000c4002e087890 */ /* 0x000fe2000fffe0ff */
[----:B------:R-:W-:Y:S01]  /*c130*/  UMOV UR10, UR50 ;  /* 0x00000032000a7c82 */ /* 0x000fe20008000000 */
[----:B------:R-:W-:Y:S01]  /*c140*/  UMOV UR11, UR44 ;  /* 0x0000002c000b7c82 */ /* 0x000fe20008000000 */
[----:B--2---:R-:W-:Y:S04]  /*c150*/  UIADD3 UR4, UP0, UPT, UR6, 0xa80, URZ ;  /* 0x00000a8006047890 */ /* 0x004fe8000ff1e0ff */
[----:B------:R-:W-:Y:S09]  /*c160*/  UIADD3.X UR5, UPT, UPT, URZ, UR7, URZ, UP0, !UPT ;  /* 0x00000007ff057290 */ /* 0x000ff200087fe4ff */
[----:B------:R2:W-:Y:S01]  /*c170*/  UTMASTG.3D [UR8], [UR4] ;  /* 0x00000008040073b5 */ /* 0x0005e20008010000 */
[----:B------:R0:W-:Y:S01]  /*c180*/  UTMACMDFLUSH ;  /* 0x00000000000079b7 */ /* 0x0001e20000000000 */
[----:B--2---:R-:W-:Y:S04]  /*c190*/  DEPBAR.LE SB0, 0x1 ;  /* 0x000080400000791a */ /* 0x004fe80000000000 */
.L_x_150:
[----:B------:R-:W-:Y:S05]  /*c1a0*/  BSYNC.RECONVERGENT B0 ;  /* 0x0000000000007941 */ /* 0x000fea0003800200 */
.L_x_149:
[----:B------:R-:W-:Y:S01]  /*c1b0*/  BAR.SYNC.DEFER_BLOCKING 0x1, 0x80 ;  /* 0x0042000000007b1d */ /* 0x000fe20000010000 */
[----:B------:R-:W-:Y:S09]  /*c1c0*/  UISETP.NE.AND UP0, UPT, UR54, -0x4, UPT ;  /* 0xfffffffc3600788c */ /* 0x000ff2000bf05270 */
[----:B------:R-:W-:Y:S05]  /*c1d0*/  BRA.U !UP0, `(.L_x_151) ;  /* 0x0000000108247547 */ /* 0x000fea000b800000 */
[----:B------:R-:W-:Y:S01]  /*c1e0*/  ISETP.NE.AND P0, PT, R157, RZ, PT ;  /* 0x000000ff9d00720c */ /* 0x000fe20003f05270 */
[----:B------:R-:W-:Y:S01]  /*c1f0*/  IMAD.U32 R0, RZ, RZ, UR52 ;  /* 0x00000034ff007e24 */ /* 0x000fe2000f8e00ff */
[----:B------:R-:W-:Y:S04]  /*c200*/  UIADD3 UR4, UPT, UPT, UR52, 0x1, URZ ;  /* 0x0000000134047890 */ /* 0x000fe8000fffe0ff */
[----:B------:R-:W-:Y:S04]  /*c210*/  UISETP.NE.AND UP0, UPT, UR4, 0x4, UPT ;  /* 0x000000040400788c */ /* 0x000fe8000bf05270 */
[----:B------:R-:W-:Y:S03]  /*c220*/  USEL UR52, UR4, URZ, UP0 ;  /* 0x000000ff04347287 */ /* 0x000fe60008000000 */
[----:B------:R-:W-:Y:S05]  /*c230*/  @P0 LEA R0, R0, UR46, 0x3 ;  /* 0x0000002e00000c11 */ /* 0x000fea000f8e18ff */
[----:B------:R-:W-:Y:S05]  /*c240*/  @P0 VIADD R0, R0, 0xb0 ;  /* 0x000000b000000836 */ /* 0x000fea0000000000 */
[----:B------:R-:W-:Y:S04]  /*c250*/  @P0 PRMT R0, R165, 0x654, R0 ;  /* 0x00000654a5000816 */ /* 0x000fe80000000000 */
[----:B------:R2:W-:Y:S03]  /*c260*/  @P0 SYNCS.ARRIVE.TRANS64.RED.A1T0 RZ, [R0+URZ], RZ ;  /* 0x000000ff00ff09a7 */ /* 0x0005e600081004ff */
.L_x_151:
[----:B------:R-:W-:Y:S01]  /*c270*/  R2UR UR6, R156 ;  /* 0x000000009c0672ca */ /* 0x000fe200000e0000 */
[----:B------:R-:W-:Y:S01]  /*c280*/  UIADD3 UR54, UPT, UPT, UR54, 0x4, URZ ;  /* 0x0000000436367890 */ /* 0x000fe2000fffe0ff */
[----:B------:R-:W-:Y:S01]  /*c290*/  R2UR UR5, R141 ;  /* 0x000000008d0572ca */ /* 0x000fe200000e0000 */
[----:B------:R-:W-:Y:S01]  /*c2a0*/  ULOP3.LUT UR38, UR38, 0x1, URZ, 0x3c, !UPT ;  /* 0x0000000126267892 */ /* 0x000fe2000f8e3cff */
[----:B------:R-:W-:Y:S01]  /*c2b0*/  R2UR UR4, R142 ;  /* 0x000000008e0472ca */ /* 0x000fe200000e0000 */
[----:B------:R-:W-:Y:S01]  /*c2c0*/  UMOV UR44, UR63 ;  /* 0x0000003f002c7c82 */ /* 0x000fe20008000000 */
[C---:B------:R-:W-:Y:S04]  /*c2d0*/  ISETP.NE.AND P0, PT, R146.reuse, 0x2, PT ;  /* 0x000000029200780c */ /* 0x040fe80003f05270 */
[----:B------:R-:W-:Y:S02]  /*c2e0*/  SEL R3, RZ, 0x1, P0 ;  /* 0x00000001ff037807 */ /* 0x000fe40000000000 */
[----:B------:R-:W-:Y:S01]  /*c2f0*/  SEL R146, R146, RZ, P0 ;  /* 0x000000ff92927207 */ /* 0x000fe20000000000 */
[----:B------:R-:W-:Y:S01]  /*c300*/  UISETP.NE.AND UP0, UPT, UR6, URZ, UPT ;  /* 0x000000ff0600728c */ /* 0x000fe2000bf05270 */
[----:B------:R-:W-:Y:S01]  /*c310*/  LOP3.LUT R148, R148, R3, RZ, 0x3c, !PT ;  /* 0x0000000394947212 */ /* 0x000fe200078e3cff */
[----:B------:R-:W-:Y:S02]  /*c320*/  UIADD3 UR20, UPT, UPT, UR36, UR5, URZ ;  /* 0x0000000524147290 */ /* 0x000fe4000fffe0ff */
[----:B------:R-:W-:Y:S05]  /*c330*/  UIADD3 UR28, UPT, UPT, UR37, UR4, URZ ;  /* 0x00000004251c7290 */ /* 0x000fea000fffe0ff */
[----:B------:R-:W-:Y:S07]  /*c340*/  BRA.U UP0, `(.L_x_152) ;  /* 0xffffff9d00887547 */ /* 0x000fee000b83ffff */
[----:B------:R-:W3:Y:S01]  /*c350*/  S2UR UR4, SR_CgaCtaId ;  /* 0x00000000000479c3 */ /* 0x000ee20000008800 */
[----:B------:R-:W-:-:S13]  /*c360*/  R2UR UR5, R143 ;  /* 0x000000008f0572ca */ /* 0x000fda00000e0000 */
[----:B------:R-:W-:Y:S02]  /*c370*/  UISETP.NE.AND UP0, UPT, UR5, URZ, UPT ;  /* 0x000000ff0500728c */ /* 0x000fe4000bf05270 */
[----:B---3--:R-:W-:Y:S02]  /*c380*/  ULOP3.LUT UR5, UR4, 0x1, URZ, 0x3c, !UPT ;  /* 0x0000000104057892 */ /* 0x008fe4000f8e3cff */
[----:B------:R-:W-:-:S04]  /*c390*/  UIADD3 UR4, UPT, UPT, UR46, 0x130, URZ ;  /* 0x000001302e047890 */ /* 0x000fc8000fffe0ff */
[----:B------:R-:W-:-:S09]  /*c3a0*/  UPRMT UR4, UR5, 0x654, UR4 ;  /* 0x0000065405047896 */ /* 0x000fd20008000004 */
[----:B------:R-:W-:Y:S01]  /*c3b0*/  SYNCS.ARRIVE.TRANS64.RED.A1T0 RZ, [UR4], RZ ;  /* 0x000000ffffff79a7 */ /* 0x000fe20008100404 */
[----:B------:R-:W-:Y:S01]  /*c3c0*/  SYNCS.ARRIVE.TRANS64.A1T0 RZ, [UR46+0x130], RZ ;  /* 0x000130ffffff79a7 */ /* 0x000fe2000810002e */
[----:B------:R-:W-:Y:S05]  /*c3d0*/  BRA.U !UP0, `(.L_x_153) ;  /* 0x0000000108487547 */ /* 0x000fea000b800000 */
[----:B------:R-:W3:Y:S02]  /*c3e0*/  LDCU.64 UR4, c[0x0][0xc90] ;  /* 0x00019200ff0477ac */ /* 0x000ee40008000a00 */
[----:B---3--:R-:W-:-:S04]  /*c3f0*/  UISETP.NE.U32.AND UP0, UPT, UR4, URZ, UPT ;  /* 0x000000ff0400728c */ /* 0x008fc8000bf05070 */
[----:B------:R-:W-:-:S09]  /*c400*/  UISETP.NE.AND.EX UP0, UPT, UR5, URZ, UPT, UP0 ;  /* 0x000000ff0500728c */ /* 0x000fd2000bf05300 */
[----:B------:R-:W-:Y:S05]  /*c410*/  BRA.U UP0, `(.L_x_154) ;  /* 0x00000001000c7547 */ /* 0x000fea000b800000 */
[----:B------:R-:W-:-:S13]  /*c420*/  FSETP.NEU.AND P0, PT, R71, RZ, PT ;  /* 0x000000ff4700720b */ /* 0x000fda0003f0d000 */
[----:B------:R-:W-:Y:S05]  /*c430*/  @!P0 EXIT ;  /* 0x000000000000894d */ /* 0x000fea0003800000 */
[----:B------:R-:W-:Y:S05]  /*c440*/  BRA `(.L_x_153) ;  /* 0x00000000002c7947 */ /* 0x000fea0003800000 */
.L_x_154:
[----:B------:R-:W-:Y:S01]  /*c450*/  ISETP.NE.AND P0, PT, R145, RZ, PT ;  /* 0x000000ff9100720c */ /* 0x000fe20003f05270 */
[----:B------:R-:W-:-:S12]  /*c460*/  BSSY.RECONVERGENT B0, `(.L_x_153) ;  /* 0x0000009000007945 */ /* 0x000fd80003800200 */
[----:B------:R-:W-:Y:S05]  /*c470*/  @P0 BRA `(.L_x_155) ;  /* 0x0000000000140947 */ /* 0x000fea0003800000 */
[----:B------:R-:W3:Y:S02]  /*c480*/  LDCU.64 UR4, c[0x0][0xc88] ;  /* 0x00019100ff0477ac */ /* 0x000ee40008000a00 */
[----:B---3--:R-:W-:-:S04]  /*c490*/  ISETP.NE.U32.AND P0, PT, RZ, UR4, PT ;  /* 0x00000004ff007c0c */ /* 0x008fc8000bf05070 */
[----:B------:R-:W-:-:S13]  /*c4a0*/  ISETP.NE.AND.EX P0, PT, RZ, UR5, PT, P0 ;  /* 0x00000005ff007c0c */ /* 0x000fda000bf05300 */
[----:B------:R-:W-:Y:S05]  /*c4b0*/  @!P0 EXIT ;  /* 0x000000000000894d */ /* 0x000fea0003800000 */
[----:B------:R-:W-:Y:S05]  /*c4c0*/  BRA `(.L_x_156) ;  /* 0x0000000000087947 */ /* 0x000fea0003800000 */
.L_x_155:
[----:B------:R-:W-:-:S13]  /*c4d0*/  FSETP.NEU.AND P0, PT, R71, RZ, PT ;  /* 0x000000ff4700720b */ /* 0x000fda0003f0d000 */
[----:B------:R-:W-:Y:S05]  /*c4e0*/  @!P0 EXIT ;  /* 0x000000000000894d */ /* 0x000fea0003800000 */
.L_x_156:
[----:B------:R-:W-:Y:S05]  /*c4f0*/  BSYNC.RECONVERGENT B0 ;  /* 0x0000000000007941 */ /* 0x000fea0003800200 */
.L_x_153:
[----:B------:R-:W3:Y:S01]  /*c500*/  S2UR UR5, SR_CgaCtaId ;  /* 0x00000000000579c3 */ /* 0x000ee20000008800 */
[----:B------:R-:W-:Y:S01]  /*c510*/  ULEA UR4, UR52, UR46, 0x3 ;  /* 0x0000002e34047291 */ /* 0x000fe2000f8e18ff */
[----:B------:R-:W-:-:S04]  /*c520*/  DEPBAR.LE SB0, 0x0 ;  /* 0x000080000000791a */ /* 0x000fc80000000000 */
[----:B------:R-:W-:-:S04]  /*c530*/  UIADD3 UR4, UPT, UPT, UR4, 0xb0, URZ ;  /* 0x000000b004047890 */ /* 0x000fc8000fffe0ff */
[----:B---3--:R-:W-:-:S09]  /*c540*/  UPRMT UR4, UR5, 0x654, UR4 ;  /* 0x0000065405047896 */ /* 0x008fd20008000004 */
[----:B------:R-:W-:Y:S01]  /*c550*/  SYNCS.ARRIVE.TRANS64.RED.A1T0 RZ, [UR4], RZ ;  /* 0x000000ffffff79a7 */ /* 0x000fe20008100404 */
[----:B------:R-:W-:Y:S05]  /*c560*/  EXIT ;  /* 0x000000000000794d */ /* 0x000fea0003800000 */
.L_x_25:
[----:B--2---:R2:W3:Y:S02]  /*c570*/  SYNCS.PHASECHK.TRANS64.TRYWAIT P0, [R0+URZ+0x120], R3 ;  /* 0x00012003000075a7 */ /* 0x0044e400080011ff */
[----:B---3--:R-:W-:Y:S05]  /*c580*/  @!P0 NANOSLEEP.SYNCS 0x989680 ;  /* 0x009896800000895d */ /* 0x008fea0003900000 */
[----:B------:R-:W3:Y:S02]  /*c590*/  @!P0 SYNCS.PHASECHK.TRANS64 P0, [R0+URZ+0x120], R3 ;  /* 0x00012003000085a7 */ /* 0x000ee400080010ff */
[----:B---3--:R-:W-:Y:S05]  /*c5a0*/  @!P0 BRA `(.L_x_25) ;  /* 0xfffffffc00f08947 */ /* 0x008fea000383ffff */
[----:B------:R-:W-:Y:S05]  /*c5b0*/  BRA `(.L_x_157) ;  /* 0xffffff54003c7947 */ /* 0x000fea000383ffff */
.L_x_28:
[----:B--2---:R-:W-:-:S07]  /*c5c0*/  MOV R0, UR6 ;  /* 0x0000000600007c02 */ /* 0x004fce0008000f00 */
.L_x_158:
[----:B--2---:R2:W3:Y:S02]  /*c5d0*/  SYNCS.PHASECHK.TRANS64.TRYWAIT P0, [R0+URZ+0x48], R3 ;  /* 0x00004803000075a7 */ /* 0x0044e400080011ff */
[----:B---3--:R-:W-:Y:S05]  /*c5e0*/  @!P0 NANOSLEEP.SYNCS 0x989680 ;  /* 0x009896800000895d */ /* 0x008fea0003900000 */
[----:B------:R-:W3:Y:S02]  /*c5f0*/  @!P0 SYNCS.PHASECHK.TRANS64 P0, [R0+URZ+0x48], R3 ;  /* 0x00004803000085a7 */ /* 0x000ee400080010ff */
[----:B---3--:R-:W-:Y:S05]  /*c600*/  @!P0 BRA `(.L_x_158) ;  /* 0xfffffffc00f08947 */ /* 0x008fea000383ffff */
[----:B------:R-:W-:Y:S05]  /*c610*/  BRA `(.L_x_27) ;  /* 0xffffff5400987947 */ /* 0x000fea000383ffff */
.L_x_37:
[----:B-1----:R-:W-:-:S07]  /*c620*/  MOV R0, UR6 ;  /* 0x0000000600007c02 */ /* 0x002fce0008000f00 */
.L_x_159:
[----:B-1----:R1:W2:Y:S02]  /*c630*/  SYNCS.PHASECHK.TRANS64.TRYWAIT P0, [R0+URZ+0x48], R3 ;  /* 0x00004803000075a7 */ /* 0x0022a400080011ff */
[----:B--2---:R-:W-:Y:S05]  /*c640*/  @!P0 NANOSLEEP.SYNCS 0x989680 ;  /* 0x009896800000895d */ /* 0x004fea0003900000 */
[----:B------:R-:W2:Y:S02]  /*c650*/  @!P0 SYNCS.PHASECHK.TRANS64 P0, [R0+URZ+0x48], R3 ;  /* 0x00004803000085a7 */ /* 0x000ea400080010ff */
[----:B--2---:R-:W-:Y:S05]  /*c660*/  @!P0 BRA `(.L_x_159) ;  /* 0xfffffffc00f08947 */ /* 0x004fea000383ffff */
[----:B------:R-:W-:Y:S05]  /*c670*/  BRA `(.L_x_36) ;  /* 0xffffff5800b07947 */ /* 0x000fea000383ffff */
.L_x_44:
[----:B-1----:R1:W4:Y:S02]  /*c680*/  SYNCS.PHASECHK.TRANS64.TRYWAIT P0, [R3+URZ+0xe0], R0 ;  /* 0x0000e000030075a7 */ /* 0x00232400080011ff */
[----:B----4-:R-:W-:Y:S05]  /*c690*/  @!P0 NANOSLEEP.SYNCS 0x989680 ;  /* 0x009896800000895d */ /* 0x010fea0003900000 */
[----:B------:R-:W4:Y:S02]  /*c6a0*/  @!P0 SYNCS.PHASECHK.TRANS64 P0, [R3+URZ+0xe0], R0 ;  /* 0x0000e000030085a7 */ /* 0x000f2400080010ff */
[----:B----4-:R-:W-:Y:S05]  /*c6b0*/  @!P0 BRA `(.L_x_44) ;  /* 0xfffffffc00f08947 */ /* 0x010fea000383ffff */
[----:B------:R-:W-:Y:S05]  /*c6c0*/  BRA `(.L_x_160) ;  /* 0xffffff5c00a47947 */ /* 0x000fea000383ffff */
.L_x_48:
[----:B-1----:R-:W-:-:S07]  /*c6d0*/  MOV R0, UR4 ;  /* 0x0000000400007c02 */ /* 0x002fce0008000f00 */
.L_x_161:
[----:B-1----:R1:W2:Y:S02]  /*c6e0*/  SYNCS.PHASECHK.TRANS64.TRYWAIT P0, [R0+URZ], R3 ;  /* 0x00000003000075a7 */ /* 0x0022a400080011ff */
[----:B--2---:R-:W-:Y:S05]  /*c6f0*/  @!P0 NANOSLEEP.SYNCS 0x989680 ;  /* 0x009896800000895d */ /* 0x004fea0003900000 */
[----:B------:R-:W2:Y:S02]  /*c700*/  @!P0 SYNCS.PHASECHK.TRANS64 P0, [R0+URZ], R3 ;  /* 0x00000003000085a7 */ /* 0x000ea400080010ff */
[----:B--2---:R-:W-:Y:S05]  /*c710*/  @!P0 BRA `(.L_x_161) ;  /* 0xfffffffc00f08947 */ /* 0x004fea000383ffff */
[----:B------:R-:W-:Y:S05]  /*c720*/  BRA `(.L_x_162) ;  /* 0xffffff6400507947 */ /* 0x000fea000383ffff */
.L_x_49:
[----:B------:R-:W-:-:S07]  /*c730*/  MOV R0, UR5 ;  /* 0x0000000500007c02 */ /* 0x000fce0008000f00 */
.L_x_163:
[----:B-1----:R1:W2:Y:S02]  /*c740*/  SYNCS.PHASECHK.TRANS64.TRYWAIT P0, [R0+URZ], R3 ;  /* 0x00000003000075a7 */ /* 0x0022a400080011ff */
[----:B--2---:R-:W-:Y:S05]  /*c750*/  @!P0 NANOSLEEP.SYNCS 0x989680 ;  /* 0x009896800000895d */ /* 0x004fea0003900000 */
[----:B------:R-:W2:Y:S02]  /*c760*/  @!P0 SYNCS.PHASECHK.TRANS64 P0, [R0+URZ], R3 ;  /* 0x00000003000085a7 */ /* 0x000ea400080010ff */
[----:B--2---:R-:W-:Y:S05]  /*c770*/  @!P0 BRA `(.L_x_163) ;  /* 0xfffffffc00f08947 */ /* 0x004fea000383ffff */
[----:B------:R-:W-:Y:S05]  /*c780*/  BRA `(.L_x_164) ;  /* 0xffffff64005c7947 */ /* 0x000fea000383ffff */
.L_x_50:
[----:B------:R-:W-:-:S07]  /*c790*/  MOV R0, UR5 ;  /* 0x0000000500007c02 */ /* 0x000fce0008000f00 */
.L_x_165:
[----:B-1----:R1:W2:Y:S02]  /*c7a0*/  SYNCS.PHASECHK.TRANS64.TRYWAIT P0, [R0+URZ], R3 ;  /* 0x00000003000075a7 */ /* 0x0022a400080011ff */
[----:B--2---:R-:W-:Y:S05]  /*c7b0*/  @!P0 NANOSLEEP.SYNCS 0x989680 ;  /* 0x009896800000895d */ /* 0x004fea0003900000 */
[----:B------:R-:W2:Y:S02]  /*c7c0*/  @!P0 SYNCS.PHASECHK.TRANS64 P0, [R0+URZ], R3 ;  /* 0x00000003000085a7 */ /* 0x000ea400080010ff */
[----:B--2---:R-:W-:Y:S05]  /*c7d0*/  @!P0 BRA `(.L_x_165) ;  /* 0xfffffffc00f08947 */ /* 0x004fea000383ffff */
[----:B------:R-:W-:Y:S05]  /*c7e0*/  BRA `(.L_x_166) ;  /* 0xffffff6400687947 */ /* 0x000fea000383ffff */
.L_x_51:
[----:B------:R-:W-:-:S07]  /*c7f0*/  MOV R0, UR5 ;  /* 0x0000000500007c02 */ /* 0x000fce0008000f00 */
.L_x_167:
[----:B-1----:R1:W2:Y:S02]  /*c800*/  SYNCS.PHASECHK.TRANS64.TRYWAIT P0, [R0+URZ], R3 ;  /* 0x00000003000075a7 */ /* 0x0022a400080011ff */
[----:B--2---:R-:W-:Y:S05]  /*c810*/  @!P0 NANOSLEEP.SYNCS 0x989680 ;  /* 0x009896800000895d */ /* 0x004fea0003900000 */
[----:B------:R-:W2:Y:S02]  /*c820*/  @!P0 SYNCS.PHASECHK.TRANS64 P0, [R0+URZ], R3 ;  /* 0x00000003000085a7 */ /* 0x000ea400080010ff */
[----:B--2---:R-:W-:Y:S05]  /*c830*/  @!P0 BRA `(.L_x_167) ;  /* 0xfffffffc00f08947 */ /* 0x004fea000383ffff */
[----:B------:R-:W-:Y:S05]  /*c840*/  BRA `(.L_x_168) ;  /* 0xffffff6400747947 */ /* 0x000fea000383ffff */
.L_x_52:
[----:B------:R-:W-:-:S07]  /*c850*/  MOV R0, UR5 ;  /* 0x0000000500007c02 */ /* 0x000fce0008000f00 */
.L_x_169:
[----:B-1----:R1:W2:Y:S02]  /*c860*/  SYNCS.PHASECHK.TRANS64.TRYWAIT P0, [R0+URZ], R3 ;  /* 0x00000003000075a7 */ /* 0x0022a400080011ff */
[----:B--2---:R-:W-:Y:S05]  /*c870*/  @!P0 NANOSLEEP.SYNCS 0x989680 ;  /* 0x009896800000895d */ /* 0x004fea0003900000 */
[----:B------:R-:W2:Y:S02]  /*c880*/  @!P0 SYNCS.PHASECHK.TRANS64 P0, [R0+URZ], R3 ;  /* 0x00000003000085a7 */ /* 0x000ea400080010ff */
[----:B--2---:R-:W-:Y:S05]  /*c890*/  @!P0 BRA `(.L_x_169) ;  /* 0xfffffffc00f08947 */ /* 0x004fea000383ffff */
[----:B------:R-:W-:Y:S05]  /*c8a0*/  BRA `(.L_x_170) ;  /* 0xffffff6400807947 */ /* 0x000fea000383ffff */
.L_x_53:
[----:B------:R-:W-:-:S07]  /*c8b0*/  MOV R0, UR5 ;  /* 0x0000000500007c02 */ /* 0x000fce0008000f00 */
.L_x_171:
[----:B-1----:R1:W2:Y:S02]  /*c8c0*/  SYNCS.PHASECHK.TRANS64.TRYWAIT P0, [R0+URZ], R3 ;  /* 0x00000003000075a7 */ /* 0x0022a400080011ff */
[----:B--2---:R-:W-:Y:S05]  /*c8d0*/  @!P0 NANOSLEEP.SYNCS 0x989680 ;  /* 0x009896800000895d */ /* 0x004fea0003900000 */
[----:B------:R-:W2:Y:S02]  /*c8e0*/  @!P0 SYNCS.PHASECHK.TRANS64 P0, [R0+URZ], R3 ;  /* 0x00000003000085a7 */ /* 0x000ea400080010ff */
[----:B--2---:R-:W-:Y:S05]  /*c8f0*/  @!P0 BRA `(.L_x_171) ;  /* 0xfffffffc00f08947 */ /* 0x004fea000383ffff */
[----:B------:R-:W-:Y:S05]  /*c900*/  BRA `(.L_x_172) ;  /* 0xffffff64008c7947 */ /* 0x000fea000383ffff */
.L_x_54:
[----:B------:R-:W-:-:S07]  /*c910*/  MOV R0, UR5 ;  /* 0x0000000500007c02 */ /* 0x000fce0008000f00 */
.L_x_173:
[----:B-1----:R1:W2:Y:S02]  /*c920*/  SYNCS.PHASECHK.TRANS64.TRYWAIT P0, [R0+URZ], R3 ;  /* 0x00000003000075a7 */ /* 0x0022a400080011ff */
[----:B--2---:R-:W-:Y:S05]  /*c930*/  @!P0 NANOSLEEP.SYNCS 0x989680 ;  /* 0x009896800000895d */ /* 0x004fea0003900000 */
[----:B------:R-:W2:Y:S02]  /*c940*/  @!P0 SYNCS.PHASECHK.TRANS64 P0, [R0+URZ], R3 ;  /* 0x00000003000085a7 */ /* 0x000ea400080010ff */
[----:B--2---:R-:W-:Y:S05]  /*c950*/  @!P0 BRA `(.L_x_173) ;  /* 0xfffffffc00f08947 */ /* 0x004fea000383ffff */
[----:B------:R-:W-:Y:S05]  /*c960*/  BRA `(.L_x_174) ;  /* 0xffffff6400987947 */ /* 0x000fea000383ffff */
.L_x_55:
[----:B------:R-:W-:-:S07]  /*c970*/  MOV R0, UR5 ;  /* 0x0000000500007c02 */ /* 0x000fce0008000f00 */
.L_x_175:
[----:B-1----:R1:W2:Y:S02]  /*c980*/  SYNCS.PHASECHK.TRANS64.TRYWAIT P0, [R0+URZ], R3 ;  /* 0x00000003000075a7 */ /* 0x0022a400080011ff */
[----:B--2---:R-:W-:Y:S05]  /*c990*/  @!P0 NANOSLEEP.SYNCS 0x989680 ;  /* 0x009896800000895d */ /* 0x004fea0003900000 */
[----:B------:R-:W2:Y:S02]  /*c9a0*/  @!P0 SYNCS.PHASECHK.TRANS64 P0, [R0+URZ], R3 ;  /* 0x00000003000085a7 */ /* 0x000ea400080010ff */
[----:B--2---:R-:W-:Y:S05]  /*c9b0*/  @!P0 BRA `(.L_x_175) ;  /* 0xfffffffc00f08947 */ /* 0x004fea000383ffff */
[----:B------:R-:W-:Y:S05]  /*c9c0*/  BRA `(.L_x_176) ;  /* 0xffffff6400a47947 */ /* 0x000fea000383ffff */
.L_x_58:
[----:B-1----:R1:W2:Y:S02]  /*c9d0*/  SYNCS.PHASECHK.TRANS64.TRYWAIT P0, [R0+URZ+0x110], R5 ;  /* 0x00011005000075a7 */ /* 0x0022a400080011ff */
[----:B--2---:R-:W-:Y:S05]  /*c9e0*/  @!P0 NANOSLEEP.SYNCS 0x989680 ;  /* 0x009896800000895d */ /* 0x004fea0003900000 */
[----:B------:R-:W2:Y:S02]  /*c9f0*/  @!P0 SYNCS.PHASECHK.TRANS64 P0, [R0+URZ+0x110], R5 ;  /* 0x00011005000085a7 */ /* 0x000ea400080010ff */
[----:B--2---:R-:W-:Y:S05]  /*ca00*/  @!P0 BRA `(.L_x_58) ;  /* 0xfffffffc00f08947 */ /* 0x004fea000383ffff */
[----:B------:R-:W-:Y:S05]  /*ca10*/  BRA `(.L_x_177) ;  /* 0xffffff6800087947 */ /* 0x000fea000383ffff */
.L_x_59:
[----:B------:R-:W-:-:S07]  /*ca20*/  MOV R0, UR4 ;  /* 0x0000000400007c02 */ /* 0x000fce0008000f00 */
.L_x_178:
[----:B-1----:R1:W2:Y:S02]  /*ca30*/  SYNCS.PHASECHK.TRANS64.TRYWAIT P0, [R0+URZ+0xf0], R7 ;  /* 0x0000f007000075a7 */ /* 0x0022a400080011ff */
[----:B--2---:R-:W-:Y:S05]  /*ca40*/  @!P0 NANOSLEEP.SYNCS 0x989680 ;  /* 0x009896800000895d */ /* 0x004fea0003900000 */
[----:B------:R-:W2:Y:S02]  /*ca50*/  @!P0 SYNCS.PHASECHK.TRANS64 P0, [R0+URZ+0xf0], R7 ;  /* 0x0000f007000085a7 */ /* 0x000ea400080010ff */
[----:B--2---:R-:W-:Y:S05]  /*ca60*/  @!P0 BRA `(.L_x_178) ;  /* 0xfffffffc00f08947 */ /* 0x004fea000383ffff */
[----:B------:R-:W-:Y:S05]  /*ca70*/  BRA `(.L_x_179) ;  /* 0xffffff6800187947 */ /* 0x000fea000383ffff */
.L_x_60:
[----:B-1----:R1:W2:Y:S02]  /*ca80*/  SYNCS.PHASECHK.TRANS64.TRYWAIT P1, [R0+URZ+0xe0], R5 ;  /* 0x0000e005000075a7 */ /* 0x0022a400080211ff */
[----:B--2---:R-:W-:Y:S05]  /*ca90*/  @!P1 NANOSLEEP.SYNCS 0x989680 ;  /* 0x009896800000995d */ /* 0x004fea0003900000 */
[----:B------:R-:W2:Y:S02]  /*caa0*/  @!P1 SYNCS.PHASECHK.TRANS64 P1, [R0+URZ+0xe0], R5 ;  /* 0x0000e005000095a7 */ /* 0x000ea400080210ff */
[----:B--2---:R-:W-:Y:S05]  /*cab0*/  @!P1 BRA `(.L_x_60) ;  /* 0xfffffffc00f09947 */ /* 0x004fea000383ffff */
[----:B------:R-:W-:Y:S05]  /*cac0*/  BRA `(.L_x_180) ;  /* 0xffffff6800487947 */ /* 0x000fea000383ffff */
.L_x_63:
[----:B------:R-:W-:-:S07]  /*cad0*/  MOV R0, UR4 ;  /* 0x0000000400007c02 */ /* 0x000fce0008000f00 */
.L_x_181:
[----:B-1----:R1:W2:Y:S02]  /*cae0*/  SYNCS.PHASECHK.TRANS64.TRYWAIT P0, [R0+URZ+0xf0], R3 ;  /* 0x0000f003000075a7 */ /* 0x0022a400080011ff */
[----:B--2---:R-:W-:Y:S05]  /*caf0*/  @!P0 NANOSLEEP.SYNCS 0x989680 ;  /* 0x009896800000895d */ /* 0x004fea0003900000 */
[----:B------:R-:W2:Y:S02]  /*cb00*/  @!P0 SYNCS.PHASECHK.TRANS64 P0, [R0+URZ+0xf0], R3 ;  /* 0x0000f003000085a7 */ /* 0x000ea400080010ff */
[----:B--2---:R-:W-:Y:S05]  /*cb10*/  @!P0 BRA `(.L_x_181) ;  /* 0xfffffffc00f08947 */ /* 0x004fea000383ffff */
[----:B------:R-:W-:Y:S05]  /*cb20*/  BRA `(.L_x_62) ;  /* 0xffffff68009c7947 */ /* 0x000fea000383ffff */
.L_x_72:
[----:B-1----:R-:W-:-:S04]  /*cb30*/  MOV R5, UR5 ;  /* 0x0000000500057c02 */ /* 0x002fc80008000f00 */
[----:B------:R1:W2:Y:S03]  /*cb40*/  SYNCS.PHASECHK.TRANS64.TRYWAIT P0, [R5+URZ+0x8], R6 ;  /* 0x00000806050075a7 */ /* 0x0002a600080011ff */
[----:B--2---:R-:W-:Y:S05]  /*cb50*/  @!P0 NANOSLEEP.SYNCS 0x989680 ;  /* 0x009896800000895d */ /* 0x004fea0003900000 */
[----:B------:R-:W2:Y:S02]  /*cb60*/  @!P0 SYNCS.PHASECHK.TRANS64 P0, [R5+URZ+0x8], R6 ;  /* 0x00000806050085a7 */ /* 0x000ea400080010ff */
[----:B--2---:R-:W-:Y:S05]  /*cb70*/  @!P0 BRA `(.L_x_72) ;  /* 0xfffffffc00ec8947 */ /* 0x004fea000383ffff */
[----:B------:R-:W-:Y:S05]  /*cb80*/  BRA `(.L_x_71) ;  /* 0xffffff6c005c7947 */ /* 0x000fea000383ffff */
.L_x_74:
[----:B------:R-:W-:Y:S01]  /*cb90*/  BSSY B0, `(.L_x_182) ;  /* 0x0000006000007945 */ /* 0x000fe20003800000 */
[----:B------:R-:W-:-:S07]  /*cba0*/  MOV R15, 0xffffffff ;  /* 0xffffffff000f7802 */ /* 0x000fce0000000f00 */
[----:B-1---5:R-:W-:Y:S05]  /*cbb0*/  WARPSYNC.COLLECTIVE R15, `(.L_x_183) ;  /* 0x000000000f0c7348 */ /* 0x022fea0003c00000 */
[----:B------:R-:W-:Y:S02]  /*cbc0*/  ELECT P6, UR79, PT ;  /* 0x00000000004f782f */ /* 0x000fe400038c0000 */
[----:B------:R-:W-:Y:S01]  /*cbd0*/  MOV R14, UR79 ;  /* 0x0000004f000e7c02 */ /* 0x000fe20008000f00 */
[----:B-1---5:R-:W-:Y:S10]  /*cbe0*/  ENDCOLLECTIVE ;  /* 0x000000000000791b */ /* 0x022ff40003800000 */
.L_x_183:
[----:B------:R-:W-:Y:S05]  /*cbf0*/  BSYNC B0 ;  /* 0x0000000000007941 */ /* 0x000fea0003800000 */
.L_x_182:
[----:B------:R-:W-:Y:S05]  /*cc00*/  BRA `(.L_x_184) ;  /* 0xffffff6c008c7947 */ /* 0x000fea000383ffff */
.L_x_76:
[----:B-1----:R-:W-:-:S04]  /*cc10*/  MOV R3, UR5 ;  /* 0x0000000500037c02 */ /* 0x002fc80008000f00 */
[----:B------:R1:W2:Y:S03]  /*cc20*/  SYNCS.PHASECHK.TRANS64.TRYWAIT P0, [R3+URZ+0x8], R4 ;  /* 0x00000804030075a7 */ /* 0x0002a600080011ff */
[----:B--2---:R-:W-:Y:S05]  /*cc30*/  @!P0 NANOSLEEP.SYNCS 0x989680 ;  /* 0x009896800000895d */ /* 0x004fea0003900000 */
[----:B------:R-:W2:Y:S02]  /*cc40*/  @!P0 SYNCS.PHASECHK.TRANS64 P0, [R3+URZ+0x8], R4 ;  /* 0x00000804030085a7 */ /* 0x000ea400080010ff */
[----:B--2---:R-:W-:Y:S05]  /*cc50*/  @!P0 BRA `(.L_x_76) ;  /* 0xfffffffc00ec8947 */ /* 0x004fea000383ffff */
[----:B------:R-:W-:Y:S05]  /*cc60*/  BRA `(.L_x_75) ;  /* 0xffffff6c00907947 */ /* 0x000fea000383ffff */
.L_x_77:
[----:B-1----:R1:W2:Y:S02]  /*cc70*/  SYNCS.PHASECHK.TRANS64.TRYWAIT P0, [R0+URZ+0xe0], R5 ;  /* 0x0000e005000075a7 */ /* 0x0022a400080011ff */
[----:B--2---:R-:W-:Y:S05]  /*cc80*/  @!P0 NANOSLEEP.SYNCS 0x989680 ;  /* 0x009896800000895d */ /* 0x004fea0003900000 */
[----:B------:R-:W2:Y:S02]  /*cc90*/  @!P0 SYNCS.PHASECHK.TRANS64 P0, [R0+URZ+0xe0], R5 ;  /* 0x0000e005000085a7 */ /* 0x000ea400080010ff */
[----:B--2---:R-:W-:Y:S05]  /*cca0*/  @!P0 BRA `(.L_x_77) ;  /* 0xfffffffc00f08947 */ /* 0x004fea000383ffff */
[----:B------:R-:W-:Y:S05]  /*ccb0*/  BRA `(.L_x_185) ;  /* 0xffffff7000d07947 */ /* 0x000fea000383ffff */
.L_x_81:
[----:B------:R-:W-:-:S07]  /*ccc0*/  MOV R0, UR5 ;  /* 0x0000000500007c02 */ /* 0x000fce0008000f00 */
.L_x_186:
[----:B-1----:R1:W2:Y:S02]  /*ccd0*/  SYNCS.PHASECHK.TRANS64.TRYWAIT P0, [R0+URZ], R5 ;  /* 0x00000005000075a7 */ /* 0x0022a400080011ff */
[----:B--2---:R-:W-:Y:S05]  /*cce0*/  @!P0 NANOSLEEP.SYNCS 0x989680 ;  /* 0x009896800000895d */ /* 0x004fea0003900000 */
[----:B------:R-:W2:Y:S02]  /*ccf0*/  @!P0 SYNCS.PHASECHK.TRANS64 P0, [R0+URZ], R5 ;  /* 0x00000005000085a7 */ /* 0x000ea400080010ff */
[----:B--2---:R-:W-:Y:S05]  /*cd00*/  @!P0 BRA `(.L_x_186) ;  /* 0xfffffffc00f08947 */ /* 0x004fea000383ffff */
[----:B------:R-:W-:Y:S05]  /*cd10*/  BRA `(.L_x_80) ;  /* 0xffffff7400287947 */ /* 0x000fea000383ffff */
.L_x_82:
[----:B------:R-:W-:-:S07]  /*cd20*/  MOV R0, UR25 ;  /* 0x0000001900007c02 */ /* 0x000fce0008000f00 */
.L_x_187:
[----:B-1----:R1:W2:Y:S02]  /*cd30*/  SYNCS.PHASECHK.TRANS64.TRYWAIT P0, [R0+URZ+0x108], R5 ;  /* 0x00010805000075a7 */ /* 0x0022a400080011ff */
[----:B--2---:R-:W-:Y:S05]  /*cd40*/  @!P0 NANOSLEEP.SYNCS 0x989680 ;  /* 0x009896800000895d */ /* 0x004fea0003900000 */
[----:B------:R-:W2:Y:S02]  /*cd50*/  @!P0 SYNCS.PHASECHK.TRANS64 P0, [R0+URZ+0x108], R5 ;  /* 0x00010805000085a7 */ /* 0x000ea400080010ff */
[----:B--2---:R-:W-:Y:S05]  /*cd60*/  @!P0 BRA `(.L_x_187) ;  /* 0xfffffffc00f08947 */ /* 0x004fea000383ffff */
[----:B------:R-:W-:Y:S05]  /*cd70*/  BRA `(.L_x_188) ;  /* 0xffffff7400787947 */ /* 0x000fea000383ffff */
.L_x_85:
[----:B------:R-:W-:Y:S07]  /*cd80*/  MOV R0, UR6 ;  /* 0x0000000600007c02 */ /* 0x000fee0008000f00 */
.L_x_189:
[----:B-1----:R1:W2:Y:S02]  /*cd90*/  SYNCS.PHASECHK.TRANS64.TRYWAIT P0, [R0+URZ], R5 ;  /* 0x00000005000075a7 */ /* 0x0022a400080011ff */
[----:B--2---:R-:W-:Y:S05]  /*cda0*/  @!P0 NANOSLEEP.SYNCS 0x989680 ;  /* 0x009896800000895d */ /* 0x004fea0003900000 */
[----:B------:R-:W2:Y:S02]  /*cdb0*/  @!P0 SYNCS.PHASECHK.TRANS64 P0, [R0+URZ], R5 ;  /* 0x00000005000085a7 */ /* 0x000ea400080010ff */
[----:B--2---:R-:W-:Y:S05]  /*cdc0*/  @!P0 BRA `(.L_x_189) ;  /* 0xfffffffc00f08947 */ /* 0x004fea000383ffff */
[----:B------:R-:W-:Y:S05]  /*cdd0*/  BRA `(.L_x_84) ;  /* 0xffffff7400cc7947 */ /* 0x000fea000383ffff */
.L_x_88:
[----:B------:R-:W-:-:S07]  /*cde0*/  MOV R0, UR25 ;  /* 0x0000001900007c02 */ /* 0x000fce0008000f00 */
.L_x_190:
[----:B-1----:R1:W3:Y:S02]  /*cdf0*/  SYNCS.PHASECHK.TRANS64.TRYWAIT P0, [R0+URZ+0x130], R3 ;  /* 0x00013003000075a7 */ /* 0x0022e400080011ff */
[----:B---3--:R-:W-:Y:S05]  /*ce00*/  @!P0 NANOSLEEP.SYNCS 0x989680 ;  /* 0x009896800000895d */ /* 0x008fea0003900000 */
[----:B------:R-:W3:Y:S02]  /*ce10*/  @!P0 SYNCS.PHASECHK.TRANS64 P0, [R0+URZ+0x130], R3 ;  /* 0x00013003000085a7 */ /* 0x000ee400080010ff */
[----:B---3--:R-:W-:Y:S05]  /*ce20*/  @!P0 BRA `(.L_x_190) ;  /* 0xfffffffc00f08947 */ /* 0x008fea000383ffff */
[----:B------:R-:W-:Y:S05]  /*ce30*/  BRA `(.L_x_191) ;  /* 0xffffff7800a87947 */ /* 0x000fea000383ffff */
.L_x_93:
[----:B-1----:R1:W3:Y:S02]  /*ce40*/  SYNCS.PHASECHK.TRANS64.TRYWAIT P0, [R8+URZ+0xe0], R5 ;  /* 0x0000e005080075a7 */ /* 0x0022e400080011ff */
[----:B---3--:R-:W-:Y:S05]  /*ce50*/  @!P0 NANOSLEEP.SYNCS 0x989680 ;  /* 0x009896800000895d */ /* 0x008fea0003900000 */
[----:B------:R-:W3:Y:S02]  /*ce60*/  @!P0 SYNCS.PHASECHK.TRANS64 P0, [R8+URZ+0xe0], R5 ;  /* 0x0000e005080085a7 */ /* 0x000ee400080010ff */
[----:B---3--:R-:W-:Y:S05]  /*ce70*/  @!P0 BRA `(.L_x_93) ;  /* 0xfffffffc00f08947 */ /* 0x008fea000383ffff */
[----:B------:R-:W-:Y:S05]  /*ce80*/  BRA `(.L_x_192) ;  /* 0xffffff7c00ec7947 */ /* 0x000fea000383ffff */
.L_x_96:
[----:B------:R-:W-:Y:S07]  /*ce90*/  MOV R0, UR21 ;  /* 0x0000001500007c02 */ /* 0x000fee0008000f00 */
.L_x_193:
[----:B-1----:R1:W3:Y:S02]  /*cea0*/  SYNCS.PHASECHK.TRANS64.TRYWAIT P1, [R0+URZ+0xd8], R5 ;  /* 0x0000d805000075a7 */ /* 0x0022e400080211ff */
[----:B---3--:R-:W-:Y:S05]  /*ceb0*/  @!P1 NANOSLEEP.SYNCS 0x989680 ;  /* 0x009896800000995d */ /* 0x008fea0003900000 */
[----:B------:R-:W3:Y:S02]  /*cec0*/  @!P1 SYNCS.PHASECHK.TRANS64 P1, [R0+URZ+0xd8], R5 ;  /* 0x0000d805000095a7 */ /* 0x000ee400080210ff */
[----:B---3--:R-:W-:Y:S05]  /*ced0*/  @!P1 BRA `(.L_x_193) ;  /* 0xfffffffc00f09947 */ /* 0x008fea000383ffff */
[----:B------:R-:W-:Y:S05]  /*cee0*/  BRA `(.L_x_95) ;  /* 0xffffff8400687947 */ /* 0x000fea000383ffff */
.L_x_99:
[----:B-1----:R-:W-:Y:S07]  /*cef0*/  MOV R5, UR21 ;  /* 0x0000001500057c02 */ /* 0x002fee0008000f00 */
.L_x_194:
[----:B-1----:R1:W3:Y:S02]  /*cf00*/  SYNCS.PHASECHK.TRANS64.TRYWAIT P0, [R5+URZ+0xb0], R4 ;  /* 0x0000b004050075a7 */ /* 0x0022e400080011ff */
[----:B---3--:R-:W-:Y:S05]  /*cf10*/  @!P0 NANOSLEEP.SYNCS 0x989680 ;  /* 0x009896800000895d */ /* 0x008fea0003900000 */
[----:B------:R-:W3:Y:S02]  /*cf20*/  @!P0 SYNCS.PHASECHK.TRANS64 P0, [R5+URZ+0xb0], R4 ;  /* 0x0000b004050085a7 */ /* 0x000ee400080010ff */
[----:B---3--:R-:W-:Y:S05]  /*cf30*/  @!P0 BRA `(.L_x_194) ;  /* 0xfffffffc00f08947 */ /* 0x008fea000383ffff */
[----:B------:R-:W-:Y:S05]  /*cf40*/  BRA `(.L_x_195) ;  /* 0xffffff8400c07947 */ /* 0x000fea000383ffff */
.L_x_100:
[----:B------:R-:W-:Y:S07]  /*cf50*/  MOV R5, UR21 ;  /* 0x0000001500057c02 */ /* 0x000fee0008000f00 */
.L_x_196:
[----:B-1----:R1:W3:Y:S02]  /*cf60*/  SYNCS.PHASECHK.TRANS64.TRYWAIT P0, [R5+URZ+0xb8], R4 ;  /* 0x0000b804050075a7 */ /* 0x0022e400080011ff */
[----:B---3--:R-:W-:Y:S05]  /*cf70*/  @!P0 NANOSLEEP.SYNCS 0x989680 ;  /* 0x009896800000895d */ /* 0x008fea0003900000 */
[----:B------:R-:W3:Y:S02]  /*cf80*/  @!P0 SYNCS.PHASECHK.TRANS64 P0, [R5+URZ+0xb8], R4 ;  /* 0x0000b804050085a7 */ /* 0x000ee400080010ff */
[----:B---3--:R-:W-:Y:S05]  /*cf90*/  @!P0 BRA `(.L_x_196) ;  /* 0xfffffffc00f08947 */ /* 0x008fea000383ffff */
[----:B------:R-:W-:Y:S05]  /*cfa0*/  BRA `(.L_x_197) ;  /* 0xffffff8800187947 */ /* 0x000fea000383ffff */
.L_x_101:
[----:B-1----:R-:W-:Y:S07]  /*cfb0*/  MOV R5, UR21 ;  /* 0x0000001500057c02 */ /* 0x002fee0008000f00 */
.L_x_198:
[----:B-1----:R1:W3:Y:S02]  /*cfc0*/  SYNCS.PHASECHK.TRANS64.TRYWAIT P0, [R5+URZ+0xc0], R4 ;  /* 0x0000c004050075a7 */ /* 0x0022e400080011ff */
[----:B---3--:R-:W-:Y:S05]  /*cfd0*/  @!P0 NANOSLEEP.SYNCS 0x989680 ;  /* 0x009896800000895d */ /* 0x008fea0003900000 */
[----:B------:R-:W3:Y:S02]  /*cfe0*/  @!P0 SYNCS.PHASECHK.TRANS64 P0, [R5+URZ+0xc0], R4 ;  /* 0x0000c004050085a7 */ /* 0x000ee400080010ff */
[----:B---3--:R-:W-:Y:S05]  /*cff0*/  @!P0 BRA `(.L_x_198) ;  /* 0xfffffffc00f08947 */ /* 0x008fea000383ffff */
[----:B------:R-:W-:Y:S05]  /*d000*/  BRA `(.L_x_199) ;  /* 0xffffff8800607947 */ /* 0x000fea000383ffff */
.L_x_102:
[----:B-1----:R-:W-:Y:S07]  /*d010*/  MOV R5, UR21 ;  /* 0x0000001500057c02 */ /* 0x002fee0008000f00 */
.L_x_200:
[----:B-1----:R1:W3:Y:S02]  /*d020*/  SYNCS.PHASECHK.TRANS64.TRYWAIT P0, [R5+URZ+0xc8], R4 ;  /* 0x0000c804050075a7 */ /* 0x0022e400080011ff */
[----:B---3--:R-:W-:Y:S05]  /*d030*/  @!P0 NANOSLEEP.SYNCS 0x989680 ;  /* 0x009896800000895d */ /* 0x008fea0003900000 */
[----:B------:R-:W3:Y:S02]  /*d040*/  @!P0 SYNCS.PHASECHK.TRANS64 P0, [R5+URZ+0xc8], R4 ;  /* 0x0000c804050085a7 */ /* 0x000ee400080010ff */
[----:B---3--:R-:W-:Y:S05]  /*d050*/  @!P0 BRA `(.L_x_200) ;  /* 0xfffffffc00f08947 */ /* 0x008fea000383ffff */
[----:B------:R-:W-:Y:S05]  /*d060*/  BRA `(.L_x_201) ;  /* 0xffffff8800a87947 */ /* 0x000fea000383ffff */
.L_x_104:
[----:B------:R-:W-:-:S07]  /*d070*/  MOV R0, UR21 ;  /* 0x0000001500007c02 */ /* 0x000fce0008000f00 */
.L_x_202:
[----:B-1----:R1:W3:Y:S02]  /*d080*/  SYNCS.PHASECHK.TRANS64.TRYWAIT P0, [R0+URZ+0xb0], R3 ;  /* 0x0000b003000075a7 */ /* 0x0022e400080011ff */
[----:B---3--:R-:W-:Y:S05]  /*d090*/  @!P0 NANOSLEEP.SYNCS 0x989680 ;  /* 0x009896800000895d */ /* 0x008fea0003900000 */
[----:B------:R-:W3:Y:S02]  /*d0a0*/  @!P0 SYNCS.PHASECHK.TRANS64 P0, [R0+URZ+0xb0], R3 ;  /* 0x0000b003000085a7 */ /* 0x000ee400080010ff */
[----:B---3--:R-:W-:Y:S05]  /*d0b0*/  @!P0 BRA `(.L_x_202) ;  /* 0xfffffffc00f08947 */ /* 0x008fea000383ffff */
[----:B------:R-:W-:Y:S05]  /*d0c0*/  BRA `(.L_x_203) ;  /* 0xffffff8c003c7947 */ /* 0x000fea000383ffff */
.L_x_105:
[----:B-1----:R-:W-:-:S07]  /*d0d0*/  MOV R0, UR21 ;  /* 0x0000001500007c02 */ /* 0x002fce0008000f00 */
.L_x_204:
[----:B-1----:R1:W3:Y:S02]  /*d0e0*/  SYNCS.PHASECHK.TRANS64.TRYWAIT P0, [R0+URZ+0xb8], R3 ;  /* 0x0000b803000075a7 */ /* 0x0022e400080011ff */
[----:B---3--:R-:W-:Y:S05]  /*d0f0*/  @!P0 NANOSLEEP.SYNCS 0x989680 ;  /* 0x009896800000895d */ /* 0x008fea0003900000 */
[----:B------:R-:W3:Y:S02]  /*d100*/  @!P0 SYNCS.PHASECHK.TRANS64 P0, [R0+URZ+0xb8], R3 ;  /* 0x0000b803000085a7 */ /* 0x000ee400080010ff */
[----:B---3--:R-:W-:Y:S05]  /*d110*/  @!P0 BRA `(.L_x_204) ;  /* 0xfffffffc00f08947 */ /* 0x008fea000383ffff */
[----:B------:R-:W-:Y:S05]  /*d120*/  BRA `(.L_x_205) ;  /* 0xffffff8c002c7947 */ /* 0x000fea000383ffff */
.L_x_106:
[----:B-1----:R-:W-:-:S07]  /*d130*/  MOV R0, UR21 ;  /* 0x0000001500007c02 */ /* 0x002fce0008000f00 */
.L_x_206:
[----:B-1----:R1:W3:Y:S02]  /*d140*/  SYNCS.PHASECHK.TRANS64.TRYWAIT P0, [R0+URZ+0xc0], R3 ;  /* 0x0000c003000075a7 */ /* 0x0022e400080011ff */
[----:B---3--:R-:W-:Y:S05]  /*d150*/  @!P0 NANOSLEEP.SYNCS 0x989680 ;  /* 0x009896800000895d */ /* 0x008fea0003900000 */
[----:B------:R-:W3:Y:S02]  /*d160*/  @!P0 SYNCS.PHASECHK.TRANS64 P0, [R0+URZ+0xc0], R3 ;  /* 0x0000c003000085a7 */ /* 0x000ee400080010ff */
[----:B---3--:R-:W-:Y:S05]  /*d170*/  @!P0 BRA `(.L_x_206) ;  /* 0xfffffffc00f08947 */ /* 0x008fea000383ffff */
[----:B------:R-:W-:Y:S05]  /*d180*/  BRA `(.L_x_207) ;  /* 0xffffff8c001c7947 */ /* 0x000fea000383ffff */
.L_x_108:
[----:B--2---:R2:W3:Y:S02]  /*d190*/  SYNCS.PHASECHK.TRANS64.TRYWAIT P0, [R8+URZ+0xe0], R3 ;  /* 0x0000e003080075a7 */ /* 0x0044e400080011ff */
[----:B---3--:R-:W-:Y:S05]  /*d1a0*/  @!P0 NANOSLEEP.SYNCS 0x989680 ;  /* 0x009896800000895d */ /* 0x008fea0003900000 */
[----:B------:R-:W3:Y:S02]  /*d1b0*/  @!P0 SYNCS.PHASECHK.TRANS64 P0, [R8+URZ+0xe0], R3 ;  /* 0x0000e003080085a7 */ /* 0x000ee400080010ff */
[----:B---3--:R-:W-:Y:S05]  /*d1c0*/  @!P0 BRA `(.L_x_108) ;  /* 0xfffffffc00f08947 */ /* 0x008fea000383ffff */
[----:B------:R-:W-:Y:S05]  /*d1d0*/  BRA `(.L_x_208) ;  /* 0xffffff8c00f87947 */ /* 0x000fea000383ffff */
.L_x_119:
[----:B-1----:R-:W-:Y:S04]  /*d1e0*/  MOV R3, UR46 ;  /* 0x0000002e00037c02 */ /* 0x002fe80008000f00 */
[----:B------:R1:W2:Y:S03]  /*d1f0*/  SYNCS.PHASECHK.TRANS64.TRYWAIT P0, [R3+URZ+0x90], R4 ;  /* 0x00009004030075a7 */ /* 0x0002a600080011ff */
[----:B--2---:R-:W-:Y:S05]  /*d200*/  @!P0 NANOSLEEP.SYNCS 0x989680 ;  /* 0x009896800000895d */ /* 0x004fea0003900000 */
[----:B------:R-:W2:Y:S02]  /*d210*/  @!P0 SYNCS.PHASECHK.TRANS64 P0, [R3+URZ+0x90], R4 ;  /* 0x00009004030085a7 */ /* 0x000ea400080010ff */
[----:B--2---:R-:W-:Y:S05]  /*d220*/  @!P0 BRA `(.L_x_119) ;  /* 0xfffffffc00ec8947 */ /* 0x004fea000383ffff */
[----:B------:R-:W-:Y:S05]  /*d230*/  BRA `(.L_x_118) ;  /* 0xffffff9c00e87947 */ /* 0x000fea000383ffff */
.L_x_121:
[----:B-1----:R-:W-:Y:S04]  /*d240*/  MOV R3, UR46 ;  /* 0x0000002e00037c02 */ /* 0x002fe80008000f00 */
[----:B------:R1:W4:Y:S03]  /*d250*/  SYNCS.PHASECHK.TRANS64.TRYWAIT P1, [R3+URZ+0x100], R0 ;  /* 0x00010000030075a7 */ /* 0x00032600080211ff */
[----:B----4-:R-:W-:Y:S05]  /*d260*/  @!P1 NANOSLEEP.SYNCS 0x989680 ;  /* 0x009896800000995d */ /* 0x010fea0003900000 */
[----:B------:R-:W4:Y:S02]  /*d270*/  @!P1 SYNCS.PHASECHK.TRANS64 P1, [R3+URZ+0x100], R0 ;  /* 0x00010000030095a7 */ /* 0x000f2400080210ff */
[----:B----4-:R-:W-:Y:S05]  /*d280*/  @!P1 BRA `(.L_x_121) ;  /* 0xfffffffc00ec9947 */ /* 0x010fea000383ffff */
[----:B------:R-:W-:Y:S05]  /*d290*/  BRA `(.L_x_120) ;  /* 0xffffffa000207947 */ /* 0x000fea000383ffff */
.L_x_130:
[----:B---3--:R3:W4:Y:S02]  /*d2a0*/  SYNCS.PHASECHK.TRANS64.TRYWAIT P0, [R3+URZ+0x90], R0 ;  /* 0x00009000030075a7 */ /* 0x00872400080011ff */
[----:B----4-:R-:W-:Y:S05]  /*d2b0*/  @!P0 NANOSLEEP.SYNCS 0x989680 ;  /* 0x009896800000895d */ /* 0x010fea0003900000 */
[----:B------:R-:W4:Y:S02]  /*d2c0*/  @!P0 SYNCS.PHASECHK.TRANS64 P0, [R3+URZ+0x90], R0 ;  /* 0x00009000030085a7 */ /* 0x000f2400080010ff */
[----:B----4-:R-:W-:Y:S05]  /*d2d0*/  @!P0 BRA `(.L_x_130) ;  /* 0xfffffffc00f08947 */ /* 0x010fea000383ffff */
[----:B------:R-:W-:Y:S05]  /*d2e0*/  BRA `(.L_x_129) ;  /* 0xffffffb000ec7947 */ /* 0x000fea000383ffff */
.L_x_138:
[----:B-1----:R1:W4:Y:S02]  /*d2f0*/  SYNCS.PHASECHK.TRANS64.TRYWAIT P0, [R95+URZ+0x90], R6 ;  /* 0x000090065f0075a7 */ /* 0x00232400080011ff */
[----:B----4-:R-:W-:Y:S05]  /*d300*/  @!P0 NANOSLEEP.SYNCS 0x989680 ;  /* 0x009896800000895d */ /* 0x010fea0003900000 */
[----:B------:R-:W4:Y:S02]  /*d310*/  @!P0 SYNCS.PHASECHK.TRANS64 P0, [R95+URZ+0x90], R6 ;  /* 0x000090065f0085a7 */ /* 0x000f2400080010ff */
[----:B----4-:R-:W-:Y:S05]  /*d320*/  @!P0 BRA `(.L_x_138) ;  /* 0xfffffffc00f08947 */ /* 0x010fea000383ffff */
[----:B------:R-:W-:Y:S05]  /*d330*/  BRA `(.L_x_137) ;  /* 0xffffffc400f07947 */ /* 0x000fea000383ffff */
.L_x_146:
[----:B-1----:R1:W2:Y:S02]  /*d340*/  SYNCS.PHASECHK.TRANS64.TRYWAIT P0, [R16+URZ+0x90], R3 ;  /* 0x00009003100075a7 */ /* 0x0022a400080011ff */
[----:B--2---:R-:W-:Y:S05]  /*d350*/  @!P0 NANOSLEEP.SYNCS 0x989680 ;  /* 0x009896800000895d */ /* 0x004fea0003900000 */
[----:B------:R-:W2:Y:S02]  /*d360*/  @!P0 SYNCS.PHASECHK.TRANS64 P0, [R16+URZ+0x90], R3 ;  /* 0x00009003100085a7 */ /* 0x000ea400080010ff */
[----:B--2---:R-:W-:Y:S05]  /*d370*/  @!P0 BRA `(.L_x_146) ;  /* 0xfffffffc00f08947 */ /* 0x004fea000383ffff */
[----:B------:R-:W-:Y:S05]  /*d380*/  BRA `(.L_x_145) ;  /* 0xffffffd800ec7947 */ /* 0x000fea000383ffff */
        .weak           $__internal_0_$__cuda_sm10x_tcgen05_guardrail_trap_col_being_dealloced_not_returned_by_alloc
        .type           $__internal_0_$__cuda_sm10x_tcgen05_guardrail_trap_col_being_dealloced_not_returned_by_alloc,@function
        .size           $__internal_0_$__cuda_sm10x_tcgen05_guardrail_trap_col_being_dealloced_not_returned_by_alloc,($__internal_1_$__cuda_sm10x_tcgen05_guardrail_trap_phase_invalid_during_alloc - $__internal_0_$__cuda_sm10x_tcgen05_guardrail_trap_col_being_dealloced_not_returned_by_alloc)
$__internal_0_$__cuda_sm10x_tcgen05_guardrail_trap_col_being_dealloced_not_returned_by_alloc:
[----:B------:R-:W-:Y:S05]  /*d390*/  BPT.TRAP 0x1 ;  /* 0x000000040000795c */ /* 0x000fea0000300000 */
[----:B------:R-:W-:-:S04]  /*d3a0*/  HFMA2 R3, -RZ, RZ, 0, 0 ;  /* 0x00000000ff037431 */ /* 0x000fc800000001ff */
[----:B------:R-:W-:Y:S05]  /*d3b0*/  RET.REL.NODEC R2 `(_ZN7cutlass13device_kernelINS_4gemm6kernel13GemmUniversalIN4cute5tupleIJiiiiEEENS1_10collective13CollectiveMmaINS1_46MainloopSm100TmaUmmaWarpSpecializedBlockScaledILi9ELi2ELi1ENS5_IJNS4_1CILi2EEENSA_ILi1EEESC_EEEEENS5_IJNSA_ILi256EEESF_NSA_ILi128EEEEEENS5_IJNS_12float_e2m1_tENS_13float_ue8m0_tEEEENS5_IJNS5_IJlSC_lEEENS4_6LayoutINS5_IJNS5_IJNS5_IJNSA_ILi32EEENSA_ILi4EEEEEEiEEESQ_NS5_IJSC_iEEEEEENS5_IJNS5_IJNS5_IJNSA_ILi16EEESO_EEEiEEENS5_IJNS5_IJNSA_ILi0EEESC_EEENSA_ILi512EEEEEENS5_IJSW_iEEEEEEEEEEESK_S13_NS4_8TiledMMAINS4_8MMA_AtomIJNS4_23SM100_MMA_MXF4_2x1SM_SSISI_SI_fSJ_Li256ELi256ELi32ELNS4_4UMMA5MajorE0ELS18_0ELNS17_7ScaleInE0ELS19_0EEEEEENSM_INS5_IJSC_SC_SC_EEENS5_IJSW_SW_SW_EEEEENS5_IJNS4_10UnderscoreES1F_S1F_EEEEENS5_IJNS4_18SM100_TMA_2SM_LOADES1I_EEENS5_IJNS4_14ComposedLayoutINS4_7SwizzleILi2ELi4ELi3EEENS4_18smem_ptr_flag_bitsILi4EEENSM_INS5_IJNSA_ILi8EEESG_EEENS5_IJSG_SC_EEEEEEENSM_INS5_IJNS5_IJNS5_IJSP_SC_EEENS5_IJSN_SB_EEEEEESC_NS5_IJSB_SC_EEEEEENS5_IJNS5_IJNS5_IJSU_SY_EEESX_EEESW_NS5_IJSB_SY_EEEEEEEEEEEvNS4_8identityENS5_IJS1I_NS4_28SM100_TMA_2SM_LOAD_MULTICASTEEEENS5_IJS1T_NSM_INS5_IJNS5_IJNS5_IJSP_SB_EEES1V_EEESC_S1X_EEENS5_IJS20_SW_NS5_IJSB_NSA_ILi1024EEEEEEEEEEEEEEvS25_EENS_8epilogue10collective18CollectiveEpilogueINS2H_23Sm100TmaWarpSpecializedILi4ELi2ELi64ELb1ELb0EEEJNS5_IJSG_SF_SG_EEENS5_IJNSM_ISG_SC_EENSM_INSA_ILi64EEESC_EEEEENS_10bfloat16_tESL_S2R_SL_NS2H_6fusion15FusionCallbacksIS2L_NS2S_17LinearCombinationIS2R_fS2R_fLNS_15FloatRoundStyleE2EEES2M_S2Q_JEEENS4_5SM1004TMEM4LOAD26SM100_TMEM_LOAD_32dp32b64xENS4_13SM90_TMA_LOADENS1K_INS1L_ILi3ELi4ELi3EEENS1N_ILi16EEENSM_INS5_IJS1P_S2O_EEENS5_IJS2O_SC_EEEEEEENS4_39AutoVectorizingCopyWithAssumedAlignmentILi128EEENS4_14SM90_TMA_STOREES38_S3A_S3A_EEEvvEEEEvNT_6ParamsE) ;  /* 0xffffff2c02107950 */ /* 0x000fea0003c3ffff */
        .weak           $__internal_1_$__cuda_sm10x_tcgen05_guardrail_trap_phase_invalid_during_alloc
        .type           $__internal_1_$__cuda_sm10x_tcgen05_guardrail_trap_phase_invalid_during_alloc,@function
        .size           $__internal_1_$__cuda_sm10x_tcgen05_guardrail_trap_phase_invalid_during_alloc,($__internal_2_$__cuda_sm10x_tcgen05_guardrail_trap_unallocated_columns_being_dealloced - $__internal_1_$__cuda_sm10x_tcgen05_guardrail_trap_phase_invalid_during_alloc)
$__internal_1_$__cuda_sm10x_tcgen05_guardrail_trap_phase_invalid_during_alloc:
[----:B------:R-:W-:Y:S05]  /*d3c0*/  BPT.TRAP 0x1 ;  /* 0x000000040000795c */ /* 0x000fea0000300000 */
[----:B------:R-:W-:-:S04]  /*d3d0*/  MOV R5, 0x0 ;  /* 0x0000000000057802 */ /* 0x000fc80000000f00 */
[----:B------:R-:W-:Y:S05]  /*d3e0*/  RET.REL.NODEC R4 `(_ZN7cutlass13device_kernelINS_4gemm6kernel13GemmUniversalIN4cute5tupleIJiiiiEEENS1_10collective13CollectiveMmaINS1_46MainloopSm100TmaUmmaWarpSpecializedBlockScaledILi9ELi2ELi1ENS5_IJNS4_1CILi2EEENSA_ILi1EEESC_EEEEENS5_IJNSA_ILi256EEESF_NSA_ILi128EEEEEENS5_IJNS_12float_e2m1_tENS_13float_ue8m0_tEEEENS5_IJNS5_IJlSC_lEEENS4_6LayoutINS5_IJNS5_IJNS5_IJNSA_ILi32EEENSA_ILi4EEEEEEiEEESQ_NS5_IJSC_iEEEEEENS5_IJNS5_IJNS5_IJNSA_ILi16EEESO_EEEiEEENS5_IJNS5_IJNSA_ILi0EEESC_EEENSA_ILi512EEEEEENS5_IJSW_iEEEEEEEEEEESK_S13_NS4_8TiledMMAINS4_8MMA_AtomIJNS4_23SM100_MMA_MXF4_2x1SM_SSISI_SI_fSJ_Li256ELi256ELi32ELNS4_4UMMA5MajorE0ELS18_0ELNS17_7ScaleInE0ELS19_0EEEEEENSM_INS5_IJSC_SC_SC_EEENS5_IJSW_SW_SW_EEEEENS5_IJNS4_10UnderscoreES1F_S1F_EEEEENS5_IJNS4_18SM100_TMA_2SM_LOADES1I_EEENS5_IJNS4_14ComposedLayoutINS4_7SwizzleILi2ELi4ELi3EEENS4_18smem_ptr_flag_bitsILi4EEENSM_INS5_IJNSA_ILi8EEESG_EEENS5_IJSG_SC_EEEEEEENSM_INS5_IJNS5_IJNS5_IJSP_SC_EEENS5_IJSN_SB_EEEEEESC_NS5_IJSB_SC_EEEEEENS5_IJNS5_IJNS5_IJSU_SY_EEESX_EEESW_NS5_IJSB_SY_EEEEEEEEEEEvNS4_8identityENS5_IJS1I_NS4_28SM100_TMA_2SM_LOAD_MULTICASTEEEENS5_IJS1T_NSM_INS5_IJNS5_IJNS5_IJSP_SB_EEES1V_EEESC_S1X_EEENS5_IJS20_SW_NS5_IJSB_NSA_ILi1024EEEEEEEEEEEEEEvS25_EENS_8epilogue10collective18CollectiveEpilogueINS2H_23Sm100TmaWarpSpecializedILi4ELi2ELi64ELb1ELb0EEEJNS5_IJSG_SF_SG_EEENS5_IJNSM_ISG_SC_EENSM_INSA_ILi64EEESC_EEEEENS_10bfloat16_tESL_S2R_SL_NS2H_6fusion15FusionCallbacksIS2L_NS2S_17LinearCombinationIS2R_fS2R_fLNS_15FloatRoundStyleE2EEES2M_S2Q_JEEENS4_5SM1004TMEM4LOAD26SM100_TMEM_LOAD_32dp32b64xENS4_13SM90_TMA_LOADENS1K_INS1L_ILi3ELi4ELi3EEENS1N_ILi16EEENSM_INS5_IJS1P_S2O_EEENS5_IJS2O_SC_EEEEEEENS4_39AutoVectorizingCopyWithAssumedAlignmentILi128EEENS4_14SM90_TMA_STOREES38_S3A_S3A_EEEvvEEEEvNT_6ParamsE) ;  /* 0xffffff2c04047950 */ /* 0x000fea0003c3ffff */
        .weak           $__internal_2_$__cuda_sm10x_tcgen05_guardrail_trap_unallocated_columns_being_dealloced
        .type           $__internal_2_$__cuda_sm10x_tcgen05_guardrail_trap_unallocated_columns_being_dealloced,@function
        .size           $__internal_2_$__cuda_sm10x_tcgen05_guardrail_trap_unallocated_columns_being_dealloced,(.L_x_210 - $__internal_2_$__cuda_sm10x_tcgen05_guardrail_trap_unallocated_columns_being_dealloced)
$__internal_2_$__cuda_sm10x_tcgen05_guardrail_trap_unallocated_columns_being_dealloced:
[----:B------:R-:W-:Y:S05]  /*d3f0*/  BPT.TRAP 0x1 ;  /* 0x000000040000795c */ /* 0x000fea0000300000 */
[----:B------:R-:W-:-:S04]  /*d400*/  HFMA2 R3, -RZ, RZ, 0, 0 ;  /* 0x00000000ff037431 */ /* 0x000fc800000001ff */
[----:B------:R-:W-:Y:S05]  /*d410*/  RET.REL.NODEC R2 `(_ZN7cutlass13device_kernelINS_4gemm6kernel13GemmUniversalIN4cute5tupleIJiiiiEEENS1_10collective13CollectiveMmaINS1_46MainloopSm100TmaUmmaWarpSpecializedBlockScaledILi9ELi2ELi1ENS5_IJNS4_1CILi2EEENSA_ILi1EEESC_EEEEENS5_IJNSA_ILi256EEESF_NSA_ILi128EEEEEENS5_IJNS_12float_e2m1_tENS_13float_ue8m0_tEEEENS5_IJNS5_IJlSC_lEEENS4_6LayoutINS5_IJNS5_IJNS5_IJNSA_ILi32EEENSA_ILi4EEEEEEiEEESQ_NS5_IJSC_iEEEEEENS5_IJNS5_IJNS5_IJNSA_ILi16EEESO_EEEiEEENS5_IJNS5_IJNSA_ILi0EEESC_EEENSA_ILi512EEEEEENS5_IJSW_iEEEEEEEEEEESK_S13_NS4_8TiledMMAINS4_8MMA_AtomIJNS4_23SM100_MMA_MXF4_2x1SM_SSISI_SI_fSJ_Li256ELi256ELi32ELNS4_4UMMA5MajorE0ELS18_0ELNS17_7ScaleInE0ELS19_0EEEEEENSM_INS5_IJSC_SC_SC_EEENS5_IJSW_SW_SW_EEEEENS5_IJNS4_10UnderscoreES1F_S1F_EEEEENS5_IJNS4_18SM100_TMA_2SM_LOADES1I_EEENS5_IJNS4_14ComposedLayoutINS4_7SwizzleILi2ELi4ELi3EEENS4_18smem_ptr_flag_bitsILi4EEENSM_INS5_IJNSA_ILi8EEESG_EEENS5_IJSG_SC_EEEEEEENSM_INS5_IJNS5_IJNS5_IJSP_SC_EEENS5_IJSN_SB_EEEEEESC_NS5_IJSB_SC_EEEEEENS5_IJNS5_IJNS5_IJSU_SY_EEESX_EEESW_NS5_IJSB_SY_EEEEEEEEEEEvNS4_8identityENS5_IJS1I_NS4_28SM100_TMA_2SM_LOAD_MULTICASTEEEENS5_IJS1T_NSM_INS5_IJNS5_IJNS5_IJSP_SB_EEES1V_EEESC_S1X_EEENS5_IJS20_SW_NS5_IJSB_NSA_ILi1024EEEEEEEEEEEEEEvS25_EENS_8epilogue10collective18CollectiveEpilogueINS2H_23Sm100TmaWarpSpecializedILi4ELi2ELi64ELb1ELb0EEEJNS5_IJSG_SF_SG_EEENS5_IJNSM_ISG_SC_EENSM_INSA_ILi64EEESC_EEEEENS_10bfloat16_tESL_S2R_SL_NS2H_6fusion15FusionCallbacksIS2L_NS2S_17LinearCombinationIS2R_fS2R_fLNS_15FloatRoundStyleE2EEES2M_S2Q_JEEENS4_5SM1004TMEM4LOAD26SM100_TMEM_LOAD_32dp32b64xENS4_13SM90_TMA_LOADENS1K_INS1L_ILi3ELi4ELi3EEENS1N_ILi16EEENSM_INS5_IJS1P_S2O_EEENS5_IJS2O_SC_EEEEEEENS4_39AutoVectorizingCopyWithAssumedAlignmentILi128EEENS4_14SM90_TMA_STOREES38_S3A_S3A_EEEvvEEEEvNT_6ParamsE) ;  /* 0xffffff2802f87950 */ /* 0x000fea0003c3ffff */
.L_x_209:
[----:B------:R-:W-:-:S00]  /*d420*/  BRA `(.L_x_209) ;  /* 0xfffffffc00fc7947 */ /* 0x000fc0000383ffff */
[----:B------:R-:W-:-:S00]  /*d430*/  NOP ;  /* 0x0000000000007918 */ /* 0x000fc00000000000 */
        /* <DEDUP_REMOVED lines=12> */
.L_x_210:


//--------------------- .nv.global.init           --------------------------
	.section	.nv.global.init,"aw",@progbits
.nv.global.init:
	.type		$str$29,@object
	.size		$str$29,($str$30 - $str$29)
$str$29:
        /*0000*/ 	.byte	0x28, 0x61, 0x64, 0x64, 0x72, 0x65, 0x73, 0x73, 0x20, 0x26, 0x20, 0x6d, 0x61, 0x73, 0x6b, 0x29
        /*0010*/ 	.byte	0x20, 0x3d, 0x3d, 0x20, 0x30, 0x00
	.type		$str$30,@object
	.size		$str$30,($str$26 - $str$30)
$str$30:
        /*0016*/ 	.byte	0x2f, 0x74, 0x6d, 0x70, 0x2f, 0x63, 0x75, 0x74, 0x6c, 0x61, 0x73, 0x73, 0x5f, 0x73, 0x77, 0x65
        /*0026*/ 	.byte	0x65, 0x70, 0x5f, 0x73, 0x72, 0x63, 0x2f, 0x69, 0x6e, 0x63, 0x6c, 0x75, 0x64, 0x65, 0x2f, 0x63
        /*0036*/ 	.byte	0x75, 0x74, 0x65, 0x2f, 0x70, 0x6f, 0x69, 0x6e, 0x74, 0x65, 0x72, 0x5f, 0x66, 0x6c, 0x61, 0x67
        /*0046*/ 	.byte	0x67, 0x65, 0x64, 0x2e, 0x68, 0x70, 0x70, 0x00
	.type		$str$26,@object
	.size		$str$26,($str$25 - $str$26)
$str$26:
        /*004e*/ 	.byte	0x2f, 0x74, 0x6d, 0x70, 0x2f, 0x63, 0x75, 0x74, 0x6c, 0x61, 0x73, 0x73, 0x5f, 0x73, 0x77, 0x65
        /*005e*/ 	.byte	0x65, 0x70, 0x5f, 0x73, 0x72, 0x63, 0x2f, 0x69, 0x6e, 0x63, 0x6c, 0x75, 0x64, 0x65, 0x2f, 0x63
        /*006e*/ 	.byte	0x75, 0x74, 0x65, 0x2f, 0x61, 0x74, 0x6f, 0x6d, 0x2f, 0x63, 0x6f, 0x70, 0x79, 0x5f, 0x74, 0x72
        /*007e*/ 	.byte	0x61, 0x69, 0x74, 0x73, 0x5f, 0x73, 0x6d, 0x31, 0x30, 0x30, 0x2e, 0x68, 0x70, 0x70, 0x00
	.type		$str$25,@object
	.size		$str$25,(__unnamed_1 - $str$25)
$str$25:
        /*008d*/ 	.byte	0x28, 0x28, 0x75, 0x69, 0x6e, 0x74, 0x33, 0x32, 0x5f, 0x74, 0x28, 0x74, 0x68, 0x72, 0x65, 0x61
        /*009d*/ 	.byte	0x64, 0x49, 0x64, 0x78, 0x2e, 0x78, 0x29, 0x20, 0x2f, 0x20, 0x33, 0x32, 0x29, 0x20, 0x25, 0x20
        /*00ad*/ 	.byte	0x34, 0x29, 0x20, 0x3d, 0x3d, 0x20, 0x28, 0x28, 0x28, 0x74, 0x6d, 0x65, 0x6d, 0x5f, 0x61, 0x64
        /*00bd*/ 	.byte	0x64, 0x72, 0x20, 0x3e, 0x3e, 0x20, 0x31, 0x36, 0x29, 0x20, 0x2f, 0x20, 0x33, 0x32, 0x29, 0x20
        /*00cd*/ 	.byte	0x25, 0x20, 0x34, 0x29, 0x00
	.type		__unnamed_1,@object
	.size		__unnamed_1,(__unnamed_2 - __unnamed_1)
__unnamed_1:
        /*00d2*/ 	.byte	0x61, 0x75, 0x74, 0x6f, 0x20, 0x63, 0x75, 0x74, 0x65, 0x3a, 0x3a, 0x61, 0x73, 0x5f, 0x70, 0x6f
        /* <DEDUP_REMOVED lines=24> */
        /*0262*/ 	.byte	0x38, 0x31, 0x39, 0x32, 0x3e, 0x3e, 0x3e, 0x3e, 0x5d, 0x00
	.type		__unnamed_2,@object
	.size		__unnamed_2,(.L_2 - __unnamed_2)
__unnamed_2:
        /* <DEDUP_REMOVED lines=43> */
        /*051c*/ 	.byte	0x74, 0x65, 0x3a, 0x3a, 0x43, 0x3c, 0x30, 0x3e, 0x3e, 0x3e, 0x3e, 0x5d, 0x00
.L_2:


//--------------------- .nv.shared._ZN7cutlass13device_kernelINS_4gemm6kernel13GemmUniversalIN4cute5tupleIJiiiiEEENS1_10collective13CollectiveMmaINS1_46MainloopSm100TmaUmmaWarpSpecializedBlockScaledILi9ELi2ELi1ENS5_IJNS4_1CILi2EEENSA_ILi1EEESC_EEEEENS5_IJNSA_ILi256EEESF_NSA_ILi128EEEEEENS5_IJNS_12float_e2m1_tENS_13float_ue8m0_tEEEENS5_IJNS5_IJlSC_lEEENS4_6LayoutINS5_IJNS5_IJNS5_IJNSA_ILi32EEENSA_ILi4EEEEEEiEEESQ_NS5_IJSC_iEEEEEENS5_IJNS5_IJNS5_IJNSA_ILi16EEESO_EEEiEEENS5_IJNS5_IJNSA_ILi0EEESC_EEENSA_ILi512EEEEEENS5_IJSW_iEEEEEEEEEEESK_S13_NS4_8TiledMMAINS4_8MMA_AtomIJNS4_23SM100_MMA_MXF4_2x1SM_SSISI_SI_fSJ_Li256ELi256ELi32ELNS4_4UMMA5MajorE0ELS18_0ELNS17_7ScaleInE0ELS19_0EEEEEENSM_INS5_IJSC_SC_SC_EEENS5_IJSW_SW_SW_EEEEENS5_IJNS4_10UnderscoreES1F_S1F_EEEEENS5_IJNS4_18SM100_TMA_2SM_LOADES1I_EEENS5_IJNS4_14ComposedLayoutINS4_7SwizzleILi2ELi4ELi3EEENS4_18smem_ptr_flag_bitsILi4EEENSM_INS5_IJNSA_ILi8EEESG_EEENS5_IJSG_SC_EEEEEEENSM_INS5_IJNS5_IJNS5_IJSP_SC_EEENS5_IJSN_SB_EEEEEESC_NS5_IJSB_SC_EEEEEENS5_IJNS5_IJNS5_IJSU_SY_EEESX_EEESW_NS5_IJSB_SY_EEEEEEEEEEEvNS4_8identityENS5_IJS1I_NS4_28SM100_TMA_2SM_LOAD_MULTICASTEEEENS5_IJS1T_NSM_INS5_IJNS5_IJNS5_IJSP_SB_EEES1V_EEESC_S1X_EEENS5_IJS20_SW_NS5_IJSB_NSA_ILi1024EEEEEEEEEEEEEEvS25_EENS_8epilogue10collective18CollectiveEpilogueINS2H_23Sm100TmaWarpSpecializedILi4ELi2ELi64ELb1ELb0EEEJNS5_IJSG_SF_SG_EEENS5_IJNSM_ISG_SC_EENSM_INSA_ILi64EEESC_EEEEENS_10bfloat16_tESL_S2R_SL_NS2H_6fusion15FusionCallbacksIS2L_NS2S_17LinearCombinationIS2R_fS2R_fLNS_15FloatRoundStyleE2EEES2M_S2Q_JEEENS4_5SM1004TMEM4LOAD26SM100_TMEM_LOAD_32dp32b64xENS4_13SM90_TMA_LOADENS1K_INS1L_ILi3ELi4ELi3EEENS1N_ILi16EEENSM_INS5_IJS1P_S2O_EEENS5_IJS2O_SC_EEEEEEENS4_39AutoVectorizingCopyWithAssumedAlignmentILi128EEENS4_14SM90_TMA_STOREES38_S3A_S3A_EEEvvEEEEvNT_6ParamsE --------------------------
	.section	.nv.shared._ZN7cutlass13device_kernelINS_4gemm6kernel13GemmUniversalIN4cute5tupleIJiiiiEEENS1_10collective13CollectiveMmaINS1_46MainloopSm100TmaUmmaWarpSpecializedBlockScaledILi9ELi2ELi1ENS5_IJNS4_1CILi2EEENSA_ILi1EEESC_EEEEENS5_IJNSA_ILi256EEESF_NSA_ILi128EEEEEENS5_IJNS_12float_e2m1_tENS_13float_ue8m0_tEEEENS5_IJNS5_IJlSC_lEEENS4_6LayoutINS5_IJNS5_IJNS5_IJNSA_ILi32EEENSA_ILi4EEEEEEiEEESQ_NS5_IJSC_iEEEEEENS5_IJNS5_IJNS5_IJNSA_ILi16EEESO_EEEiEEENS5_IJNS5_IJNSA_ILi0EEESC_EEENSA_ILi512EEEEEENS5_IJSW_iEEEEEEEEEEESK_S13_NS4_8TiledMMAINS4_8MMA_AtomIJNS4_23SM100_MMA_MXF4_2x1SM_SSISI_SI_fSJ_Li256ELi256ELi32ELNS4_4UMMA5MajorE0ELS18_0ELNS17_7ScaleInE0ELS19_0EEEEEENSM_INS5_IJSC_SC_SC_EEENS5_IJSW_SW_SW_EEEEENS5_IJNS4_10UnderscoreES1F_S1F_EEEEENS5_IJNS4_18SM100_TMA_2SM_LOADES1I_EEENS5_IJNS4_14ComposedLayoutINS4_7SwizzleILi2ELi4ELi3EEENS4_18smem_ptr_flag_bitsILi4EEENSM_INS5_IJNSA_ILi8EEESG_EEENS5_IJSG_SC_EEEEEEENSM_INS5_IJNS5_IJNS5_IJSP_SC_EEENS5_IJSN_SB_EEEEEESC_NS5_IJSB_SC_EEEEEENS5_IJNS5_IJNS5_IJSU_SY_EEESX_EEESW_NS5_IJSB_SY_EEEEEEEEEEEvNS4_8identityENS5_IJS1I_NS4_28SM100_TMA_2SM_LOAD_MULTICASTEEEENS5_IJS1T_NSM_INS5_IJNS5_IJNS5_IJSP_SB_EEES1V_EEESC_S1X_EEENS5_IJS20_SW_NS5_IJSB_NSA_ILi1024EEEEEEEEEEEEEEvS25_EENS_8epilogue10collective18CollectiveEpilogueINS2H_23Sm100TmaWarpSpecializedILi4ELi2ELi64ELb1ELb0EEEJNS5_IJSG_SF_SG_EEENS5_IJNSM_ISG_SC_EENSM_INSA_ILi64EEESC_EEEEENS_10bfloat16_tESL_S2R_SL_NS2H_6fusion15FusionCallbacksIS2L_NS2S_17LinearCombinationIS2R_fS2R_fLNS_15FloatRoundStyleE2EEES2M_S2Q_JEEENS4_5SM1004TMEM4LOAD26SM100_TMEM_LOAD_32dp32b64xENS4_13SM90_TMA_LOADENS1K_INS1L_ILi3ELi4ELi3EEENS1N_ILi16EEENSM_INS5_IJS1P_S2O_EEENS5_IJS2O_SC_EEEEEEENS4_39AutoVectorizingCopyWithAssumedAlignmentILi128EEENS4_14SM90_TMA_STOREES38_S3A_S3A_EEEvvEEEEvNT_6ParamsE,"aw",@nobits
	.sectionflags	@""
	.align	16
	.zero		1024


//--------------------- .nv.shared.reserved.0     --------------------------
	.section	.nv.shared.reserved.0,"aw",@nobits
	.weak		__nv_reservedSMEM_offset_0_alias
	.size		__nv_reservedSMEM_offset_0_alias, 0, 64
	.other		__nv_reservedSMEM_offset_0_alias,@"STO_CUDA_RESERVED_SHARED STV_DEFAULT"
__nv_reservedSMEM_offset_0_alias:
	.zero		0
.nv.shared.reserved.0:
	.zero		64
	.weak		__nv_reservedSMEM_tcgen05_partition
	.type		__nv_reservedSMEM_tcgen05_partition,@object
	.size		__nv_reservedSMEM_tcgen05_partition,(.L_0 - __nv_reservedSMEM_tcgen05_partition)
__nv_reservedSMEM_tcgen05_partition:
	.zero		32
.L_0:


//--------------------- .nv.global                --------------------------
	.section	.nv.global,"aw",@nobits
.nv.global:
	.type		_ZN40_INTERNAL_fc121d9f_4_k_cu_a214c5e3_380694cute1_E,@object
	.size		_ZN40_INTERNAL_fc121d9f_4_k_cu_a214c5e3_380694cute1_E,(_ZN40_INTERNAL_fc121d9f_4_k_cu_a214c5e3_380694cuda3std3__45__cpo6cbeginE - _ZN40_INTERNAL_fc121d9f_4_k_cu_a214c5e3_380694cute1_E)
_ZN40_INTERNAL_fc121d9f_4_k_cu_a214c5e3_380694cute1_E:
	.zero		1
	.type		_ZN40_INTERNAL_fc121d9f_4_k_cu_a214c5e3_380694cuda3std3__45__cpo6cbeginE,@object
	.size		_ZN40_INTERNAL_fc121d9f_4_k_cu_a214c5e3_380694cuda3std3__45__cpo6cbeginE,(_ZN40_INTERNAL_fc121d9f_4_k_cu_a214c5e3_380694cuda3std3__48in_placeE - _ZN40_INTERNAL_fc121d9f_4_k_cu_a214c5e3_380694cuda3std3__45__cpo6cbeginE)
_ZN40_INTERNAL_fc121d9f_4_k_cu_a214c5e3_380694cuda3std3__45__cpo6cbeginE:
	.zero		1
	.type		_ZN40_INTERNAL_fc121d9f_4_k_cu_a214c5e3_380694cuda3std3__48in_placeE,@object
	.size		_ZN40_INTERNAL_fc121d9f_4_k_cu_a214c5e3_380694cuda3std3__48in_placeE,(_ZN40_INTERNAL_fc121d9f_4_k_cu_a214c5e3_380694cuda3std6ranges3__45__cpo9iter_moveE - _ZN40_INTERNAL_fc121d9f_4_k_cu_a214c5e3_380694cuda3std3__48in_placeE)
_ZN40_INTERNAL_fc121d9f_4_k_cu_a214c5e3_380694cuda3std3__48in_placeE:
	.zero		1
	.type		_ZN40_INTERNAL_fc121d9f_4_k_cu_a214c5e3_380694cuda3std6ranges3__45__cpo9iter_moveE,@object
	.size		_ZN40_INTERNAL_fc121d9f_4_k_cu_a214c5e3_380694cuda3std6ranges3__45__cpo9iter_moveE,(_ZN40_INTERNAL_fc121d9f_4_k_cu_a214c5e3_380694cuda3std3__45__cpo5beginE - _ZN40_INTERNAL_fc121d9f_4_k_cu_a214c5e3_380694cuda3std6ranges3__45__cpo9iter_moveE)
_ZN40_INTERNAL_fc121d9f_4_k_cu_a214c5e3_380694cuda3std6ranges3__45__cpo9iter_moveE:
	.zero		1
	.type		_ZN40_INTERNAL_fc121d9f_4_k_cu_a214c5e3_380694cuda3std3__45__cpo5beginE,@object
	.size		_ZN40_INTERNAL_fc121d9f_4_k_cu_a214c5e3_380694cuda3std3__45__cpo5beginE,(_ZN40_INTERNAL_fc121d9f_4_k_cu_a214c5e3_380694cuda3std3__442_GLOBAL__N__fc121d9f_4_k_cu_a214c5e3_380696ignoreE - _ZN40_INTERNAL_fc121d9f_4_k_cu_a214c5e3_380694cuda3std3__45__cpo5beginE)
_ZN40_INTERNAL_fc121d9f_4_k_cu_a214c5e3_380694cuda3std3__45__cpo5beginE:
	.zero		1
	.type		_ZN40_INTERNAL_fc121d9f_4_k_cu_a214c5e3_380694cuda3std3__442_GLOBAL__N__fc121d9f_4_k_cu_a214c5e3_380696ignoreE,@object
	.size		_ZN40_INTERNAL_fc121d9f_4_k_cu_a214c5e3_380694cuda3std3__442_GLOBAL__N__fc121d9f_4_k_cu_a214c5e3_380696ignoreE,(_ZN40_INTERNAL_fc121d9f_4_k_cu_a214c5e3_380694cute7productE - _ZN40_INTERNAL_fc121d9f_4_k_cu_a214c5e3_380694cuda3std3__442_GLOBAL__N__fc121d9f_4_k_cu_a214c5e3_380696ignoreE)
_ZN40_INTERNAL_fc121d9f_4_k_cu_a214c5e3_380694cuda3std3__442_GLOBAL__N__fc121d9f_4_k_cu_a214c5e3_380696ignoreE:
	.zero		1
	.type		_ZN40_INTERNAL_fc121d9f_4_k_cu_a214c5e3_380694cute7productE,@object
	.size		_ZN40_INTERNAL_fc121d9f_4_k_cu_a214c5e3_380694cute7productE,(_ZN40_INTERNAL_fc121d9f_4_k_cu_a214c5e3_380694cuda3std3__45__cpo3endE - _ZN40_INTERNAL_fc121d9f_4_k_cu_a214c5e3_380694cute7productE)
_ZN40_INTERNAL_fc121d9f_4_k_cu_a214c5e3_380694cute7productE:
	.zero		1
	.type		_ZN40_INTERNAL_fc121d9f_4_k_cu_a214c5e3_380694cuda3std3__45__cpo3endE,@object
	.size		_ZN40_INTERNAL_fc121d9f_4_k_cu_a214c5e3_380694cuda3std3__45__cpo3endE,(_ZN40_INTERNAL_fc121d9f_4_k_cu_a214c5e3_380694cuda3std3__419piecewise_constructE - _ZN40_INTERNAL_fc121d9f_4_k_cu_a214c5e3_380694cuda3std3__45__cpo3endE)
_ZN40_INTERNAL_fc121d9f_4_k_cu_a214c5e3_380694cuda3std3__45__cpo3endE:
	.zero		1
	.type		_ZN40_INTERNAL_fc121d9f_4_k_cu_a214c5e3_380694cuda3std3__419piecewise_constructE,@object
	.size		_ZN40_INTERNAL_fc121d9f_4_k_cu_a214c5e3_380694cuda3std3__419piecewise_constructE,(_ZN40_INTERNAL_fc121d9f_4_k_cu_a214c5e3_380694cuda3std3__45__cpo4cendE - _ZN40_INTERNAL_fc121d9f_4_k_cu_a214c5e3_380694cuda3std3__419piecewise_constructE)
_ZN40_INTERNAL_fc121d9f_4_k_cu_a214c5e3_380694cuda3std3__419piecewise_constructE:
	.zero		1
	.type		_ZN40_INTERNAL_fc121d9f_4_k_cu_a214c5e3_380694cuda3std3__45__cpo4cendE,@object
	.size		_ZN40_INTERNAL_fc121d9f_4_k_cu_a214c5e3_380694cuda3std3__45__cpo4cendE,(_ZN40_INTERNAL_fc121d9f_4_k_cu_a214c5e3_380694cuda3std6ranges3__45__cpo4swapE - _ZN40_INTERNAL_fc121d9f_4_k_cu_a214c5e3_380694cuda3std3__45__cpo4cendE)
_ZN40_INTERNAL_fc121d9f_4_k_cu_a214c5e3_380694cuda3std3__45__cpo4cendE:
	.zero		1
	.type		_ZN40_INTERNAL_fc121d9f_4_k_cu_a214c5e3_380694cuda3std6ranges3__45__cpo4swapE,@object
	.size		_ZN40_INTERNAL_fc121d9f_4_k_cu_a214c5e3_380694cuda3std6ranges3__45__cpo4swapE,(.L_10 - _ZN40_INTERNAL_fc121d9f_4_k_cu_a214c5e3_380694cuda3std6ranges3__45__cpo4swapE)
_ZN40_INTERNAL_fc121d9f_4_k_cu_a214c5e3_380694cuda3std6ranges3__45__cpo4swapE:
	.zero		1
.L_10:


//--------------------- .nv.constant0._ZN7cutlass13device_kernelINS_4gemm6kernel13GemmUniversalIN4cute5tupleIJiiiiEEENS1_10collective13CollectiveMmaINS1_46MainloopSm100TmaUmmaWarpSpecializedBlockScaledILi9ELi2ELi1ENS5_IJNS4_1CILi2EEENSA_ILi1EEESC_EEEEENS5_IJNSA_ILi256EEESF_NSA_ILi128EEEEEENS5_IJNS_12float_e2m1_tENS_13float_ue8m0_tEEEENS5_IJNS5_IJlSC_lEEENS4_6LayoutINS5_IJNS5_IJNS5_IJNSA_ILi32EEENSA_ILi4EEEEEEiEEESQ_NS5_IJSC_iEEEEEENS5_IJNS5_IJNS5_IJNSA_ILi16EEESO_EEEiEEENS5_IJNS5_IJNSA_ILi0EEESC_EEENSA_ILi512EEEEEENS5_IJSW_iEEEEEEEEEEESK_S13_NS4_8TiledMMAINS4_8MMA_AtomIJNS4_23SM100_MMA_MXF4_2x1SM_SSISI_SI_fSJ_Li256ELi256ELi32ELNS4_4UMMA5MajorE0ELS18_0ELNS17_7ScaleInE0ELS19_0EEEEEENSM_INS5_IJSC_SC_SC_EEENS5_IJSW_SW_SW_EEEEENS5_IJNS4_10UnderscoreES1F_S1F_EEEEENS5_IJNS4_18SM100_TMA_2SM_LOADES1I_EEENS5_IJNS4_14ComposedLayoutINS4_7SwizzleILi2ELi4ELi3EEENS4_18smem_ptr_flag_bitsILi4EEENSM_INS5_IJNSA_ILi8EEESG_EEENS5_IJSG_SC_EEEEEEENSM_INS5_IJNS5_IJNS5_IJSP_SC_EEENS5_IJSN_SB_EEEEEESC_NS5_IJSB_SC_EEEEEENS5_IJNS5_IJNS5_IJSU_SY_EEESX_EEESW_NS5_IJSB_SY_EEEEEEEEEEEvNS4_8identityENS5_IJS1I_NS4_28SM100_TMA_2SM_LOAD_MULTICASTEEEENS5_IJS1T_NSM_INS5_IJNS5_IJNS5_IJSP_SB_EEES1V_EEESC_S1X_EEENS5_IJS20_SW_NS5_IJSB_NSA_ILi1024EEEEEEEEEEEEEEvS25_EENS_8epilogue10collective18CollectiveEpilogueINS2H_23Sm100TmaWarpSpecializedILi4ELi2ELi64ELb1ELb0EEEJNS5_IJSG_SF_SG_EEENS5_IJNSM_ISG_SC_EENSM_INSA_ILi64EEESC_EEEEENS_10bfloat16_tESL_S2R_SL_NS2H_6fusion15FusionCallbacksIS2L_NS2S_17LinearCombinationIS2R_fS2R_fLNS_15FloatRoundStyleE2EEES2M_S2Q_JEEENS4_5SM1004TMEM4LOAD26SM100_TMEM_LOAD_32dp32b64xENS4_13SM90_TMA_LOADENS1K_INS1L_ILi3ELi4ELi3EEENS1N_ILi16EEENSM_INS5_IJS1P_S2O_EEENS5_IJS2O_SC_EEEEEEENS4_39AutoVectorizingCopyWithAssumedAlignmentILi128EEENS4_14SM90_TMA_STOREES38_S3A_S3A_EEEvvEEEEvNT_6ParamsE --------------------------
	.section	.nv.constant0._ZN7cutlass13device_kernelINS_4gemm6kernel13GemmUniversalIN4cute5tupleIJiiiiEEENS1_10collective13CollectiveMmaINS1_46MainloopSm100TmaUmmaWarpSpecializedBlockScaledILi9ELi2ELi1ENS5_IJNS4_1CILi2EEENSA_ILi1EEESC_EEEEENS5_IJNSA_ILi256EEESF_NSA_ILi128EEEEEENS5_IJNS_12float_e2m1_tENS_13float_ue8m0_tEEEENS5_IJNS5_IJlSC_lEEENS4_6LayoutINS5_IJNS5_IJNS5_IJNSA_ILi32EEENSA_ILi4EEEEEEiEEESQ_NS5_IJSC_iEEEEEENS5_IJNS5_IJNS5_IJNSA_ILi16EEESO_EEEiEEENS5_IJNS5_IJNSA_ILi0EEESC_EEENSA_ILi512EEEEEENS5_IJSW_iEEEEEEEEEEESK_S13_NS4_8TiledMMAINS4_8MMA_AtomIJNS4_23SM100_MMA_MXF4_2x1SM_SSISI_SI_fSJ_Li256ELi256ELi32ELNS4_4UMMA5MajorE0ELS18_0ELNS17_7ScaleInE0ELS19_0EEEEEENSM_INS5_IJSC_SC_SC_EEENS5_IJSW_SW_SW_EEEEENS5_IJNS4_10UnderscoreES1F_S1F_EEEEENS5_IJNS4_18SM100_TMA_2SM_LOADES1I_EEENS5_IJNS4_14ComposedLayoutINS4_7SwizzleILi2ELi4ELi3EEENS4_18smem_ptr_flag_bitsILi4EEENSM_INS5_IJNSA_ILi8EEESG_EEENS5_IJSG_SC_EEEEEEENSM_INS5_IJNS5_IJNS5_IJSP_SC_EEENS5_IJSN_SB_EEEEEESC_NS5_IJSB_SC_EEEEEENS5_IJNS5_IJNS5_IJSU_SY_EEESX_EEESW_NS5_IJSB_SY_EEEEEEEEEEEvNS4_8identityENS5_IJS1I_NS4_28SM100_TMA_2SM_LOAD_MULTICASTEEEENS5_IJS1T_NSM_INS5_IJNS5_IJNS5_IJSP_SB_EEES1V_EEESC_S1X_EEENS5_IJS20_SW_NS5_IJSB_NSA_ILi1024EEEEEEEEEEEEEEvS25_EENS_8epilogue10collective18CollectiveEpilogueINS2H_23Sm100TmaWarpSpecializedILi4ELi2ELi64ELb1ELb0EEEJNS5_IJSG_SF_SG_EEENS5_IJNSM_ISG_SC_EENSM_INSA_ILi64EEESC_EEEEENS_10bfloat16_tESL_S2R_SL_NS2H_6fusion15FusionCallbacksIS2L_NS2S_17LinearCombinationIS2R_fS2R_fLNS_15FloatRoundStyleE2EEES2M_S2Q_JEEENS4_5SM1004TMEM4LOAD26SM100_TMEM_LOAD_32dp32b64xENS4_13SM90_TMA_LOADENS1K_INS1L_ILi3ELi4ELi3EEENS1N_ILi16EEENSM_INS5_IJS1P_S2O_EEENS5_IJS2O_SC_EEEEEEENS4_39AutoVectorizingCopyWithAssumedAlignmentILi128EEENS4_14SM90_TMA_STOREES38_S3A_S3A_EEEvvEEEEvNT_6ParamsE,"a",@progbits
	.sectionflags	@""
	.align	4
.nv.constant0._ZN7cutlass13device_kernelINS_4gemm6kernel13GemmUniversalIN4cute5tupleIJiiiiEEENS1_10collective13CollectiveMmaINS1_46MainloopSm100TmaUmmaWarpSpecializedBlockScaledILi9ELi2ELi1ENS5_IJNS4_1CILi2EEENSA_ILi1EEESC_EEEEENS5_IJNSA_ILi256EEESF_NSA_ILi128EEEEEENS5_IJNS_12float_e2m1_tENS_13float_ue8m0_tEEEENS5_IJNS5_IJlSC_lEEENS4_6LayoutINS5_IJNS5_IJNS5_IJNSA_ILi32EEENSA_ILi4EEEEEEiEEESQ_NS5_IJSC_iEEEEEENS5_IJNS5_IJNS5_IJNSA_ILi16EEESO_EEEiEEENS5_IJNS5_IJNSA_ILi0EEESC_EEENSA_ILi512EEEEEENS5_IJSW_iEEEEEEEEEEESK_S13_NS4_8TiledMMAINS4_8MMA_AtomIJNS4_23SM100_MMA_MXF4_2x1SM_SSISI_SI_fSJ_Li256ELi256ELi32ELNS4_4UMMA5MajorE0ELS18_0ELNS17_7ScaleInE0ELS19_0EEEEEENSM_INS5_IJSC_SC_SC_EEENS5_IJSW_SW_SW_EEEEENS5_IJNS4_10UnderscoreES1F_S1F_EEEEENS5_IJNS4_18SM100_TMA_2SM_LOADES1I_EEENS5_IJNS4_14ComposedLayoutINS4_7SwizzleILi2ELi4ELi3EEENS4_18smem_ptr_flag_bitsILi4EEENSM_INS5_IJNSA_ILi8EEESG_EEENS5_IJSG_SC_EEEEEEENSM_INS5_IJNS5_IJNS5_IJSP_SC_EEENS5_IJSN_SB_EEEEEESC_NS5_IJSB_SC_EEEEEENS5_IJNS5_IJNS5_IJSU_SY_EEESX_EEESW_NS5_IJSB_SY_EEEEEEEEEEEvNS4_8identityENS5_IJS1I_NS4_28SM100_TMA_2SM_LOAD_MULTICASTEEEENS5_IJS1T_NSM_INS5_IJNS5_IJNS5_IJSP_SB_EEES1V_EEESC_S1X_EEENS5_IJS20_SW_NS5_IJSB_NSA_ILi1024EEEEEEEEEEEEEEvS25_EENS_8epilogue10collective18CollectiveEpilogueINS2H_23Sm100TmaWarpSpecializedILi4ELi2ELi64ELb1ELb0EEEJNS5_IJSG_SF_SG_EEENS5_IJNSM_ISG_SC_EENSM_INSA_ILi64EEESC_EEEEENS_10bfloat16_tESL_S2R_SL_NS2H_6fusion15FusionCallbacksIS2L_NS2S_17LinearCombinationIS2R_fS2R_fLNS_15FloatRoundStyleE2EEES2M_S2Q_JEEENS4_5SM1004TMEM4LOAD26SM100_TMEM_LOAD_32dp32b64xENS4_13SM90_TMA_LOADENS1K_INS1L_ILi3ELi4ELi3EEENS1N_ILi16EEENSM_INS5_IJS1P_S2O_EEENS5_IJS2O_SC_EEEEEEENS4_39AutoVectorizingCopyWithAssumedAlignmentILi128EEENS4_14SM90_TMA_STOREES38_S3A_S3A_EEEvvEEEEvNT_6ParamsE:
	.zero		3968


//--------------------- SYMBOLS --------------------------

	.type		.nv.reservedSmem.offset0,@object
	.size		.nv.reservedSmem.offset0,0x4
	.type		.nv.reservedSmem.cap,@object
	.size		.nv.reservedSmem.cap,0x4
	.type		__assertfail,@function
